def matmul_kernel(
    a_ptr,
    b_ptr,
    c_ptr,
    M,
    N,
    K,
    stride_am,
    stride_ak,
    stride_bk,
    stride_bn,
    stride_cm,
    stride_cn,
    BLOCK_M: tl.constexpr,
    BLOCK_N: tl.constexpr,
    BLOCK_K: tl.constexpr,
    GROUP_M: tl.constexpr,
):
    pid = tl.program_id(axis=0)
    num_pid_m = tl.cdiv(M, BLOCK_M)
    num_pid_n = tl.cdiv(N, BLOCK_N)
    num_pid_in_group = GROUP_M * num_pid_n
    group_id = pid // num_pid_in_group
    first_pid_m = group_id * GROUP_M
    group_size_m = min(num_pid_m - first_pid_m, GROUP_M)
    pid_m = first_pid_m + ((pid % num_pid_in_group) % group_size_m)
    pid_n = (pid % num_pid_in_group) // group_size_m

    offs_am = (pid_m * BLOCK_M + tl.arange(0, BLOCK_M)) % M
    offs_bn = (pid_n * BLOCK_N + tl.arange(0, BLOCK_N)) % N
    offs_k = tl.arange(0, BLOCK_K)
    a_ptrs = a_ptr + offs_am[:, None] * stride_am + offs_k[None, :] * stride_ak
    b_ptrs = b_ptr + offs_k[:, None] * stride_bk + offs_bn[None, :] * stride_bn

    acc = tl.zeros((BLOCK_M, BLOCK_N), dtype=tl.float32)
    for kk in range(0, tl.cdiv(K, BLOCK_K)):
        a = tl.load(a_ptrs, mask=offs_k[None, :] < K - kk * BLOCK_K, other=0.0)
        b = tl.load(b_ptrs, mask=offs_k[:, None] < K - kk * BLOCK_K, other=0.0)
        acc = tl.dot(a, b, acc)
        a_ptrs += BLOCK_K * stride_ak
        b_ptrs += BLOCK_K * stride_bk

    c = acc.to(c_ptr.dtype.element_ty)
    offs_cm = pid_m * BLOCK_M + tl.arange(0, BLOCK_M)
    offs_cn = pid_n * BLOCK_N + tl.arange(0, BLOCK_N)
    c_ptrs = c_ptr + offs_cm[:, None] * stride_cm + offs_cn[None, :] * stride_cn
    mask = (offs_cm[:, None] < M) & (offs_cn[None, :] < N)
    tl.store(c_ptrs, c, mask=mask)

# config = {"BLOCK_K": 64, "BLOCK_M": 128, "BLOCK_N": 512, "GROUP_M": 8, "arch": "sm_90", "dtype": "fp32", "num_ctas": 1, "num_stages": 6, "num_warps": 4}
# arch = sm_90


// ===== COMPILED SASS (sm_90a) =====

	.target	sm_90a

	.elftype	@"ET_EXEC"


//--------------------- .note.nv.tkinfo           --------------------------
	.section	.note.nv.tkinfo,"",@"SHT_NOTE"
	.sectionflags	@"SHF_NOTE_NV_TKINFO"
	.tkinfo
        /*0018*/ 	.word	0x00000002
        /*0030*/ 	.string	""
        /*0030*/ 	.string	"ptxas"
        /*0030*/ 	.string	"Cuda compilation tools, release 13.0, V13.0.88"
        /*0030*/ 	.string	"Build cuda_13.0.r13.0/compiler.36424714_0"
        /*0030*/ 	.string	"-v  -suppress-debug-info  -lineinfo  -arch sm_90a "



//--------------------- .note.nv.cuinfo           --------------------------
	.section	.note.nv.cuinfo,"",@"SHT_NOTE"
	.sectionflags	@"SHF_NOTE_NV_CUINFO"
        /*0018*/ 	.short	0x0002
        /*001a*/ 	.short	0x005a
        /*001c*/ 	.short	0x0082
	.zero		2


//--------------------- .nv.info                  --------------------------
	.section	.nv.info,"",@"SHT_CUDA_INFO"
	.align	4


	//----- nvinfo : EIATTR_REGCOUNT
	.align		4
        /*0000*/ 	.byte	0x04, 0x2f
        /*0002*/ 	.short	(.L_1 - .L_0)
	.align		4
.L_0:
        /*0004*/ 	.word	index@(matmul_kernel)
        /*0008*/ 	.word	0x000000ff


	//----- nvinfo : EIATTR_FRAME_SIZE
	.align		4
.L_1:
        /*000c*/ 	.byte	0x04, 0x11
        /*000e*/ 	.short	(.L_3 - .L_2)
	.align		4
.L_2:
        /*0010*/ 	.word	index@(matmul_kernel)
        /*0014*/ 	.word	0x00002090


	//----- nvinfo : EIATTR_MIN_STACK_SIZE
	.align		4
.L_3:
        /*0018*/ 	.byte	0x04, 0x12
        /*001a*/ 	.short	(.L_5 - .L_4)
	.align		4
.L_4:
        /*001c*/ 	.word	index@(matmul_kernel)
        /*0020*/ 	.word	0x00002090
.L_5:


//--------------------- .nv.compat                --------------------------
	.section	.nv.compat,"",@"SHT_CUDA_COMPAT_INFO"
	.align	4
        /*0000*/ 	.byte	0x02, 0x09, 0x01, 0x00, 0x02, 0x02, 0x04, 0x00, 0x02, 0x05, 0x05, 0x00, 0x03, 0x07, 0x01, 0x01
        /*0010*/ 	.byte	0x02, 0x03, 0x00, 0x00, 0x02, 0x06, 0x01, 0x00, 0x04, 0x0b, 0x08, 0x00, 0x00, 0x00, 0x00, 0x00
        /*0020*/ 	.byte	0x00, 0x00, 0x00, 0x00


//--------------------- .nv.info.matmul_kernel    --------------------------
	.section	.nv.info.matmul_kernel,"",@"SHT_CUDA_INFO"
	.sectionflags	@""
	.align	4


	//----- nvinfo : EIATTR_CUDA_API_VERSION
	.align		4
        /*0000*/ 	.byte	0x04, 0x37
        /*0002*/ 	.short	(.L_7 - .L_6)
.L_6:
        /*0004*/ 	.word	0x00000082


	//----- nvinfo : EIATTR_KPARAM_INFO
	.align		4
.L_7:
        /*0008*/ 	.byte	0x04, 0x17
        /*000a*/ 	.short	(.L_9 - .L_8)
.L_8:
        /*000c*/ 	.word	0x00000000
        /*0010*/ 	.short	0x000d
        /*0012*/ 	.short	0x0048
        /*0014*/ 	.byte	0x00, 0xf4, 0x21, 0x00


	//----- nvinfo : EIATTR_KPARAM_INFO
	.align		4
.L_9:
        /*0018*/ 	.byte	0x04, 0x17
        /*001a*/ 	.short	(.L_11 - .L_10)
.L_10:
        /*001c*/ 	.word	0x00000000
        /*0020*/ 	.short	0x000c
        /*0022*/ 	.short	0x0040
        /*0024*/ 	.byte	0x00, 0xf4, 0x21, 0x00


	//----- nvinfo : EIATTR_KPARAM_INFO
	.align		4
.L_11:
        /*0028*/ 	.byte	0x04, 0x17
        /*002a*/ 	.short	(.L_13 - .L_12)
.L_12:
        /*002c*/ 	.word	0x00000000
        /*0030*/ 	.short	0x000b
        /*0032*/ 	.short	0x0038
        /*0034*/ 	.byte	0x00, 0xf0, 0x11, 0x00


	//----- nvinfo : EIATTR_KPARAM_INFO
	.align		4
.L_13:
        /*0038*/ 	.byte	0x04, 0x17
        /*003a*/ 	.short	(.L_15 - .L_14)
.L_14:
        /*003c*/ 	.word	0x00000000
        /*0040*/ 	.short	0x000a
        /*0042*/ 	.short	0x0034
        /*0044*/ 	.byte	0x00, 0xf0, 0x11, 0x00


	//----- nvinfo : EIATTR_KPARAM_INFO
	.align		4
.L_15:
        /*0048*/ 	.byte	0x04, 0x17
        /*004a*/ 	.short	(.L_17 - .L_16)
.L_16:
        /*004c*/ 	.word	0x00000000
        /*0050*/ 	.short	0x0009
        /*0052*/ 	.short	0x0030
        /*0054*/ 	.byte	0x00, 0xf0, 0x11, 0x00


	//----- nvinfo : EIATTR_KPARAM_INFO
	.align		4
.L_17:
        /*0058*/ 	.byte	0x04, 0x17
        /*005a*/ 	.short	(.L_19 - .L_18)
.L_18:
        /*005c*/ 	.word	0x00000000
        /*0060*/ 	.short	0x0008
        /*0062*/ 	.short	0x002c
        /*0064*/ 	.byte	0x00, 0xf0, 0x11, 0x00


	//----- nvinfo : EIATTR_KPARAM_INFO
	.align		4
.L_19:
        /*0068*/ 	.byte	0x04, 0x17
        /*006a*/ 	.short	(.L_21 - .L_20)
.L_20:
        /*006c*/ 	.word	0x00000000
        /*0070*/ 	.short	0x0007
        /*0072*/ 	.short	0x0028
        /*0074*/ 	.byte	0x00, 0xf0, 0x11, 0x00


	//----- nvinfo : EIATTR_KPARAM_INFO
	.align		4
.L_21:
        /*0078*/ 	.byte	0x04, 0x17
        /*007a*/ 	.short	(.L_23 - .L_22)
.L_22:
        /*007c*/ 	.word	0x00000000
        /*0080*/ 	.short	0x0006
        /*0082*/ 	.short	0x0024
        /*0084*/ 	.byte	0x00, 0xf0, 0x11, 0x00


	//----- nvinfo : EIATTR_KPARAM_INFO
	.align		4
.L_23:
        /*0088*/ 	.byte	0x04, 0x17
        /*008a*/ 	.short	(.L_25 - .L_24)
.L_24:
        /*008c*/ 	.word	0x00000000
        /*0090*/ 	.short	0x0005
        /*0092*/ 	.short	0x0020
        /*0094*/ 	.byte	0x00, 0xf0, 0x11, 0x00


	//----- nvinfo : EIATTR_KPARAM_INFO
	.align		4
.L_25:
        /*0098*/ 	.byte	0x04, 0x17
        /*009a*/ 	.short	(.L_27 - .L_26)
.L_26:
        /*009c*/ 	.word	0x00000000
        /*00a0*/ 	.short	0x0004
        /*00a2*/ 	.short	0x001c
        /*00a4*/ 	.byte	0x00, 0xf0, 0x11, 0x00


	//----- nvinfo : EIATTR_KPARAM_INFO
	.align		4
.L_27:
        /*00a8*/ 	.byte	0x04, 0x17
        /*00aa*/ 	.short	(.L_29 - .L_28)
.L_28:
        /*00ac*/ 	.word	0x00000000
        /*00b0*/ 	.short	0x0003
        /*00b2*/ 	.short	0x0018
        /*00b4*/ 	.byte	0x00, 0xf0, 0x11, 0x00


	//----- nvinfo : EIATTR_KPARAM_INFO
	.align		4
.L_29:
        /*00b8*/ 	.byte	0x04, 0x17
        /*00ba*/ 	.short	(.L_31 - .L_30)
.L_30:
        /*00bc*/ 	.word	0x00000000
        /*00c0*/ 	.short	0x0002
        /*00c2*/ 	.short	0x0010
        /*00c4*/ 	.byte	0x00, 0xf4, 0x21, 0x00


	//----- nvinfo : EIATTR_KPARAM_INFO
	.align		4
.L_31:
        /*00c8*/ 	.byte	0x04, 0x17
        /*00ca*/ 	.short	(.L_33 - .L_32)
.L_32:
        /*00cc*/ 	.word	0x00000000
        /*00d0*/ 	.short	0x0001
        /*00d2*/ 	.short	0x0008
        /*00d4*/ 	.byte	0x00, 0xf4, 0x21, 0x00


	//----- nvinfo : EIATTR_KPARAM_INFO
	.align		4
.L_33:
        /*00d8*/ 	.byte	0x04, 0x17
        /*00da*/ 	.short	(.L_35 - .L_34)
.L_34:
        /*00dc*/ 	.word	0x00000000
        /*00e0*/ 	.short	0x0000
        /*00e2*/ 	.short	0x0000
        /*00e4*/ 	.byte	0x00, 0xf4, 0x21, 0x00


	//----- nvinfo : EIATTR_SPARSE_MMA_MASK
	.align		4
.L_35:
        /*00e8*/ 	.byte	0x03, 0x50
        /*00ea*/ 	.short	0x0000


	//----- nvinfo : EIATTR_MAXREG_COUNT
	.align		4
        /*00ec*/ 	.byte	0x03, 0x1b
        /*00ee*/ 	.short	0x00ff


	//----- nvinfo : EIATTR_NUM_BARRIERS
	.align		4
        /*00f0*/ 	.byte	0x02, 0x4c
        /*00f2*/ 	.byte	0x01
	.zero		1


	//----- nvinfo : EIATTR_ANNOTATIONS
	.align		4
        /*00f4*/ 	.byte	0x04, 0x55
        /*00f6*/ 	.short	(.L_37 - .L_36)


	//   ....[0]....
.L_36:
        /*00f8*/ 	.word	0x00000001
        /*00fc*/ 	.byte	0x80, 0x00, 0x00, 0x00, 0x01, 0x00, 0x00, 0x00, 0x10, 0x06, 0x00, 0x00, 0x01, 0x00, 0x00, 0x00
        /* <DEDUP_REMOVED lines=295> */
        /*137c*/ 	.byte	0xe0, 0x63, 0x01, 0x00


	//----- nvinfo : EIATTR_MERCURY_ISA_VERSION
	.align		4
.L_37:
        /*1380*/ 	.byte	0x03, 0x5f
        /*1382*/ 	.short	0x0101


	//----- nvinfo : EIATTR_EXIT_INSTR_OFFSETS
	.align		4
        /*1384*/ 	.byte	0x04, 0x1c
        /*1386*/ 	.short	(.L_39 - .L_38)


	//   ....[0]....
.L_38:
        /*1388*/ 	.word	0x0006ee60


	//   ....[1]....
        /*138c*/ 	.word	0x0006ee90


	//----- nvinfo : EIATTR_REQNTID
	.align		4
.L_39:
        /*1390*/ 	.byte	0x04, 0x10
        /*1392*/ 	.short	(.L_41 - .L_40)
.L_40:
        /*1394*/ 	.word	0x00000080
        /*1398*/ 	.word	0x00000001
        /*139c*/ 	.word	0x00000001


	//----- nvinfo : EIATTR_CBANK_PARAM_SIZE
	.align		4
.L_41:
        /*13a0*/ 	.byte	0x03, 0x19
        /*13a2*/ 	.short	0x0050


	//----- nvinfo : EIATTR_PARAM_CBANK
	.align		4
        /*13a4*/ 	.byte	0x04, 0x0a
        /*13a6*/ 	.short	(.L_43 - .L_42)
	.align		4
.L_42:
        /*13a8*/ 	.word	index@(.nv.constant0.matmul_kernel)
        /*13ac*/ 	.short	0x0210
        /*13ae*/ 	.short	0x0050


	//----- nvinfo : EIATTR_SW_WAR
	.align		4
.L_43:
        /*13b0*/ 	.byte	0x04, 0x36
        /*13b2*/ 	.short	(.L_45 - .L_44)
.L_44:
        /*13b4*/ 	.word	0x00000008
.L_45:


//--------------------- .nv.callgraph             --------------------------
	.section	.nv.callgraph,"",@"SHT_CUDA_CALLGRAPH"
	.align	4
	.sectionentsize	8
	.align		4
        /*0000*/ 	.word	0x00000000
	.align		4
        /*0004*/ 	.word	0xffffffff
	.align		4
        /*0008*/ 	.word	0x00000000
	.align		4
        /*000c*/ 	.word	0xfffffffe
	.align		4
        /*0010*/ 	.word	0x00000000
	.align		4
        /*0014*/ 	.word	0xfffffffd
	.align		4
        /*0018*/ 	.word	0x00000000
	.align		4
        /*001c*/ 	.word	0xfffffffc


//--------------------- .text.matmul_kernel       --------------------------
	.section	.text.matmul_kernel,"ax",@progbits
	.align	128
        .global         matmul_kernel
        .type           matmul_kernel,@function
        .size           matmul_kernel,(.L_x_3 - matmul_kernel)
        .other          matmul_kernel,@"STO_CUDA_ENTRY STV_DEFAULT"
matmul_kernel:
.text.matmul_kernel:
[----:B------:R-:W1:Y:S08]  /*0000*/  LDC R1, c[0x0][0x28] ;  /* 0x00000a00ff017b82 */ /* 0x000e700000000800 */
[----:B------:R-:W2:Y:S01]  /*0010*/  LDC.64 R2, c[0x0][0x228] ;  /* 0x00008a00ff027b82 */ /* 0x000ea20000000a00 */
[----:B-1----:R-:W-:Y:S01]  /*0020*/  VIADD R1, R1, 0xffffdf70 ;  /* 0xffffdf7001017836 */ /* 0x002fe20000000000 */
[----:B------:R-:W1:Y:S01]  /*0030*/  S2R R5, SR_CTAID.X ;  /* 0x0000000000057919 */ /* 0x000e620000002500 */
[----:B------:R-:W-:Y:S01]  /*0040*/  ULDC.64 UR8, c[0x0][0x218] ;  /* 0x0000860000087ab9 */ /* 0x000fe20000000a00 */
[----:B------:R-:W-:Y:S01]  /*0050*/  ULDC UR4, c[0x0][0x234] ;  /* 0x00008d0000047ab9 */ /* 0x000fe20000000800 */
[----:B------:R-:W-:Y:S01]  /*0060*/  ULDC.64 UR6, c[0x0][0x210] ;  /* 0x0000840000067ab9 */ /* 0x000fe20000000a00 */
[----:B--2---:R-:W-:Y:S01]  /*0070*/  IMAD.MOV.U32 R15, RZ, RZ, R3 ;  /* 0x000000ffff0f7224 */ /* 0x004fe200078e0003 */
[----:B------:R2:W-:Y:S01]  /*0080*/  STL.64 [R1+0x17e8], R2 ;  /* 0x0017e80201007387 */ /* 0x0005e20000100a00 */
[----:B------:R-:W-:-:S02]  /*0090*/  IMAD.MOV.U32 R14, RZ, RZ, R2 ;  /* 0x000000ffff0e7224 */ /* 0x000fc400078e0002 */
[----:B------:R-:W-:Y:S01]  /*00a0*/  VIADD R0, R15, 0x1ff ;  /* 0x000001ff0f007836 */ /* 0x000fe20000000000 */
[----:B-1----:R-:W-:-:S04]  /*00b0*/  IABS R8, R5 ;  /* 0x0000000500087213 */ /* 0x002fc80000000000 */
[----:B--2---:R-:W-:-:S04]  /*00c0*/  SHF.R.S32.HI R3, RZ, 0x1f, R0 ;  /* 0x0000001fff037819 */ /* 0x004fc80000011400 */
[----:B------:R-:W-:-:S04]  /*00d0*/  LEA.HI R3, R3, R0, RZ, 0x9 ;  /* 0x0000000003037211 */ /* 0x000fc800078f48ff */
[----:B------:R-:W-:-:S05]  /*00e0*/  SHF.R.S32.HI R3, RZ, 0x9, R3 ;  /* 0x00000009ff037819 */ /* 0x000fca0000011403 */
[----:B------:R-:W-:-:S05]  /*00f0*/  IMAD.SHL.U32 R4, R3, 0x8, RZ ;  /* 0x0000000803047824 */ /* 0x000fca00078e00ff */
[-C--:B------:R-:W-:Y:S02]  /*0100*/  IABS R7, R4.reuse ;  /* 0x0000000400077213 */ /* 0x080fe40000000000 */
[----:B------:R-:W-:Y:S02]  /*0110*/  IABS R10, R4 ;  /* 0x00000004000a7213 */ /* 0x000fe40000000000 */
[----:B------:R-:W1:Y:S08]  /*0120*/  I2F.RP R0, R7 ;  /* 0x0000000700007306 */ /* 0x000e700000209400 */
[----:B-1----:R-:W1:Y:S02]  /*0130*/  MUFU.RCP R0, R0 ;  /* 0x0000000000007308 */ /* 0x002e640000001000 */
[----:B-1----:R-:W-:Y:S01]  /*0140*/  VIADD R2, R0, 0xffffffe ;  /* 0x0ffffffe00027836 */ /* 0x002fe20000000000 */
[----:B------:R-:W-:-:S02]  /*0150*/  IADD3 R0, RZ, -R10, RZ ;  /* 0x8000000aff007210 */ /* 0x000fc40007ffe0ff */
[----:B------:R-:W-:-:S03]  /*0160*/  IABS R10, R14 ;  /* 0x0000000e000a7213 */ /* 0x000fc60000000000 */
[----:B------:R1:W2:Y:S02]  /*0170*/  F2I.FTZ.U32.TRUNC.NTZ R3, R2 ;  /* 0x0000000200037305 */ /* 0x0002a4000021f000 */
[----:B-1----:R-:W-:Y:S02]  /*0180*/  IMAD.MOV.U32 R2, RZ, RZ, RZ ;  /* 0x000000ffff027224 */ /* 0x002fe400078e00ff */
[----:B--2---:R-:W-:-:S04]  /*0190*/  IMAD.MOV R6, RZ, RZ, -R3 ;  /* 0x000000ffff067224 */ /* 0x004fc800078e0a03 */
[----:B------:R-:W-:Y:S02]  /*01a0*/  IMAD R9, R6, R7, RZ ;  /* 0x0000000706097224 */ /* 0x000fe400078e02ff */
[----:B------:R-:W-:Y:S02]  /*01b0*/  IMAD.MOV.U32 R6, RZ, RZ, R8 ;  /* 0x000000ffff067224 */ /* 0x000fe400078e0008 */
[----:B------:R-:W-:-:S06]  /*01c0*/  IMAD.HI.U32 R3, R3, R9, R2 ;  /* 0x0000000903037227 */ /* 0x000fcc00078e0002 */
[----:B------:R-:W-:-:S04]  /*01d0*/  IMAD.HI.U32 R3, R3, R6, RZ ;  /* 0x0000000603037227 */ /* 0x000fc800078e00ff */
[----:B------:R-:W-:-:S05]  /*01e0*/  IMAD R0, R3, R0, R6 ;  /* 0x0000000003007224 */ /* 0x000fca00078e0206 */
[----:B------:R-:W-:-:S13]  /*01f0*/  ISETP.GT.U32.AND P1, PT, R7, R0, PT ;  /* 0x000000000700720c */ /* 0x000fda0003f24070 */
[----:B------:R-:W-:Y:S02]  /*0200*/  @!P1 IMAD.IADD R0, R0, 0x1, -R7 ;  /* 0x0000000100009824 */ /* 0x000fe400078e0a07 */
[----:B------:R-:W-:Y:S01]  /*0210*/  @!P1 VIADD R3, R3, 0x1 ;  /* 0x0000000103039836 */ /* 0x000fe20000000000 */
[----:B------:R-:W-:Y:S02]  /*0220*/  ISETP.NE.AND P1, PT, R4, RZ, PT ;  /* 0x000000ff0400720c */ /* 0x000fe40003f25270 */
[----:B------:R-:W-:Y:S02]  /*0230*/  ISETP.GE.U32.AND P0, PT, R0, R7, PT ;  /* 0x000000070000720c */ /* 0x000fe40003f06070 */
[----:B------:R-:W-:-:S04]  /*0240*/  LOP3.LUT R0, R5, R4, RZ, 0x3c, !PT ;  /* 0x0000000405007212 */ /* 0x000fc800078e3cff */
[----:B------:R-:W-:Y:S01]  /*0250*/  ISETP.GE.AND P2, PT, R0, RZ, PT ;  /* 0x000000ff0000720c */ /* 0x000fe20003f46270 */
[----:B------:R-:W-:Y:S02]  /*0260*/  VIADD R0, R14, 0x7f ;  /* 0x0000007f0e007836 */ /* 0x000fe40000000000 */
[----:B------:R-:W1:Y:S04]  /*0270*/  S2R R14, SR_TID.X ;  /* 0x00000000000e7919 */ /* 0x000e680000002100 */
[----:B------:R-:W-:-:S04]  /*0280*/  @P0 VIADD R3, R3, 0x1 ;  /* 0x0000000103030836 */ /* 0x000fc80000000000 */
[----:B------:R-:W-:Y:S01]  /*0290*/  IMAD.MOV.U32 R2, RZ, RZ, R3 ;  /* 0x000000ffff027224 */ /* 0x000fe200078e0003 */
[----:B------:R-:W-:-:S03]  /*02a0*/  SHF.R.S32.HI R3, RZ, 0x1f, R0 ;  /* 0x0000001fff037819 */ /* 0x000fc60000011400 */
[----:B------:R-:W-:Y:S01]  /*02b0*/  @!P2 IMAD.MOV R2, RZ, RZ, -R2 ;  /* 0x000000ffff02a224 */ /* 0x000fe200078e0a02 */
[----:B------:R-:W-:Y:S02]  /*02c0*/  @!P1 LOP3.LUT R2, RZ, R4, RZ, 0x33, !PT ;  /* 0x00000004ff029212 */ /* 0x000fe400078e33ff */
[----:B------:R-:W-:-:S03]  /*02d0*/  LEA.HI R3, R3, R0, RZ, 0x7 ;  /* 0x0000000003037211 */ /* 0x000fc600078f38ff */
[----:B------:R-:W-:Y:S02]  /*02e0*/  IMAD.SHL.U32 R11, R2, 0x8, RZ ;  /* 0x00000008020b7824 */ /* 0x000fe400078e00ff */
[----:B------:R-:W-:-:S03]  /*02f0*/  IMAD.MOV R2, RZ, RZ, -R2 ;  /* 0x000000ffff027224 */ /* 0x000fc600078e0a02 */
[----:B------:R-:W-:Y:S01]  /*0300*/  LEA.HI.SX32 R3, R3, -R11, 0x19 ;  /* 0x8000000b03037211 */ /* 0x000fe200078fcaff */
[----:B------:R-:W-:Y:S02]  /*0310*/  IMAD R12, R4, R2, R5 ;  /* 0x00000002040c7224 */ /* 0x000fe400078e0205 */
[----:B------:R-:W-:Y:S01]  /*0320*/  IMAD.MOV.U32 R2, RZ, RZ, RZ ;  /* 0x000000ffff027224 */ /* 0x000fe200078e00ff */
[----:B------:R-:W-:-:S04]  /*0330*/  VIMNMX R13, R3, 0x8, PT ;  /* 0x00000008030d7848 */ /* 0x000fc80003fe0100 */
[-C--:B------:R-:W-:Y:S02]  /*0340*/  IABS R6, R13.reuse ;  /* 0x0000000d00067213 */ /* 0x080fe40000000000 */
[----:B------:R-:W-:Y:S02]  /*0350*/  IABS R4, R13 ;  /* 0x0000000d00047213 */ /* 0x000fe40000000000 */
[----:B------:R-:W2:Y:S08]  /*0360*/  I2F.RP R0, R6 ;  /* 0x0000000600007306 */ /* 0x000eb00000209400 */
[----:B--2---:R-:W2:Y:S02]  /*0370*/  MUFU.RCP R0, R0 ;  /* 0x0000000000007308 */ /* 0x004ea40000001000 */
[----:B--2---:R-:W-:Y:S01]  /*0380*/  VIADD R3, R0, 0xffffffe ;  /* 0x0ffffffe00037836 */ /* 0x004fe20000000000 */
[----:B------:R-:W-:-:S02]  /*0390*/  IABS R0, R15 ;  /* 0x0000000f00007213 */ /* 0x000fc40000000000 */
[----:B-1----:R-:W-:-:S03]  /*03a0*/  LOP3.LUT R15, R14, 0x7f, RZ, 0xc0, !PT ;  /* 0x0000007f0e0f7812 */ /* 0x002fc600078ec0ff */
[----:B------:R-:W1:Y:S02]  /*03b0*/  F2I.FTZ.U32.TRUNC.NTZ R3, R3 ;  /* 0x0000000300037305 */ /* 0x000e64000021f000 */
[----:B-1----:R-:W-:-:S05]  /*03c0*/  IADD3 R7, RZ, -R3, RZ ;  /* 0x80000003ff077210 */ /* 0x002fca0007ffe0ff */
[----:B------:R-:W-:Y:S01]  /*03d0*/  IMAD.MOV.U32 R5, RZ, RZ, R7 ;  /* 0x000000ffff057224 */ /* 0x000fe200078e0007 */
[----:B------:R-:W-:-:S03]  /*03e0*/  IABS R7, R12 ;  /* 0x0000000c00077213 */ /* 0x000fc60000000000 */
[----:B------:R-:W-:-:S04]  /*03f0*/  IMAD R5, R5, R6, RZ ;  /* 0x0000000605057224 */ /* 0x000fc800078e02ff */
[----:B------:R-:W-:Y:S02]  /*0400*/  IMAD.HI.U32 R2, R3, R5, R2 ;  /* 0x0000000503027227 */ /* 0x000fe400078e0002 */
[----:B------:R-:W1:Y:S02]  /*0410*/  I2F.RP R5, R0 ;  /* 0x0000000000057306 */ /* 0x000e640000209400 */
[----:B------:R-:W-:Y:S02]  /*0420*/  IMAD.MOV R3, RZ, RZ, -R4 ;  /* 0x000000ffff037224 */ /* 0x000fe400078e0a04 */
[----:B------:R-:W-:-:S04]  /*0430*/  IMAD.HI.U32 R2, R2, R7, RZ ;  /* 0x0000000702027227 */ /* 0x000fc800078e00ff */
[----:B------:R-:W-:Y:S01]  /*0440*/  IMAD R3, R2, R3, R7 ;  /* 0x0000000302037224 */ /* 0x000fe200078e0207 */
[----:B------:R-:W2:Y:S04]  /*0450*/  I2F.RP R4, R10 ;  /* 0x0000000a00047306 */ /* 0x000ea80000209400 */
[----:B------:R-:W-:-:S04]  /*0460*/  ISETP.GT.U32.AND P1, PT, R6, R3, PT ;  /* 0x000000030600720c */ /* 0x000fc80003f24070 */
[----:B-1----:R-:W1:Y:S08]  /*0470*/  MUFU.RCP R5, R5 ;  /* 0x0000000500057308 */ /* 0x002e700000001000 */
[----:B--2---:R-:W2:Y:S01]  /*0480*/  MUFU.RCP R4, R4 ;  /* 0x0000000400047308 */ /* 0x004ea20000001000 */
[----:B------:R-:W-:Y:S02]  /*0490*/  @!P1 IMAD.IADD R3, R3, 0x1, -R6 ;  /* 0x0000000103039824 */ /* 0x000fe400078e0a06 */
[----:B------:R-:W-:Y:S01]  /*04a0*/  @!P1 VIADD R2, R2, 0x1 ;  /* 0x0000000102029836 */ /* 0x000fe20000000000 */
[----:B------:R-:W-:-:S02]  /*04b0*/  ISETP.NE.AND P1, PT, R13, RZ, PT ;  /* 0x000000ff0d00720c */ /* 0x000fc40003f25270 */
[----:B------:R-:W-:Y:S02]  /*04c0*/  ISETP.GE.U32.AND P0, PT, R3, R6, PT ;  /* 0x000000060300720c */ /* 0x000fe40003f06070 */
[----:B------:R-:W-:Y:S01]  /*04d0*/  LOP3.LUT R3, R12, R13, RZ, 0x3c, !PT ;  /* 0x0000000d0c037212 */ /* 0x000fe200078e3cff */
[----:B-1----:R-:W-:-:S03]  /*04e0*/  VIADD R8, R5, 0xffffffe ;  /* 0x0ffffffe05087836 */ /* 0x002fc60000000000 */
[----:B------:R-:W-:Y:S01]  /*04f0*/  ISETP.GE.AND P2, PT, R3, RZ, PT ;  /* 0x000000ff0300720c */ /* 0x000fe20003f46270 */
[----:B------:R1:W3:Y:S01]  /*0500*/  F2I.FTZ.U32.TRUNC.NTZ R9, R8 ;  /* 0x0000000800097305 */ /* 0x0002e2000021f000 */
[----:B------:R-:W-:Y:S02]  /*0510*/  SHF.R.U32.HI R3, RZ, 0x6, R14 ;  /* 0x00000006ff037819 */ /* 0x000fe4000001160e */
[----:B--2---:R-:W-:-:S03]  /*0520*/  IADD3 R5, R4, 0xffffffe, RZ ;  /* 0x0ffffffe04057810 */ /* 0x004fc60007ffe0ff */
[----:B------:R-:W-:Y:S01]  /*0530*/  @P0 VIADD R2, R2, 0x1 ;  /* 0x0000000102020836 */ /* 0x000fe20000000000 */
[----:B------:R-:W-:Y:S01]  /*0540*/  SGXT.U32 R3, R3, 0x1 ;  /* 0x000000010303781a */ /* 0x000fe20000000000 */
[----:B-1----:R-:W-:Y:S01]  /*0550*/  IMAD.MOV.U32 R8, RZ, RZ, RZ ;  /* 0x000000ffff087224 */ /* 0x002fe200078e00ff */
[----:B------:R-:W1:Y:S01]  /*0560*/  F2I.FTZ.U32.TRUNC.NTZ R5, R5 ;  /* 0x0000000500057305 */ /* 0x000e62000021f000 */
[----:B------:R-:W-:-:S04]  /*0570*/  IMAD.MOV.U32 R6, RZ, RZ, R2 ;  /* 0x000000ffff067224 */ /* 0x000fc800078e0002 */
[----:B------:R-:W-:Y:S01]  /*0580*/  @!P2 IMAD.MOV R6, RZ, RZ, -R6 ;  /* 0x000000ffff06a224 */ /* 0x000fe200078e0a06 */
[----:B------:R-:W-:Y:S01]  /*0590*/  @!P1 LOP3.LUT R6, RZ, R13, RZ, 0x33, !PT ;  /* 0x0000000dff069212 */ /* 0x000fe200078e33ff */
[----:B---3--:R-:W-:-:S04]  /*05a0*/  IMAD.MOV R7, RZ, RZ, -R9 ;  /* 0x000000ffff077224 */ /* 0x008fc800078e0a09 */
[----:B------:R-:W-:Y:S02]  /*05b0*/  IMAD.MOV R2, RZ, RZ, -R6 ;  /* 0x000000ffff027224 */ /* 0x000fe400078e0a06 */
[----:B------:R-:W-:Y:S02]  /*05c0*/  IMAD.SHL.U32 R6, R6, 0x200, RZ ;  /* 0x0000020006067824 */ /* 0x000fe400078e00ff */
[----:B------:R-:W-:Y:S02]  /*05d0*/  IMAD R2, R13, R2, R12 ;  /* 0x000000020d027224 */ /* 0x000fe400078e020c */
[----:B------:R-:W-:Y:S01]  /*05e0*/  IMAD R7, R7, R0, RZ ;  /* 0x0000000007077224 */ /* 0x000fe200078e02ff */
[----:B------:R-:W-:Y:S01]  /*05f0*/  LOP3.LUT R3, R6, R3, RZ, 0xfc, !PT ;  /* 0x0000000306037212 */ /* 0x000fe200078efcff */
[----:B------:R-:W-:Y:S01]  /*0600*/  IMAD.IADD R4, R11, 0x1, R2 ;  /* 0x000000010b047824 */ /* 0x000fe200078e0202 */
[----:B------:R-:W-:Y:S01]  /*0610*/  STL [R1+0x1858], R6 ;  /* 0x0018580601007387 */ /* 0x000fe20000100800 */
[----:B-1----:R-:W-:Y:S01]  /*0620*/  IMAD.MOV R11, RZ, RZ, -R5 ;  /* 0x000000ffff0b7224 */ /* 0x002fe200078e0a05 */
[----:B------:R-:W-:Y:S01]  /*0630*/  LOP3.LUT R16, R3, 0x1fe, RZ, 0xfc, !PT ;  /* 0x000001fe03107812 */ /* 0x000fe200078efcff */
[----:B------:R-:W-:Y:S01]  /*0640*/  IMAD.HI.U32 R2, R9, R7, R8 ;  /* 0x0000000709027227 */ /* 0x000fe200078e0008 */
[----:B------:R-:W-:-:S02]  /*0650*/  IABS R9, R3 ;  /* 0x0000000300097213 */ /* 0x000fc40000000000 */
[----:B------:R-:W-:Y:S01]  /*0660*/  IABS R185, R16 ;  /* 0x0000001000b97213 */ /* 0x000fe20000000000 */
[----:B------:R-:W-:Y:S01]  /*0670*/  IMAD R12, R4, 0x80, R15 ;  /* 0x00000080040c7824 */ /* 0x000fe200078e020f */
[----:B------:R-:W-:Y:S01]  /*0680*/  LOP3.LUT R15, R3, 0x6, RZ, 0xfc, !PT ;  /* 0x00000006030f7812 */ /* 0x000fe200078efcff */
[----:B------:R-:W-:Y:S01]  /*0690*/  IMAD R7, R11, R10, RZ ;  /* 0x0000000a0b077224 */ /* 0x000fe200078e02ff */
[----:B------:R-:W-:Y:S01]  /*06a0*/  SHF.R.S32.HI R11, RZ, 0x6, R14 ;  /* 0x00000006ff0b7819 */ /* 0x000fe2000001140e */
[----:B------:R-:W-:Y:S01]  /*06b0*/  IMAD.MOV.U32 R4, RZ, RZ, RZ ;  /* 0x000000ffff047224 */ /* 0x000fe200078e00ff */
[----:B------:R-:W-:Y:S01]  /*06c0*/  IABS R179, R12 ;  /* 0x0000000c00b37213 */ /* 0x000fe20000000000 */
[----:B------:R1:W-:Y:S01]  /*06d0*/  STL [R1+0x100c], R12 ;  /* 0x00100c0c01007387 */ /* 0x0003e20000100800 */
[----:B------:R-:W-:Y:S01]  /*06e0*/  IABS R13, R15 ;  /* 0x0000000f000d7213 */ /* 0x000fe20000000000 */
[----:B------:R-:W-:Y:S01]  /*06f0*/  IMAD.HI.U32 R4, R5, R7, R4 ;  /* 0x0000000705047227 */ /* 0x000fe200078e0004 */
[----:B------:R-:W-:-:S02]  /*0700*/  ISETP.GE.AND P2, PT, R16, RZ, PT ;  /* 0x000000ff1000720c */ /* 0x000fc40003f46270 */
[C---:B------:R-:W-:Y:S01]  /*0710*/  LOP3.LUT R16, R3.reuse, 0x8, RZ, 0xfc, !PT ;  /* 0x0000000803107812 */ /* 0x040fe200078efcff */
[C---:B------:R-:W-:Y:S01]  /*0720*/  IMAD.HI.U32 R5, R2.reuse, R9, RZ ;  /* 0x0000000902057227 */ /* 0x040fe200078e00ff */
[C---:B------:R-:W-:Y:S02]  /*0730*/  LOP3.LUT R18, R3.reuse, 0xa8, RZ, 0xfc, !PT ;  /* 0x000000a803127812 */ /* 0x040fe400078efcff */
[C---:B------:R-:W-:Y:S01]  /*0740*/  LOP3.LUT R19, R3.reuse, 0xac, RZ, 0xfc, !PT ;  /* 0x000000ac03137812 */ /* 0x040fe200078efcff */
[----:B------:R-:W-:Y:S01]  /*0750*/  IMAD.MOV R5, RZ, RZ, -R5 ;  /* 0x000000ffff057224 */ /* 0x000fe200078e0a05 */
[C---:B-1----:R-:W-:Y:S01]  /*0760*/  LOP3.LUT R12, R3.reuse, 0x2, RZ, 0xfc, !PT ;  /* 0x00000002030c7812 */ /* 0x042fe200078efcff */
[----:B------:R-:W-:Y:S01]  /*0770*/  IMAD.HI.U32 R7, R2, R185, RZ ;  /* 0x000000b902077227 */ /* 0x000fe200078e00ff */
[----:B------:R-:W-:Y:S02]  /*0780*/  LOP3.LUT R20, R3, 0xb6, RZ, 0xfc, !PT ;  /* 0x000000b603147812 */ /* 0x000fe400078efcff */
[----:B------:R-:W-:Y:S01]  /*0790*/  ISETP.GE.AND P1, PT, R12, RZ, PT ;  /* 0x000000ff0c00720c */ /* 0x000fe20003f26270 */
[----:B------:R-:W-:Y:S01]  /*07a0*/  IMAD R5, R0, R5, R9 ;  /* 0x0000000500057224 */ /* 0x000fe200078e0209 */
[----:B------:R-:W-:Y:S01]  /*07b0*/  IADD3 R8, -R7, RZ, RZ ;  /* 0x000000ff07087210 */ /* 0x000fe20007ffe1ff */
[----:B------:R-:W-:Y:S01]  /*07c0*/  IMAD.HI.U32 R4, R4, R179, RZ ;  /* 0x000000b304047227 */ /* 0x000fe200078e00ff */
[----:B------:R-:W-:-:S02]  /*07d0*/  IABS R9, R12 ;  /* 0x0000000c00097213 */ /* 0x000fc40000000000 */
[C---:B------:R-:W-:Y:S01]  /*07e0*/  ISETP.GT.U32.AND P4, PT, R0.reuse, R5, PT ;  /* 0x000000050000720c */ /* 0x040fe20003f84070 */
[----:B------:R-:W-:Y:S01]  /*07f0*/  IMAD.MOV R7, RZ, RZ, -R4 ;  /* 0x000000ffff077224 */ /* 0x000fe200078e0a04 */
[----:B------:R-:W-:Y:S01]  /*0800*/  SGXT R4, R11, 0x1 ;  /* 0x000000010b04781a */ /* 0x000fe20000000200 */
[----:B------:R-:W-:Y:S01]  /*0810*/  IMAD R185, R0, R8, R185 ;  /* 0x0000000800b97224 */ /* 0x000fe200078e02b9 */
[----:B------:R-:W-:Y:S01]  /*0820*/  IABS R12, R16 ;  /* 0x00000010000c7213 */ /* 0x000fe20000000000 */
[----:B------:R-:W-:Y:S01]  /*0830*/  IMAD R179, R10, R7, R179 ;  /* 0x000000070ab37224 */ /* 0x000fe200078e02b3 */
[----:B------:R-:W-:Y:S01]  /*0840*/  LOP3.LUT R8, R4, 0x90, RZ, 0xc0, !PT ;  /* 0x0000009004087812 */ /* 0x000fe200078ec0ff */
[----:B------:R-:W-:Y:S01]  /*0850*/  IMAD.SHL.U32 R7, R14, 0x4, RZ ;  /* 0x000000040e077824 */ /* 0x000fe200078e00ff */
[----:B------:R-:W-:Y:S01]  /*0860*/  LOP3.LUT R14, R3, 0x4, RZ, 0xfc, !PT ;  /* 0x00000004030e7812 */ /* 0x000fe200078efcff */
[----:B------:R-:W-:Y:S01]  /*0870*/  IMAD.HI.U32 R4, R2, R9, RZ ;  /* 0x0000000902047227 */ /* 0x000fe200078e00ff */
[----:B------:R-:W-:-:S02]  /*0880*/  ISETP.GT.U32.AND P0, PT, R10, R179, PT ;  /* 0x000000b30a00720c */ /* 0x000fc40003f04070 */
[----:B------:R-:W-:Y:S01]  /*0890*/  IABS R11, R14 ;  /* 0x0000000e000b7213 */ /* 0x000fe20000000000 */
[----:B------:R-:W-:Y:S01]  /*08a0*/  IMAD.MOV R4, RZ, RZ, -R4 ;  /* 0x000000ffff047224 */ /* 0x000fe200078e0a04 */
[----:B------:R-:W-:Y:S01]  /*08b0*/  ISETP.GT.U32.AND P3, PT, R0, R185, PT ;  /* 0x000000b90000720c */ /* 0x000fe20003f64070 */
[----:B------:R-:W-:Y:S01]  /*08c0*/  @!P4 IMAD.IADD R5, R5, 0x1, -R0 ;  /* 0x000000010505c824 */ /* 0x000fe200078e0a00 */
[----:B------:R-:W-:Y:S01]  /*08d0*/  LOP3.LUT R6, R8, 0x7c, R7, 0x78, !PT ;  /* 0x0000007c08067812 */ /* 0x000fe200078e7807 */
[----:B------:R-:W-:Y:S01]  /*08e0*/  IMAD R7, R0, R4, R9 ;  /* 0x0000000400077224 */ /* 0x000fe200078e0209 */
[----:B------:R-:W-:Y:S01]  /*08f0*/  ISETP.GE.AND P4, PT, R14, RZ, PT ;  /* 0x000000ff0e00720c */ /* 0x000fe20003f86270 */
[----:B------:R-:W-:Y:S01]  /*0900*/  IMAD.HI.U32 R4, R2, R11, RZ ;  /* 0x0000000b02047227 */ /* 0x000fe200078e00ff */
[C---:B------:R-:W-:Y:S01]  /*0910*/  ISETP.GT.U32.AND P5, PT, R0.reuse, R5, PT ;  /* 0x000000050000720c */ /* 0x040fe20003fa4070 */
[----:B------:R-:W-:Y:S01]  /*0920*/  STL [R1+0x44], R6 ;  /* 0x0000440601007387 */ /* 0x000fe20000100800 */
[----:B------:R-:W-:Y:S01]  /*0930*/  ISETP.GT.U32.AND P6, PT, R0, R7, PT ;  /* 0x000000070000720c */ /* 0x000fe20003fc4070 */
[----:B------:R-:W-:Y:S01]  /*0940*/  IMAD.HI.U32 R8, R2, R13, RZ ;  /* 0x0000000d02087227 */ /* 0x000fe200078e00ff */
[----:B------:R-:W-:-:S02]  /*0950*/  LOP3.LUT R14, R3, 0x10, RZ, 0xfc, !PT ;  /* 0x00000010030e7812 */ /* 0x000fc400078efcff */
[C---:B------:R-:W-:Y:S01]  /*0960*/  LOP3.LUT R22, R3.reuse, 0xb8, RZ, 0xfc, !PT ;  /* 0x000000b803167812 */ /* 0x040fe200078efcff */
[----:B------:R-:W-:Y:S01]  /*0970*/  IMAD.MOV R4, RZ, RZ, -R4 ;  /* 0x000000ffff047224 */ /* 0x000fe200078e0a04 */
[----:B------:R-:W-:Y:S01]  /*0980*/  LOP3.LUT R28, R3, 0xbe, RZ, 0xfc, !PT ;  /* 0x000000be031c7812 */ /* 0x000fe200078efcff */
[----:B------:R-:W-:Y:S01]  /*0990*/  IMAD.MOV R8, RZ, RZ, -R8 ;  /* 0x000000ffff087224 */ /* 0x000fe200078e0a08 */
[----:B------:R-:W-:Y:S01]  /*09a0*/  IABS R21, R22 ;  /* 0x0000001600157213 */ /* 0x000fe20000000000 */
[----:B------:R-:W-:Y:S01]  /*09b0*/  @!P0 IMAD.IADD R179, R179, 0x1, -R10 ;  /* 0x00000001b3b38824 */ /* 0x000fe200078e0a0a */
[----:B------:R-:W-:Y:S01]  /*09c0*/  IABS R27, R28 ;  /* 0x0000001c001b7213 */ /* 0x000fe20000000000 */
[----:B------:R-:W-:Y:S01]  /*09d0*/  IMAD R9, R0, R4, R11 ;  /* 0x0000000400097224 */ /* 0x000fe200078e020b */
[----:B------:R-:W-:Y:S01]  /*09e0*/  LOP3.LUT R30, R3, 0xc0, RZ, 0xfc, !PT ;  /* 0x000000c0031e7812 */ /* 0x000fe200078efcff */
[--C-:B------:R-:W-:Y:S01]  /*09f0*/  @!P3 IMAD.IADD R185, R185, 0x1, -R0.reuse ;  /* 0x00000001b9b9b824 */ /* 0x100fe200078e0a00 */
[----:B------:R-:W-:Y:S01]  /*0a00*/  ISETP.GT.U32.AND P0, PT, R10, R179, PT ;  /* 0x000000b30a00720c */ /* 0x000fe20003f04070 */
[C---:B------:R-:W-:Y:S01]  /*0a10*/  IMAD R11, R0.reuse, R8, R13 ;  /* 0x00000008000b7224 */ /* 0x040fe200078e020d */
[----:B------:R-:W-:Y:S01]  /*0a20*/  LOP3.LUT R8, R3, 0xa, RZ, 0xfc, !PT ;  /* 0x0000000a03087812 */ /* 0x000fe200078efcff */
[----:B------:R-:W-:Y:S01]  /*0a30*/  @!P5 IMAD.IADD R5, R5, 0x1, -R0 ;  /* 0x000000010505d824 */ /* 0x000fe200078e0a00 */
[C---:B------:R-:W-:Y:S01]  /*0a40*/  ISETP.GT.U32.AND P3, PT, R0.reuse, R185, PT ;  /* 0x000000b90000720c */ /* 0x040fe20003f64070 */
[----:B------:R-:W-:Y:S01]  /*0a50*/  IMAD.MOV.U32 R13, RZ, RZ, R12 ;  /* 0x000000ffff0d7224 */ /* 0x000fe200078e000c */
[----:B------:R-:W-:Y:S01]  /*0a60*/  ISETP.GT.U32.AND P5, PT, R0, R11, PT ;  /* 0x0000000b0000720c */ /* 0x000fe20003fa4070 */
[----:B------:R-:W-:Y:S01]  /*0a70*/  @!P6 IMAD.IADD R7, R7, 0x1, -R0 ;  /* 0x000000010707e824 */ /* 0x000fe200078e0a00 */
[C---:B------:R-:W-:Y:S01]  /*0a80*/  ISETP.GE.AND P6, PT, R3.reuse, RZ, PT ;  /* 0x000000ff0300720c */ /* 0x040fe20003fc6270 */
[----:B------:R-:W-:Y:S01]  /*0a90*/  IMAD.HI.U32 R4, R2, R13, RZ ;  /* 0x0000000d02047227 */ /* 0x000fe200078e00ff */
[----:B------:R-:W-:-:S02]  /*0aa0*/  LOP3.LUT R12, R3, 0xe, RZ, 0xfc, !PT ;  /* 0x0000000e030c7812 */ /* 0x000fc400078efcff */
[----:B------:R-:W-:Y:S01]  /*0ab0*/  IABS R29, R30 ;  /* 0x0000001e001d7213 */ /* 0x000fe20000000000 */
[----:B------:R-:W-:Y:S01]  /*0ac0*/  @!P0 IMAD.IADD R179, R179, 0x1, -R10 ;  /* 0x00000001b3b38824 */ /* 0x000fe200078e0a0a */
[----:B------:R-:W-:Y:S01]  /*0ad0*/  ISETP.GE.AND P0, PT, R15, RZ, PT ;  /* 0x000000ff0f00720c */ /* 0x000fe20003f06270 */
[----:B------:R-:W-:Y:S01]  /*0ae0*/  IMAD.MOV R4, RZ, RZ, -R4 ;  /* 0x000000ffff047224 */ /* 0x000fe200078e0a04 */
[----:B------:R-:W-:Y:S02]  /*0af0*/  IABS R15, R8 ;  /* 0x00000008000f7213 */ /* 0x000fe40000000000 */
[----:B------:R-:W-:Y:S01]  /*0b00*/  @!P3 IADD3 R185, R185, -R0, RZ ;  /* 0x80000000b9b9b210 */ /* 0x000fe20007ffe0ff */
[----:B------:R-:W-:Y:S01]  /*0b10*/  @!P5 IMAD.IADD R11, R11, 0x1, -R0 ;  /* 0x000000010b0bd824 */ /* 0x000fe200078e0a00 */
[C---:B------:R-:W-:Y:S01]  /*0b20*/  ISETP.GT.U32.AND P3, PT, R0.reuse, R9, PT ;  /* 0x000000090000720c */ /* 0x040fe20003f64070 */
[----:B------:R-:W-:Y:S01]  /*0b30*/  IMAD R13, R0, R4, R13 ;  /* 0x00000004000d7224 */ /* 0x000fe200078e020d */
[----:B------:R-:W-:Y:S01]  /*0b40*/  STL [R1+0x187c], R179 ;  /* 0x00187cb301007387 */ /* 0x000fe20000100800 */
[----:B------:R-:W-:Y:S01]  /*0b50*/  IMAD.HI.U32 R4, R2, R15, RZ ;  /* 0x0000000f02047227 */ /* 0x000fe200078e00ff */
[----:B------:R-:W-:-:S02]  /*0b60*/  ISETP.GT.U32.AND P5, PT, R0, R11, PT ;  /* 0x0000000b0000720c */ /* 0x000fc40003fa4070 */
[----:B------:R-:W-:Y:S01]  /*0b70*/  LOP3.LUT R10, R3, 0xc, RZ, 0xfc, !PT ;  /* 0x0000000c030a7812 */ /* 0x000fe200078efcff */
[----:B------:R-:W-:Y:S01]  /*0b80*/  @!P2 IMAD.MOV R185, RZ, RZ, -R185 ;  /* 0x000000ffffb9a224 */ /* 0x000fe200078e0ab9 */
[----:B------:R-:W-:Y:S02]  /*0b90*/  ISETP.GT.U32.AND P2, PT, R0, R7, PT ;  /* 0x000000070000720c */ /* 0x000fe40003f44070 */
[----:B------:R-:W-:Y:S02]  /*0ba0*/  IADD3 R4, -R4, RZ, RZ ;  /* 0x000000ff04047210 */ /* 0x000fe40007ffe1ff */
[----:B------:R1:W-:Y:S01]  /*0bb0*/  STL [R1+0x1878], R185 ;  /* 0x001878b901007387 */ /* 0x0003e20000100800 */
[--C-:B------:R-:W-:Y:S01]  /*0bc0*/  @!P3 IMAD.IADD R9, R9, 0x1, -R0.reuse ;  /* 0x000000010909b824 */ /* 0x100fe200078e0a00 */
[----:B------:R-:W-:Y:S02]  /*0bd0*/  IABS R17, R10 ;  /* 0x0000000a00117213 */ /* 0x000fe40000000000 */
[----:B------:R-:W-:Y:S01]  /*0be0*/  LOP3.LUT R32, R3, 0xc2, RZ, 0xfc, !PT ;  /* 0x000000c203207812 */ /* 0x000fe200078efcff */
[----:B------:R-:W-:Y:S01]  /*0bf0*/  @!P5 IMAD.IADD R11, R11, 0x1, -R0 ;  /* 0x000000010b0bd824 */ /* 0x000fe200078e0a00 */
[----:B------:R-:W-:-:S02]  /*0c00*/  ISETP.GT.U32.AND P3, PT, R0, R9, PT ;  /* 0x000000090000720c */ /* 0x000fc40003f64070 */
[----:B------:R-:W-:Y:S01]  /*0c10*/  LOP3.LUT R33, R3, 0xc4, RZ, 0xfc, !PT ;  /* 0x000000c403217812 */ /* 0x000fe200078efcff */
[----:B------:R-:W-:Y:S01]  /*0c20*/  @!P2 IMAD.IADD R7, R7, 0x1, -R0 ;  /* 0x000000010707a824 */ /* 0x000fe200078e0a00 */
[C---:B------:R-:W-:Y:S01]  /*0c30*/  ISETP.GT.U32.AND P2, PT, R0.reuse, R13, PT ;  /* 0x0000000d0000720c */ /* 0x040fe20003f44070 */
[----:B-1----:R-:W-:Y:S01]  /*0c40*/  IMAD.MOV.U32 R185, RZ, RZ, R5 ;  /* 0x000000ffffb97224 */ /* 0x002fe200078e0005 */
[C---:B------:R-:W-:Y:S01]  /*0c50*/  LOP3.LUT R34, R3.reuse, 0xc6, RZ, 0xfc, !PT ;  /* 0x000000c603227812 */ /* 0x040fe200078efcff */
[----:B------:R-:W-:Y:S01]  /*0c60*/  IMAD R5, R0, R4, R15 ;  /* 0x0000000400057224 */ /* 0x000fe200078e020f */
[----:B------:R-:W-:Y:S01]  /*0c70*/  IABS R15, R12 ;  /* 0x0000000c000f7213 */ /* 0x000fe20000000000 */
[----:B------:R-:W-:Y:S01]  /*0c80*/  IMAD.HI.U32 R4, R2, R17, RZ ;  /* 0x0000001102047227 */ /* 0x000fe200078e00ff */
[C---:B------:R-:W-:Y:S02]  /*0c90*/  LOP3.LUT R35, R3.reuse, 0xc8, RZ, 0xfc, !PT ;  /* 0x000000c803237812 */ /* 0x040fe400078efcff */
[----:B------:R-:W-:Y:S01]  /*0ca0*/  ISETP.GT.U32.AND P5, PT, R0, R5, PT ;  /* 0x000000050000720c */ /* 0x000fe20003fa4070 */
[----:B------:R-:W-:Y:S01]  /*0cb0*/  IMAD.MOV R4, RZ, RZ, -R4 ;  /* 0x000000ffff047224 */ /* 0x000fe200078e0a04 */
[----:B------:R-:W-:Y:S01]  /*0cc0*/  IABS R31, R35 ;  /* 0x00000023001f7213 */ /* 0x000fe20000000000 */
[----:B------:R-:W-:Y:S01]  /*0cd0*/  IMAD.MOV.U32 R6, RZ, RZ, R7 ;  /* 0x000000ffff067224 */ /* 0x000fe200078e0007 */
[----:B------:R-:W-:Y:S01]  /*0ce0*/  LOP3.LUT R36, R3, 0xcc, RZ, 0xfc, !PT ;  /* 0x000000cc03247812 */ /* 0x000fe200078efcff */
[--C-:B------:R-:W-:Y:S01]  /*0cf0*/  @!P2 IMAD.IADD R13, R13, 0x1, -R0.reuse ;  /* 0x000000010d0da824 */ /* 0x100fe200078e0a00 */
[----:B------:R-:W-:Y:S01]  /*0d00*/  ISETP.GE.AND P2, PT, R10, RZ, PT ;  /* 0x000000ff0a00720c */ /* 0x000fe20003f46270 */
[----:B------:R-:W-:Y:S01]  /*0d10*/  @!P3 IMAD.IADD R9, R9, 0x1, -R0 ;  /* 0x000000010909b824 */ /* 0x000fe200078e0a00 */
[----:B------:R-:W-:Y:S01]  /*0d20*/  ISETP.GE.AND P3, PT, R8, RZ, PT ;  /* 0x000000ff0800720c */ /* 0x000fe20003f66270 */
[C---:B------:R-:W-:Y:S01]  /*0d30*/  IMAD R7, R0.reuse, R4, R17 ;  /* 0x0000000400077224 */ /* 0x040fe200078e0211 */
[----:B------:R-:W-:Y:S01]  /*0d40*/  IABS R8, R14 ;  /* 0x0000000e00087213 */ /* 0x000fe20000000000 */
[----:B------:R-:W-:Y:S01]  /*0d50*/  @!P1 IMAD.MOV R6, RZ, RZ, -R6 ;  /* 0x000000ffff069224 */ /* 0x000fe200078e0a06 */
[----:B------:R-:W-:Y:S01]  /*0d60*/  ISETP.GT.U32.AND P1, PT, R0, R13, PT ;  /* 0x0000000d0000720c */ /* 0x000fe20003f24070 */
[----:B------:R-:W-:Y:S01]  /*0d70*/  @!P5 IMAD.IADD R5, R5, 0x1, -R0 ;  /* 0x000000010505d824 */ /* 0x000fe200078e0a00 */
[----:B------:R-:W-:Y:S01]  /*0d80*/  LOP3.LUT R10, R3, 0x12, RZ, 0xfc, !PT ;  /* 0x00000012030a7812 */ /* 0x000fe200078efcff */
[----:B------:R-:W-:Y:S01]  /*0d90*/  @!P6 IMAD.MOV R185, RZ, RZ, -R185 ;  /* 0x000000ffffb9e224 */ /* 0x000fe200078e0ab9 */
[----:B------:R-:W-:Y:S01]  /*0da0*/  ISETP.GE.AND P6, PT, R16, RZ, PT ;  /* 0x000000ff1000720c */ /* 0x000fe20003fc6270 */
[----:B------:R-:W-:Y:S01]  /*0db0*/  IMAD.HI.U32 R4, R2, R15, RZ ;  /* 0x0000000f02047227 */ /* 0x000fe200078e00ff */
[----:B------:R-:W-:-:S02]  /*0dc0*/  ISETP.GT.U32.AND P5, PT, R0, R5, PT ;  /* 0x000000050000720c */ /* 0x000fc40003fa4070 */
[----:B------:R-:W-:Y:S01]  /*0dd0*/  STL [R1+0x1880], R185 ;  /* 0x001880b901007387 */ /* 0x000fe20000100800 */
[----:B------:R-:W-:Y:S01]  /*0de0*/  @!P4 IMAD.MOV R9, RZ, RZ, -R9 ;  /* 0x000000ffff09c224 */ /* 0x000fe200078e0a09 */
[----:B------:R-:W-:Y:S01]  /*0df0*/  ISETP.GT.U32.AND P4, PT, R0, R7, PT ;  /* 0x000000070000720c */ /* 0x000fe20003f84070 */
[----:B------:R-:W-:Y:S01]  /*0e00*/  IMAD.MOV R4, RZ, RZ, -R4 ;  /* 0x000000ffff047224 */ /* 0x000fe200078e0a04 */
[----:B------:R1:W-:Y:S01]  /*0e10*/  STL [R1+0x20], R6 ;  /* 0x0000200601007387 */ /* 0x0003e20000100800 */
[----:B------:R-:W-:Y:S01]  /*0e20*/  IMAD.MOV.U32 R17, RZ, RZ, R8 ;  /* 0x000000ffff117224 */ /* 0x000fe200078e0008 */
[----:B------:R-:W-:Y:S01]  /*0e30*/  LOP3.LUT R40, R3, 0xd8, RZ, 0xfc, !PT ;  /* 0x000000d803287812 */ /* 0x000fe200078efcff */
[----:B------:R-:W-:Y:S01]  /*0e40*/  @!P1 IMAD.IADD R13, R13, 0x1, -R0 ;  /* 0x000000010d0d9824 */ /* 0x000fe200078e0a00 */
[----:B------:R2:W-:Y:S01]  /*0e50*/  STL [R1+0x1c], R9 ;  /* 0x00001c0901007387 */ /* 0x0005e20000100800 */
[----:B------:R-:W-:Y:S01]  /*0e60*/  IMAD.HI.U32 R8, R2, R17, RZ ;  /* 0x0000001102087227 */ /* 0x000fe200078e00ff */
[----:B------:R-:W-:-:S02]  /*0e70*/  ISETP.GE.AND P1, PT, R14, RZ, PT ;  /* 0x000000ff0e00720c */ /* 0x000fc40003f26270 */
[----:B------:R-:W-:Y:S01]  /*0e80*/  LOP3.LUT R14, R3, 0x16, RZ, 0xfc, !PT ;  /* 0x00000016030e7812 */ /* 0x000fe200078efcff */
[----:B------:R-:W-:Y:S01]  /*0e90*/  @!P5 IMAD.IADD R5, R5, 0x1, -R0 ;  /* 0x000000010505d824 */ /* 0x000fe200078e0a00 */
[----:B-1----:R-:W-:Y:S01]  /*0ea0*/  MOV R6, R11 ;  /* 0x0000000b00067202 */ /* 0x002fe20000000f00 */
[----:B------:R-:W-:Y:S01]  /*0eb0*/  IMAD.MOV R8, RZ, RZ, -R8 ;  /* 0x000000ffff087224 */ /* 0x000fe200078e0a08 */
[----:B------:R-:W-:Y:S01]  /*0ec0*/  IABS R37, R40 ;  /* 0x0000002800257213 */ /* 0x000fe20000000000 */
[----:B------:R-:W-:Y:S01]  /*0ed0*/  @!P4 IMAD.IADD R7, R7, 0x1, -R0 ;  /* 0x000000010707c824 */ /* 0x000fe200078e0a00 */
[----:B------:R-:W-:Y:S01]  /*0ee0*/  LOP3.LUT R42, R3, 0xda, RZ, 0xfc, !PT ;  /* 0x000000da032a7812 */ /* 0x000fe200078efcff */
[C---:B--2---:R-:W-:Y:S01]  /*0ef0*/  IMAD R9, R0.reuse, R4, R15 ;  /* 0x0000000400097224 */ /* 0x044fe200078e020f */
[----:B------:R-:W-:Y:S01]  /*0f00*/  IABS R15, R10 ;  /* 0x0000000a000f7213 */ /* 0x000fe20000000000 */
[----:B------:R-:W-:Y:S01]  /*0f10*/  IMAD.MOV.U32 R16, RZ, RZ, R13 ;  /* 0x000000ffff107224 */ /* 0x000fe200078e000d */
[C---:B------:R-:W-:Y:S01]  /*0f20*/  ISETP.GT.U32.AND P4, PT, R0.reuse, R7, PT ;  /* 0x000000070000720c */ /* 0x040fe20003f84070 */
[C---:B------:R-:W-:Y:S01]  /*0f30*/  IMAD R11, R0.reuse, R8, R17 ;  /* 0x00000008000b7224 */ /* 0x040fe200078e0211 */
[----:B------:R-:W-:Y:S01]  /*0f40*/  ISETP.GT.U32.AND P5, PT, R0, R9, PT ;  /* 0x000000090000720c */ /* 0x000fe20003fa4070 */
[----:B------:R-:W-:Y:S01]  /*0f50*/  @!P0 IMAD.MOV R6, RZ, RZ, -R6 ;  /* 0x000000ffff068224 */ /* 0x000fe200078e0a06 */
[----:B------:R-:W-:Y:S01]  /*0f60*/  @!P6 IADD3 R16, -R16, RZ, RZ ;  /* 0x000000ff1010e210 */ /* 0x000fe20007ffe1ff */
[----:B------:R-:W-:Y:S01]  /*0f70*/  IMAD.HI.U32 R4, R2, R15, RZ ;  /* 0x0000000f02047227 */ /* 0x000fe200078e00ff */
[----:B------:R-:W-:-:S02]  /*0f80*/  ISETP.GT.U32.AND P6, PT, R0, R11, PT ;  /* 0x0000000b0000720c */ /* 0x000fc40003fc4070 */
[----:B------:R1:W-:Y:S01]  /*0f90*/  STL [R1+0x18], R6 ;  /* 0x0000180601007387 */ /* 0x0003e20000100800 */
[----:B------:R-:W-:Y:S02]  /*0fa0*/  ISETP.GE.AND P0, PT, R12, RZ, PT ;  /* 0x000000ff0c00720c */ /* 0x000fe40003f06270 */
[----:B------:R-:W-:Y:S01]  /*0fb0*/  LOP3.LUT R12, R3, 0x14, RZ, 0xfc, !PT ;  /* 0x00000014030c7812 */ /* 0x000fe200078efcff */
[----:B------:R-:W-:Y:S01]  /*0fc0*/  STL [R1+0x14], R16 ;  /* 0x0000141001007387 */ /* 0x000fe20000100800 */
[--C-:B------:R-:W-:Y:S01]  /*0fd0*/  @!P4 IMAD.IADD R7, R7, 0x1, -R0.reuse ;  /* 0x000000010707c824 */ /* 0x100fe200078e0a00 */
[----:B------:R-:W-:Y:S01]  /*0fe0*/  IABS R17, R14 ;  /* 0x0000000e00117213 */ /* 0x000fe20000000000 */
[--C-:B------:R-:W-:Y:S01]  /*0ff0*/  @!P5 IMAD.IADD R9, R9, 0x1, -R0.reuse ;  /* 0x000000010909d824 */ /* 0x100fe200078e0a00 */
[----:B------:R-:W-:Y:S01]  /*1000*/  IABS R8, R12 ;  /* 0x0000000c00087213 */ /* 0x000fe20000000000 */
[----:B-1----:R-:W-:Y:S01]  /*1010*/  IMAD.MOV.U32 R6, RZ, RZ, R5 ;  /* 0x000000ffff067224 */ /* 0x002fe200078e0005 */
[----:B------:R-:W-:Y:S01]  /*1020*/  ISETP.GE.AND P4, PT, R12, RZ, PT ;  /* 0x000000ff0c00720c */ /* 0x000fe20003f86270 */
[----:B------:R-:W-:Y:S01]  /*1030*/  @!P6 IMAD.IADD R11, R11, 0x1, -R0 ;  /* 0x000000010b0be824 */ /* 0x000fe200078e0a00 */
[----:B------:R-:W-:Y:S01]  /*1040*/  ISETP.GT.U32.AND P5, PT, R0, R9, PT ;  /* 0x000000090000720c */ /* 0x000fe20003fa4070 */
[----:B------:R-:W-:Y:S01]  /*1050*/  @!P3 IMAD.MOV R6, RZ, RZ, -R6 ;  /* 0x000000ffff06b224 */ /* 0x000fe200078e0a06 */
[----:B------:R-:W-:Y:S01]  /*1060*/  ISETP.GE.AND P3, PT, R10, RZ, PT ;  /* 0x000000ff0a00720c */ /* 0x000fe20003f66270 */
[----:B------:R-:W-:Y:S01]  /*1070*/  IMAD.MOV R5, RZ, RZ, -R4 ;  /* 0x000000ffff057224 */ /* 0x000fe200078e0a04 */
[C---:B------:R-:W-:Y:S01]  /*1080*/  ISETP.GT.U32.AND P6, PT, R0.reuse, R11, PT ;  /* 0x0000000b0000720c */ /* 0x040fe20003fc4070 */
[----:B------:R-:W-:Y:S01]  /*1090*/  IMAD.MOV.U32 R13, RZ, RZ, R8 ;  /* 0x000000ffff0d7224 */ /* 0x000fe200078e0008 */
[----:B------:R1:W-:Y:S01]  /*10a0*/  STL [R1+0x10], R6 ;  /* 0x0000100601007387 */ /* 0x0003e20000100800 */
[----:B------:R-:W-:Y:S01]  /*10b0*/  IMAD R5, R0, R5, R15 ;  /* 0x0000000500057224 */ /* 0x000fe200078e020f */
[C---:B------:R-:W-:Y:S01]  /*10c0*/  LOP3.LUT R10, R3.reuse, 0x1a, RZ, 0xfc, !PT ;  /* 0x0000001a030a7812 */ /* 0x040fe200078efcff */
[----:B------:R-:W-:Y:S01]  /*10d0*/  IMAD.HI.U32 R8, R2, R17, RZ ;  /* 0x0000001102087227 */ /* 0x000fe200078e00ff */
[----:B------:R-:W-:-:S02]  /*10e0*/  LOP3.LUT R12, R3, 0x1c, RZ, 0xfc, !PT ;  /* 0x0000001c030c7812 */ /* 0x000fc400078efcff */
[----:B------:R-:W-:Y:S01]  /*10f0*/  LOP3.LUT R15, R3, 0x36, RZ, 0xfc, !PT ;  /* 0x00000036030f7812 */ /* 0x000fe200078efcff */
[----:B------:R-:W-:Y:S01]  /*1100*/  @!P5 IMAD.IADD R9, R9, 0x1, -R0 ;  /* 0x000000010909d824 */ /* 0x000fe200078e0a00 */
[C---:B------:R-:W-:Y:S01]  /*1110*/  ISETP.GT.U32.AND P5, PT, R0.reuse, R5, PT ;  /* 0x000000050000720c */ /* 0x040fe20003fa4070 */
[----:B------:R-:W-:Y:S01]  /*1120*/  IMAD.MOV R8, RZ, RZ, -R8 ;  /* 0x000000ffff087224 */ /* 0x000fe200078e0a08 */
[----:B------:R-:W-:Y:S01]  /*1130*/  IABS R195, R12 ;  /* 0x0000000c00c37213 */ /* 0x000fe20000000000 */
[----:B-1----:R-:W-:Y:S01]  /*1140*/  IMAD.MOV.U32 R6, RZ, RZ, R7 ;  /* 0x000000ffff067224 */ /* 0x002fe200078e0007 */
[----:B------:R-:W-:Y:S01]  /*1150*/  LOP3.LUT R16, R3, 0xa4, RZ, 0xfc, !PT ;  /* 0x000000a403107812 */ /* 0x000fe200078efcff */
[----:B------:R-:W-:Y:S01]  /*1160*/  @!P6 IMAD.IADD R11, R11, 0x1, -R0 ;  /* 0x000000010b0be824 */ /* 0x000fe200078e0a00 */
[----:B------:R-:W-:Y:S01]  /*1170*/  LOP3.LUT R43, R3, 0xdc, RZ, 0xfc, !PT ;  /* 0x000000dc032b7812 */ /* 0x000fe200078efcff */
[----:B------:R-:W-:Y:S01]  /*1180*/  IMAD R192, R0, R8, R17 ;  /* 0x0000000800c07224 */ /* 0x000fe200078e0211 */
[----:B------:R-:W-:Y:S01]  /*1190*/  @!P2 IADD3 R6, -R6, RZ, RZ ;  /* 0x000000ff0606a210 */ /* 0x000fe20007ffe1ff */
[----:B------:R-:W-:Y:S01]  /*11a0*/  IMAD.HI.U32 R4, R2, R13, RZ ;  /* 0x0000000d02047227 */ /* 0x000fe200078e00ff */
[----:B------:R-:W-:-:S02]  /*11b0*/  ISETP.GE.AND P2, PT, R14, RZ, PT ;  /* 0x000000ff0e00720c */ /* 0x000fc40003f46270 */
[----:B------:R-:W-:Y:S01]  /*11c0*/  LOP3.LUT R17, R3, 0xa6, RZ, 0xfc, !PT ;  /* 0x000000a603117812 */ /* 0x000fe200078efcff */
[----:B------:R1:W-:Y:S01]  /*11d0*/  STL [R1+0xc], R6 ;  /* 0x00000c0601007387 */ /* 0x0003e20000100800 */
[----:B------:R-:W-:Y:S01]  /*11e0*/  @!P5 IMAD.IADD R5, R5, 0x1, -R0 ;  /* 0x000000010505d824 */ /* 0x000fe200078e0a00 */
[----:B------:R-:W-:Y:S01]  /*11f0*/  IABS R39, R43 ;  /* 0x0000002b00277213 */ /* 0x000fe20000000000 */
[----:B------:R-:W-:Y:S01]  /*1200*/  IMAD.MOV R4, RZ, RZ, -R4 ;  /* 0x000000ffff047224 */ /* 0x000fe200078e0a04 */
[C---:B------:R-:W-:Y:S02]  /*1210*/  LOP3.LUT R44, R3.reuse, 0xde, RZ, 0xfc, !PT ;  /* 0x000000de032c7812 */ /* 0x040fe400078efcff */
[C---:B------:R-:W-:Y:S01]  /*1220*/  ISETP.GT.U32.AND P5, PT, R0.reuse, R5, PT ;  /* 0x000000050000720c */ /* 0x040fe20003fa4070 */
[----:B------:R-:W-:Y:S01]  /*1230*/  IMAD R252, R0, R4, R13 ;  /* 0x0000000400fc7224 */ /* 0x000fe200078e020d */
[----:B------:R-:W-:Y:S01]  /*1240*/  LOP3.LUT R13, R3, 0x1e, RZ, 0xfc, !PT ;  /* 0x0000001e030d7812 */ /* 0x000fe200078efcff */
[----:B-1----:R-:W-:Y:S01]  /*1250*/  IMAD.MOV.U32 R6, RZ, RZ, R9 ;  /* 0x000000ffff067224 */ /* 0x002fe200078e0009 */
[----:B------:R-:W-:-:S02]  /*1260*/  IABS R9, R10 ;  /* 0x0000000a00097213 */ /* 0x000fc40000000000 */
[----:B------:R-:W-:Y:S01]  /*1270*/  IABS R8, R13 ;  /* 0x0000000d00087213 */ /* 0x000fe20000000000 */
[----:B------:R-:W-:Y:S01]  /*1280*/  @!P0 IMAD.MOV R6, RZ, RZ, -R6 ;  /* 0x000000ffff068224 */ /* 0x000fe200078e0a06 */
[----:B------:R-:W-:Y:S01]  /*1290*/  ISETP.GT.U32.AND P0, PT, R0, R252, PT ;  /* 0x000000fc0000720c */ /* 0x000fe20003f04070 */
[----:B------:R-:W-:Y:S01]  /*12a0*/  IMAD.HI.U32 R7, R2, R9, RZ ;  /* 0x0000000902077227 */ /* 0x000fe200078e00ff */
[----:B------:R-:W-:Y:S02]  /*12b0*/  LOP3.LUT R4, R3, 0x18, RZ, 0xfc, !PT ;  /* 0x0000001803047812 */ /* 0x000fe400078efcff */
[----:B------:R1:W-:Y:S01]  /*12c0*/  STL [R1+0x8], R6 ;  /* 0x0000080601007387 */ /* 0x0003e20000100800 */
[----:B------:R-:W-:Y:S01]  /*12d0*/  IMAD.MOV R7, RZ, RZ, -R7 ;  /* 0x000000ffff077224 */ /* 0x000fe200078e0a07 */
[----:B------:R-:W-:Y:S01]  /*12e0*/  IABS R193, R4 ;  /* 0x0000000400c17213 */ /* 0x000fe20000000000 */
[----:B------:R-:W-:Y:S01]  /*12f0*/  @!P5 IMAD.IADD R5, R5, 0x1, -R0 ;  /* 0x000000010505d824 */ /* 0x000fe200078e0a00 */
[----:B------:R-:W-:Y:S01]  /*1300*/  ISETP.GE.AND P6, PT, R4, RZ, PT ;  /* 0x000000ff0400720c */ /* 0x000fe20003fc6270 */
[----:B------:R-:W-:Y:S01]  /*1310*/  IMAD R194, R0, R7, R9 ;  /* 0x0000000700c27224 */ /* 0x000fe200078e0209 */
[C---:B------:R-:W-:Y:S01]  /*1320*/  LOP3.LUT R9, R3.reuse, 0x22, RZ, 0xfc, !PT ;  /* 0x0000002203097812 */ /* 0x040fe200078efcff */
[----:B------:R-:W-:Y:S01]  /*1330*/  IMAD.MOV.U32 R14, RZ, RZ, R5 ;  /* 0x000000ffff0e7224 */ /* 0x000fe200078e0005 */
[----:B------:R-:W-:Y:S01]  /*1340*/  ISETP.GE.AND P5, PT, R10, RZ, PT ;  /* 0x000000ff0a00720c */ /* 0x000fe20003fa6270 */
[----:B------:R-:W-:Y:S01]  /*1350*/  IMAD.HI.U32 R4, R2, R193, RZ ;  /* 0x000000c102047227 */ /* 0x000fe200078e00ff */
[----:B------:R-:W-:-:S02]  /*1360*/  LOP3.LUT R10, R3, 0x24, RZ, 0xfc, !PT ;  /* 0x00000024030a7812 */ /* 0x000fc400078efcff */
[C---:B------:R-:W-:Y:S01]  /*1370*/  LOP3.LUT R46, R3.reuse, 0xe2, RZ, 0xfc, !PT ;  /* 0x000000e2032e7812 */ /* 0x040fe200078efcff */
[----:B-1----:R-:W-:Y:S01]  /*1380*/  IMAD.MOV.U32 R6, RZ, RZ, R11 ;  /* 0x000000ffff067224 */ /* 0x002fe200078e000b */
[----:B------:R-:W-:Y:S01]  /*1390*/  IABS R199, R10 ;  /* 0x0000000a00c77213 */ /* 0x000fe20000000000 */
[----:B------:R-:W-:Y:S01]  /*13a0*/  IMAD.MOV.U32 R11, RZ, RZ, R8 ;  /* 0x000000ffff0b7224 */ /* 0x000fe200078e0008 */
[----:B------:R-:W-:Y:S01]  /*13b0*/  IADD3 R8, -R4, RZ, RZ ;  /* 0x000000ff04087210 */ /* 0x000fe20007ffe1ff */
[----:B------:R-:W-:Y:S01]  /*13c0*/  @!P1 IMAD.MOV R6, RZ, RZ, -R6 ;  /* 0x000000ffff069224 */ /* 0x000fe200078e0a06 */
[----:B------:R-:W-:Y:S01]  /*13d0*/  ISETP.GT.U32.AND P1, PT, R0, R192, PT ;  /* 0x000000c00000720c */ /* 0x000fe20003f24070 */
[----:B------:R-:W-:Y:S01]  /*13e0*/  IMAD.HI.U32 R7, R2, R11, RZ ;  /* 0x0000000b02077227 */ /* 0x000fe200078e00ff */
[C---:B------:R-:W-:Y:S02]  /*13f0*/  LOP3.LUT R45, R3.reuse, 0xe0, RZ, 0xfc, !PT ;  /* 0x000000e0032d7812 */ /* 0x040fe400078efcff */
[----:B------:R-:W-:Y:S01]  /*1400*/  STL [R1+0x1868], R6 ;  /* 0x0018680601007387 */ /* 0x000fe20000100800 */
[----:B------:R-:W-:Y:S01]  /*1410*/  @!P3 IMAD.MOV R14, RZ, RZ, -R14 ;  /* 0x000000ffff0eb224 */ /* 0x000fe200078e0a0e */
[----:B------:R-:W-:Y:S01]  /*1420*/  ISETP.GT.U32.AND P3, PT, R0, R194, PT ;  /* 0x000000c20000720c */ /* 0x000fe20003f64070 */
[--C-:B------:R-:W-:Y:S01]  /*1430*/  @!P0 IMAD.IADD R252, R252, 0x1, -R0.reuse ;  /* 0x00000001fcfc8824 */ /* 0x100fe200078e0a00 */
[----:B------:R-:W-:Y:S01]  /*1440*/  IABS R41, R45 ;  /* 0x0000002d00297213 */ /* 0x000fe20000000000 */
[----:B------:R-:W-:Y:S01]  /*1450*/  IMAD.MOV R7, RZ, RZ, -R7 ;  /* 0x000000ffff077224 */ /* 0x000fe200078e0a07 */
[C---:B------:R-:W-:Y:S01]  /*1460*/  LOP3.LUT R47, R3.reuse, 0xe4, RZ, 0xfc, !PT ;  /* 0x000000e4032f7812 */ /* 0x040fe200078efcff */
[C---:B------:R-:W-:Y:S01]  /*1470*/  IMAD R193, R0.reuse, R8, R193 ;  /* 0x0000000800c17224 */ /* 0x040fe200078e02c1 */
[----:B------:R-:W-:Y:S01]  /*1480*/  ISETP.GT.U32.AND P0, PT, R0, R252, PT ;  /* 0x000000fc0000720c */ /* 0x000fe20003f04070 */
[----:B------:R-:W-:Y:S01]  /*1490*/  @!P1 IMAD.IADD R192, R192, 0x1, -R0 ;  /* 0x00000001c0c09824 */ /* 0x000fe200078e0a00 */
[----:B------:R-:W-:Y:S01]  /*14a0*/  LOP3.LUT R8, R3, 0x20, RZ, 0xfc, !PT ;  /* 0x0000002003087812 */ /* 0x000fe200078efcff */
[----:B------:R-:W-:Y:S01]  /*14b0*/  IMAD R196, R0, R7, R11 ;  /* 0x0000000700c47224 */ /* 0x000fe200078e020b */
[----:B------:R-:W-:Y:S01]  /*14c0*/  IABS R7, R9 ;  /* 0x0000000900077213 */ /* 0x000fe20000000000 */
[----:B------:R-:W-:Y:S01]  /*14d0*/  IMAD.HI.U32 R4, R2, R195, RZ ;  /* 0x000000c302047227 */ /* 0x000fe200078e00ff */
[----:B------:R-:W-:-:S02]  /*14e0*/  ISETP.GT.U32.AND P1, PT, R0, R192, PT ;  /* 0x000000c00000720c */ /* 0x000fc40003f24070 */
[----:B------:R-:W-:Y:S01]  /*14f0*/  IABS R197, R8 ;  /* 0x0000000800c57213 */ /* 0x000fe20000000000 */
[----:B------:R-:W-:Y:S01]  /*1500*/  @!P3 IMAD.IADD R194, R194, 0x1, -R0 ;  /* 0x00000001c2c2b824 */ /* 0x000fe200078e0a00 */
[----:B------:R-:W-:Y:S01]  /*1510*/  IABS R11, R15 ;  /* 0x0000000f000b7213 */ /* 0x000fe20000000000 */
[----:B------:R-:W-:Y:S01]  /*1520*/  IMAD.MOV R4, RZ, RZ, -R4 ;  /* 0x000000ffff047224 */ /* 0x000fe200078e0a04 */
[C---:B------:R-:W-:Y:S01]  /*1530*/  LOP3.LUT R48, R3.reuse, 0xe6, RZ, 0xfc, !PT ;  /* 0x000000e603307812 */ /* 0x040fe200078efcff */
[----:B------:R-:W-:Y:S01]  /*1540*/  @!P0 IMAD.IADD R252, R252, 0x1, -R0 ;  /* 0x00000001fcfc8824 */ /* 0x000fe200078e0a00 */
[C---:B------:R-:W-:Y:S01]  /*1550*/  ISETP.GT.U32.AND P3, PT, R0.reuse, R194, PT ;  /* 0x000000c20000720c */ /* 0x040fe20003f64070 */
[C---:B------:R-:W-:Y:S01]  /*1560*/  IMAD R195, R0.reuse, R4, R195 ;  /* 0x0000000400c37224 */ /* 0x040fe200078e02c3 */
[----:B------:R-:W-:Y:S01]  /*1570*/  ISETP.GT.U32.AND P0, PT, R0, R193, PT ;  /* 0x000000c10000720c */ /* 0x000fe20003f04070 */
[----:B------:R-:W-:Y:S01]  /*1580*/  IMAD.HI.U32 R4, R2, R197, RZ ;  /* 0x000000c502047227 */ /* 0x000fe200078e00ff */
[----:B------:R-:W-:-:S02]  /*1590*/  LOP3.LUT R49, R3, 0xe8, RZ, 0xfc, !PT ;  /* 0x000000e803317812 */ /* 0x000fc400078efcff */
[C---:B------:R-:W-:Y:S01]  /*15a0*/  LOP3.LUT R50, R3.reuse, 0xea, RZ, 0xfc, !PT ;  /* 0x000000ea03327812 */ /* 0x040fe200078efcff */
[----:B------:R-:W-:Y:S01]  /*15b0*/  @!P1 IMAD.IADD R192, R192, 0x1, -R0 ;  /* 0x00000001c0c09824 */ /* 0x000fe200078e0a00 */
[C---:B------:R-:W-:Y:S01]  /*15c0*/  ISETP.GT.U32.AND P1, PT, R0.reuse, R195, PT ;  /* 0x000000c30000720c */ /* 0x040fe20003f24070 */
[----:B------:R-:W-:Y:S01]  /*15d0*/  IMAD.MOV R4, RZ, RZ, -R4 ;  /* 0x000000ffff047224 */ /* 0x000fe200078e0a04 */
[C---:B------:R-:W-:Y:S01]  /*15e0*/  LOP3.LUT R51, R3.reuse, 0xee, RZ, 0xfc, !PT ;  /* 0x000000ee03337812 */ /* 0x040fe200078efcff */
[----:B------:R-:W-:Y:S01]  /*15f0*/  @!P2 IMAD.MOV R192, RZ, RZ, -R192 ;  /* 0x000000ffffc0a224 */ /* 0x000fe200078e0ac0 */
[C---:B------:R-:W-:Y:S01]  /*1600*/  ISETP.GT.U32.AND P2, PT, R0.reuse, R196, PT ;  /* 0x000000c40000720c */ /* 0x040fe20003f44070 */
[----:B------:R-:W-:Y:S01]  /*1610*/  IMAD R197, R0, R4, R197 ;  /* 0x0000000400c57224 */ /* 0x000fe200078e02c5 */
[----:B------:R-:W-:Y:S01]  /*1620*/  LOP3.LUT R52, R3, 0xf6, RZ, 0xfc, !PT ;  /* 0x000000f603347812 */ /* 0x000fe200078efcff */
[----:B------:R-:W-:Y:S01]  /*1630*/  IMAD.HI.U32 R4, R2, R7, RZ ;  /* 0x0000000702047227 */ /* 0x000fe200078e00ff */
[----:B------:R-:W-:-:S02]  /*1640*/  @!P0 IADD3 R193, R193, -R0, RZ ;  /* 0x80000000c1c18210 */ /* 0x000fc40007ffe0ff */
[----:B------:R-:W-:Y:S01]  /*1650*/  LOP3.LUT R54, R3, 0xf8, RZ, 0xfc, !PT ;  /* 0x000000f803367812 */ /* 0x000fe200078efcff */
[----:B------:R-:W-:Y:S01]  /*1660*/  @!P3 IMAD.IADD R194, R194, 0x1, -R0 ;  /* 0x00000001c2c2b824 */ /* 0x000fe200078e0a00 */
[C---:B------:R-:W-:Y:S01]  /*1670*/  ISETP.GT.U32.AND P3, PT, R0.reuse, R197, PT ;  /* 0x000000c50000720c */ /* 0x040fe20003f64070 */
[----:B------:R-:W-:Y:S01]  /*1680*/  IMAD.MOV R4, RZ, RZ, -R4 ;  /* 0x000000ffff047224 */ /* 0x000fe200078e0a04 */
[----:B------:R-:W-:Y:S01]  /*1690*/  ISETP.GT.U32.AND P0, PT, R0, R193, PT ;  /* 0x000000c10000720c */ /* 0x000fe20003f04070 */
[--C-:B------:R-:W-:Y:S01]  /*16a0*/  @!P1 IMAD.IADD R195, R195, 0x1, -R0.reuse ;  /* 0x00000001c3c39824 */ /* 0x100fe200078e0a00 */
[----:B------:R-:W-:Y:S01]  /*16b0*/  @!P5 IADD3 R194, -R194, RZ, RZ ;  /* 0x000000ffc2c2d210 */ /* 0x000fe20007ffe1ff */
[----:B------:R-:W-:Y:S01]  /*16c0*/  @!P2 IMAD.IADD R196, R196, 0x1, -R0 ;  /* 0x00000001c4c4a824 */ /* 0x000fe200078e0a00 */
[----:B------:R-:W-:Y:S01]  /*16d0*/  ISETP.GE.AND P5, PT, R9, RZ, PT ;  /* 0x000000ff0900720c */ /* 0x000fe20003fa6270 */
[C---:B------:R-:W-:Y:S01]  /*16e0*/  IMAD R198, R0.reuse, R4, R7 ;  /* 0x0000000400c67224 */ /* 0x040fe200078e0207 */
[C---:B------:R-:W-:Y:S01]  /*16f0*/  ISETP.GT.U32.AND P1, PT, R0.reuse, R195, PT ;  /* 0x000000c30000720c */ /* 0x040fe20003f24070 */
[----:B------:R-:W-:Y:S01]  /*1700*/  @!P4 IMAD.MOV R252, RZ, RZ, -R252 ;  /* 0x000000fffffcc224 */ /* 0x000fe200078e0afc */
[----:B------:R-:W-:Y:S01]  /*1710*/  ISETP.GT.U32.AND P2, PT, R0, R196, PT ;  /* 0x000000c40000720c */ /* 0x000fe20003f44070 */
[----:B------:R-:W-:Y:S01]  /*1720*/  IMAD.HI.U32 R5, R2, R199, RZ ;  /* 0x000000c702057227 */ /* 0x000fe200078e00ff */
[----:B------:R-:W-:-:S02]  /*1730*/  ISETP.GE.AND P4, PT, R12, RZ, PT ;  /* 0x000000ff0c00720c */ /* 0x000fc40003f86270 */
[----:B------:R-:W-:Y:S01]  /*1740*/  LOP3.LUT R4, R3, 0x26, RZ, 0xfc, !PT ;  /* 0x0000002603047812 */ /* 0x000fe200078efcff */
[--C-:B------:R-:W-:Y:S01]  /*1750*/  @!P3 IMAD.IADD R197, R197, 0x1, -R0.reuse ;  /* 0x00000001c5c5b824 */ /* 0x100fe200078e0a00 */
[----:B------:R-:W-:Y:S01]  /*1760*/  LOP3.LUT R12, R3, 0x30, RZ, 0xfc, !PT ;  /* 0x00000030030c7812 */ /* 0x000fe200078efcff */
[--C-:B------:R-:W-:Y:S01]  /*1770*/  @!P0 IMAD.IADD R193, R193, 0x1, -R0.reuse ;  /* 0x00000001c1c18824 */ /* 0x100fe200078e0a00 */
[----:B------:R-:W-:Y:S01]  /*1780*/  ISETP.GE.AND P0, PT, R13, RZ, PT ;  /* 0x000000ff0d00720c */ /* 0x000fe20003f06270 */
[----:B------:R-:W-:Y:S01]  /*1790*/  IMAD.MOV R5, RZ, RZ, -R5 ;  /* 0x000000ffff057224 */ /* 0x000fe200078e0a05 */
[----:B------:R-:W-:Y:S01]  /*17a0*/  ISETP.GT.U32.AND P3, PT, R0, R197, PT ;  /* 0x000000c50000720c */ /* 0x000fe20003f64070 */
[--C-:B------:R-:W-:Y:S01]  /*17b0*/  @!P1 IMAD.IADD R195, R195, 0x1, -R0.reuse ;  /* 0x00000001c3c39824 */ /* 0x100fe200078e0a00 */
[----:B------:R-:W-:Y:S01]  /*17c0*/  IABS R7, R4 ;  /* 0x0000000400077213 */ /* 0x000fe20000000000 */
[--C-:B------:R-:W-:Y:S01]  /*17d0*/  @!P2 IMAD.IADD R196, R196, 0x1, -R0.reuse ;  /* 0x00000001c4c4a824 */ /* 0x100fe200078e0a00 */
[C---:B------:R-:W-:Y:S01]  /*17e0*/  ISETP.GT.U32.AND P2, PT, R0.reuse, R198, PT ;  /* 0x000000c60000720c */ /* 0x040fe20003f44070 */
[----:B------:R-:W-:Y:S01]  /*17f0*/  IMAD R199, R0, R5, R199 ;  /* 0x0000000500c77224 */ /* 0x000fe200078e02c7 */
[----:B------:R-:W-:Y:S01]  /*1800*/  LOP3.LUT R5, R3, 0x28, RZ, 0xfc, !PT ;  /* 0x0000002803057812 */ /* 0x000fe200078efcff */
[----:B------:R-:W-:Y:S01]  /*1810*/  @!P4 IMAD.MOV R195, RZ, RZ, -R195 ;  /* 0x000000ffffc3c224 */ /* 0x000fe200078e0ac3 */
[----:B------:R-:W-:Y:S01]  /*1820*/  ISETP.GE.AND P4, PT, R4, RZ, PT ;  /* 0x000000ff0400720c */ /* 0x000fe20003f86270 */
[----:B------:R-:W-:Y:S01]  /*1830*/  IMAD.HI.U32 R4, R2, R7, RZ ;  /* 0x0000000702047227 */ /* 0x000fe200078e00ff */
[----:B------:R-:W-:Y:S01]  /*1840*/  IABS R201, R5 ;  /* 0x0000000500c97213 */ /* 0x000fe20000000000 */
[----:B------:R-:W-:Y:S01]  /*1850*/  STL [R1+0x186c], R252 ;  /* 0x00186cfc01007387 */ /* 0x000fe20000100800 */
[----:B------:R-:W-:Y:S01]  /*1860*/  ISETP.GE.AND P1, PT, R10, RZ, PT ;  /* 0x000000ff0a00720c */ /* 0x000fe20003f26270 */
[--C-:B------:R-:W-:Y:S01]  /*1870*/  @!P3 IMAD.IADD R197, R197, 0x1, -R0.reuse ;  /* 0x00000001c5c5b824 */ /* 0x100fe200078e0a00 */
[----:B------:R-:W-:Y:S01]  /*1880*/  ISETP.GT.U32.AND P3, PT, R0, R199, PT ;  /* 0x000000c70000720c */ /* 0x000fe20003f64070 */
[----:B------:R-:W-:Y:S01]  /*1890*/  @!P6 IMAD.MOV R193, RZ, RZ, -R193 ;  /* 0x000000ffffc1e224 */ /* 0x000fe200078e0ac1 */
[----:B------:R-:W-:Y:S01]  /*18a0*/  ISETP.GE.AND P6, PT, R8, RZ, PT ;  /* 0x000000ff0800720c */ /* 0x000fe20003fc6270 */
[----:B------:R-:W-:Y:S01]  /*18b0*/  @!P2 IMAD.IADD R198, R198, 0x1, -R0 ;  /* 0x00000001c6c6a824 */ /* 0x000fe200078e0a00 */
[----:B------:R-:W-:Y:S01]  /*18c0*/  IADD3 R4, -R4, RZ, RZ ;  /* 0x000000ff04047210 */ /* 0x000fe20007ffe1ff */
[----:B------:R-:W-:Y:S01]  /*18d0*/  @!P0 IMAD.MOV R196, RZ, RZ, -R196 ;  /* 0x000000ffffc48224 */ /* 0x000fe200078e0ac4 */
[----:B------:R-:W-:Y:S01]  /*18e0*/  ISETP.GE.AND P0, PT, R5, RZ, PT ;  /* 0x000000ff0500720c */ /* 0x000fe20003f06270 */
[----:B------:R-:W-:Y:S01]  /*18f0*/  IMAD.HI.U32 R5, R2, R201, RZ ;  /* 0x000000c902057227 */ /* 0x000fe200078e00ff */
[C---:B------:R-:W-:Y:S01]  /*1900*/  ISETP.GT.U32.AND P2, PT, R0.reuse, R198, PT ;  /* 0x000000c60000720c */ /* 0x040fe20003f44070 */
[----:B------:R1:W-:Y:S01]  /*1910*/  STL [R1], R14 ;  /* 0x0000000e01007387 */ /* 0x0003e20000100800 */
[C---:B------:R-:W-:Y:S01]  /*1920*/  LOP3.LUT R8, R3.reuse, 0x2a, RZ, 0xfc, !PT ;  /* 0x0000002a03087812 */ /* 0x040fe200078efcff */
[----:B------:R-:W-:Y:S01]  /*1930*/  IMAD.MOV R5, RZ, RZ, -R5 ;  /* 0x000000ffff057224 */ /* 0x000fe200078e0a05 */
[----:B------:R-:W-:Y:S01]  /*1940*/  LOP3.LUT R10, R3, 0x2c, RZ, 0xfc, !PT ;  /* 0x0000002c030a7812 */ /* 0x000fe200078efcff */
[C---:B------:R-:W-:Y:S01]  /*1950*/  IMAD R200, R0.reuse, R4, R7 ;  /* 0x0000000400c87224 */ /* 0x040fe200078e0207 */
[----:B------:R-:W-:Y:S01]  /*1960*/  IABS R9, R8 ;  /* 0x0000000800097213 */ /* 0x000fe20000000000 */
[C---:B------:R-:W-:Y:S01]  /*1970*/  IMAD R201, R0.reuse, R5, R201 ;  /* 0x0000000500c97224 */ /* 0x040fe200078e02c9 */
[----:B------:R-:W-:Y:S01]  /*1980*/  IABS R203, R10 ;  /* 0x0000000a00cb7213 */ /* 0x000fe20000000000 */
[--C-:B------:R-:W-:Y:S01]  /*1990*/  @!P3 IMAD.IADD R199, R199, 0x1, -R0.reuse ;  /* 0x00000001c7c7b824 */ /* 0x100fe200078e0a00 */
[----:B------:R-:W-:Y:S01]  /*19a0*/  IABS R205, R12 ;  /* 0x0000000c00cd7213 */ /* 0x000fe20000000000 */
[----:B------:R-:W-:Y:S01]  /*19b0*/  @!P6 IMAD.MOV R197, RZ, RZ, -R197 ;  /* 0x000000ffffc5e224 */ /* 0x000fe200078e0ac5 */
[----:B------:R-:W-:Y:S01]  /*19c0*/  ISETP.GT.U32.AND P6, PT, R0, R201, PT ;  /* 0x000000c90000720c */ /* 0x000fe20003fc4070 */
[----:B------:R-:W-:Y:S01]  /*19d0*/  @!P2 IMAD.IADD R198, R198, 0x1, -R0 ;  /* 0x00000001c6c6a824 */ /* 0x000fe200078e0a00 */
[----:B------:R-:W-:Y:S01]  /*19e0*/  ISETP.GT.U32.AND P2, PT, R0, R200, PT ;  /* 0x000000c80000720c */ /* 0x000fe20003f44070 */
[----:B------:R-:W-:Y:S01]  /*19f0*/  IMAD.HI.U32 R4, R2, R9, RZ ;  /* 0x0000000902047227 */ /* 0x000fe200078e00ff */
[----:B------:R-:W-:Y:S01]  /*1a00*/  ISETP.GT.U32.AND P3, PT, R0, R199, PT ;  /* 0x000000c70000720c */ /* 0x000fe20003f64070 */
[----:B------:R-:W-:Y:S01]  /*1a10*/  STL [R1+0x1870], R192 ;  /* 0x001870c001007387 */ /* 0x000fe20000100800 */
[C---:B------:R-:W-:Y:S01]  /*1a20*/  LOP3.LUT R13, R3.reuse, 0x32, RZ, 0xfc, !PT ;  /* 0x00000032030d7812 */ /* 0x040fe200078efcff */
[----:B------:R-:W-:Y:S01]  /*1a30*/  IMAD.HI.U32 R5, R2, R203, RZ ;  /* 0x000000cb02057227 */ /* 0x000fe200078e00ff */
[----:B-1----:R-:W-:Y:S01]  /*1a40*/  LOP3.LUT R14, R3, 0x34, RZ, 0xfc, !PT ;  /* 0x00000034030e7812 */ /* 0x002fe200078efcff */
[----:B------:R-:W-:Y:S01]  /*1a50*/  STL [R1+0x1874], R193 ;  /* 0x001874c101007387 */ /* 0x000fe20000100800 */
[----:B------:R-:W-:Y:S01]  /*1a60*/  IABS R53, R54 ;  /* 0x0000003600357213 */ /* 0x000fe20000000000 */
[----:B------:R-:W-:Y:S01]  /*1a70*/  IMAD.MOV R4, RZ, RZ, -R4 ;  /* 0x000000ffff047224 */ /* 0x000fe200078e0a04 */
[----:B------:R-:W-:Y:S01]  /*1a80*/  IABS R207, R14 ;  /* 0x0000000e00cf7213 */ /* 0x000fe20000000000 */
[----:B------:R-:W-:Y:S01]  /*1a90*/  IMAD.MOV R5, RZ, RZ, -R5 ;  /* 0x000000ffff057224 */ /* 0x000fe200078e0a05 */
[----:B------:R-:W-:Y:S01]  /*1aa0*/  @!P6 IADD3 R201, R201, -R0, RZ ;  /* 0x80000000c9c9e210 */ /* 0x000fe20007ffe0ff */
[--C-:B------:R-:W-:Y:S01]  /*1ab0*/  @!P2 IMAD.IADD R200, R200, 0x1, -R0.reuse ;  /* 0x00000001c8c8a824 */ /* 0x100fe200078e0a00 */
[----:B------:R-:W-:Y:S01]  /*1ac0*/  LOP3.LUT R56, R3, 0xfc, RZ, 0xfc, !PT ;  /* 0x000000fc03387812 */ /* 0x000fe200078efcff */
[----:B------:R-:W-:Y:S01]  /*1ad0*/  @!P3 IMAD.IADD R199, R199, 0x1, -R0 ;  /* 0x00000001c7c7b824 */ /* 0x000fe200078e0a00 */
[----:B------:R-:W-:Y:S01]  /*1ae0*/  ISETP.GE.AND P3, PT, R10, RZ, PT ;  /* 0x000000ff0a00720c */ /* 0x000fe20003f66270 */
[C---:B------:R-:W-:Y:S01]  /*1af0*/  IMAD R202, R0.reuse, R4, R9 ;  /* 0x0000000400ca7224 */ /* 0x040fe200078e0209 */
[C---:B------:R-:W-:Y:S01]  /*1b00*/  ISETP.GT.U32.AND P2, PT, R0.reuse, R200, PT ;  /* 0x000000c80000720c */ /* 0x040fe20003f44070 */
[C---:B------:R-:W-:Y:S01]  /*1b10*/  IMAD R203, R0.reuse, R5, R203 ;  /* 0x0000000500cb7224 */ /* 0x040fe200078e02cb */
[----:B------:R-:W-:Y:S01]  /*1b20*/  ISETP.GT.U32.AND P6, PT, R0, R201, PT ;  /* 0x000000c90000720c */ /* 0x000fe20003fc4070 */
[----:B------:R-:W-:Y:S01]  /*1b30*/  @!P5 IMAD.MOV R198, RZ, RZ, -R198 ;  /* 0x000000ffffc6d224 */ /* 0x000fe200078e0ac6 */
[----:B------:R-:W-:Y:S01]  /*1b40*/  LOP3.LUT R10, R3, 0x2e, RZ, 0xfc, !PT ;  /* 0x0000002e030a7812 */ /* 0x000fe200078efcff */
[----:B------:R-:W-:Y:S01]  /*1b50*/  @!P1 IMAD.MOV R199, RZ, RZ, -R199 ;  /* 0x000000ffffc79224 */ /* 0x000fe200078e0ac7 */
[----:B------:R-:W-:Y:S01]  /*1b60*/  ISETP.GE.AND P5, PT, R8, RZ, PT ;  /* 0x000000ff0800720c */ /* 0x000fe20003fa6270 */
[----:B------:R-:W-:Y:S01]  /*1b70*/  STL [R1+0x1884], R194 ;  /* 0x001884c201007387 */ /* 0x000fe20000100800 */
[----:B------:R-:W-:-:S02]  /*1b80*/  IABS R7, R10 ;  /* 0x0000000a00077213 */ /* 0x000fc40000000000 */
[----:B------:R-:W-:Y:S01]  /*1b90*/  IABS R9, R13 ;  /* 0x0000000d00097213 */ /* 0x000fe20000000000 */
[----:B------:R-:W-:Y:S01]  /*1ba0*/  STL [R1+0x1888], R195 ;  /* 0x001888c301007387 */ /* 0x000fe20000100800 */
[----:B------:R-:W-:Y:S01]  /*1bb0*/  IABS R55, R56 ;  /* 0x0000003800377213 */ /* 0x000fe20000000000 */
[----:B------:R-:W-:Y:S01]  /*1bc0*/  IMAD.HI.U32 R4, R2, R7, RZ ;  /* 0x0000000702047227 */ /* 0x000fe200078e00ff */
[C---:B------:R-:W-:Y:S01]  /*1bd0*/  LOP3.LUT R58, R3.reuse, 0x100, RZ, 0xfc, !PT ;  /* 0x00000100033a7812 */ /* 0x040fe200078efcff */
[----:B------:R-:W-:Y:S01]  /*1be0*/  STL [R1+0x188c], R196 ;  /* 0x00188cc401007387 */ /* 0x000fe20000100800 */
[----:B------:R-:W-:Y:S01]  /*1bf0*/  LOP3.LUT R62, R3, 0x104, RZ, 0xfc, !PT ;  /* 0x00000104033e7812 */ /* 0x000fe200078efcff */
[--C-:B------:R-:W-:Y:S01]  /*1c00*/  @!P2 IMAD.IADD R200, R200, 0x1, -R0.reuse ;  /* 0x00000001c8c8a824 */ /* 0x100fe200078e0a00 */
[C---:B------:R-:W-:Y:S01]  /*1c10*/  ISETP.GT.U32.AND P2, PT, R0.reuse, R202, PT ;  /* 0x000000ca0000720c */ /* 0x040fe20003f44070 */
[----:B------:R-:W-:Y:S01]  /*1c20*/  @!P6 IMAD.IADD R201, R201, 0x1, -R0 ;  /* 0x00000001c9c9e824 */ /* 0x000fe200078e0a00 */
[----:B------:R-:W-:Y:S01]  /*1c30*/  ISETP.GT.U32.AND P6, PT, R0, R203, PT ;  /* 0x000000cb0000720c */ /* 0x000fe20003fc4070 */
[----:B------:R-:W-:Y:S01]  /*1c40*/  IMAD.MOV R204, RZ, RZ, -R4 ;  /* 0x000000ffffcc7224 */ /* 0x000fe200078e0a04 */
[----:B------:R-:W-:Y:S01]  /*1c50*/  IABS R57, R58 ;  /* 0x0000003a00397213 */ /* 0x000fe20000000000 */
[----:B------:R-:W-:Y:S01]  /*1c60*/  IMAD.HI.U32 R4, R2, R205, RZ ;  /* 0x000000cd02047227 */ /* 0x000fe200078e00ff */
[----:B------:R-:W-:Y:S01]  /*1c70*/  IABS R59, R62 ;  /* 0x0000003e003b7213 */ /* 0x000fe20000000000 */
[----:B------:R-:W-:Y:S01]  /*1c80*/  STL [R1+0x1890], R197 ;  /* 0x001890c501007387 */ /* 0x000fe20000100800 */
[C---:B------:R-:W-:Y:S01]  /*1c90*/  LOP3.LUT R60, R3.reuse, 0x102, RZ, 0xfc, !PT ;  /* 0x00000102033c7812 */ /* 0x040fe200078efcff */
[----:B------:R-:W-:Y:S01]  /*1ca0*/  IMAD.MOV R8, RZ, RZ, -R4 ;  /* 0x000000ffff087224 */ /* 0x000fe200078e0a04 */
[C---:B------:R-:W-:Y:S01]  /*1cb0*/  LOP3.LUT R63, R3.reuse, 0x108, RZ, 0xfc, !PT ;  /* 0x00000108033f7812 */ /* 0x040fe200078efcff */
[C---:B------:R-:W-:Y:S01]  /*1cc0*/  IMAD R204, R0.reuse, R204, R7 ;  /* 0x000000cc00cc7224 */ /* 0x040fe200078e0207 */
[C---:B------:R-:W-:Y:S01]  /*1cd0*/  LOP3.LUT R64, R3.reuse, 0x10a, RZ, 0xfc, !PT ;  /* 0x0000010a03407812 */ /* 0x040fe200078efcff */
[----:B------:R-:W-:Y:S01]  /*1ce0*/  IMAD R205, R0, R8, R205 ;  /* 0x0000000800cd7224 */ /* 0x000fe200078e02cd */
[----:B------:R-:W-:Y:S01]  /*1cf0*/  LOP3.LUT R8, R3, 0x38, RZ, 0xfc, !PT ;  /* 0x0000003803087812 */ /* 0x000fe200078efcff */
[--C-:B------:R-:W-:Y:S01]  /*1d00*/  @!P2 IMAD.IADD R202, R202, 0x1, -R0.reuse ;  /* 0x00000001cacaa824 */ /* 0x100fe200078e0a00 */
[C---:B------:R-:W-:Y:S01]  /*1d10*/  ISETP.GT.U32.AND P2, PT, R0.reuse, R204, PT ;  /* 0x000000cc0000720c */ /* 0x040fe20003f44070 */
[----:B------:R-:W-:Y:S01]  /*1d20*/  @!P6 IMAD.IADD R203, R203, 0x1, -R0 ;  /* 0x00000001cbcbe824 */ /* 0x000fe200078e0a00 */
[----:B------:R-:W-:Y:S01]  /*1d30*/  ISETP.GT.U32.AND P6, PT, R0, R205, PT ;  /* 0x000000cd0000720c */ /* 0x000fe20003fc4070 */
[----:B------:R-:W-:Y:S01]  /*1d40*/  IMAD.HI.U32 R5, R2, R9, RZ ;  /* 0x0000000902057227 */ /* 0x000fe200078e00ff */
[----:B------:R-:W-:Y:S01]  /*1d50*/  IABS R209, R8 ;  /* 0x0000000800d17213 */ /* 0x000fe20000000000 */
[----:B------:R1:W-:Y:S01]  /*1d60*/  STL [R1+0x1894], R198 ;  /* 0x001894c601007387 */ /* 0x0003e20000100800 */
[----:B------:R-:W-:Y:S01]  /*1d70*/  ISETP.GT.U32.AND P1, PT, R0, R203, PT ;  /* 0x000000cb0000720c */ /* 0x000fe20003f24070 */
[C---:B------:R-:W-:Y:S01]  /*1d80*/  IMAD.HI.U32 R4, R2.reuse, R11, RZ ;  /* 0x0000000b02047227 */ /* 0x040fe200078e00ff */
[----:B------:R-:W-:Y:S01]  /*1d90*/  IABS R61, R63 ;  /* 0x0000003f003d7213 */ /* 0x000fe20000000000 */
[----:B------:R2:W-:Y:S01]  /*1da0*/  STL [R1+0x1898], R199 ;  /* 0x001898c701007387 */ /* 0x0005e20000100800 */
[C---:B------:R-:W-:Y:S01]  /*1db0*/  LOP3.LUT R66, R3.reuse, 0x110, RZ, 0xfc, !PT ;  /* 0x0000011003427812 */ /* 0x040fe200078efcff */
[----:B------:R-:W-:Y:S01]  /*1dc0*/  IMAD.HI.U32 R7, R2, R207, RZ ;  /* 0x000000cf02077227 */ /* 0x000fe200078e00ff */
[----:B------:R-:W-:-:S02]  /*1dd0*/  LOP3.LUT R67, R3, 0x112, RZ, 0xfc, !PT ;  /* 0x0000011203437812 */ /* 0x000fc400078efcff */
[----:B------:R-:W-:Y:S01]  /*1de0*/  @!P2 IADD3 R204, R204, -R0, RZ ;  /* 0x80000000cccca210 */ /* 0x000fe20007ffe0ff */
[----:B------:R-:W-:Y:S01]  /*1df0*/  @!P6 IMAD.IADD R205, R205, 0x1, -R0 ;  /* 0x00000001cdcde824 */ /* 0x000fe200078e0a00 */
[C---:B------:R-:W-:Y:S01]  /*1e00*/  ISETP.GT.U32.AND P2, PT, R0.reuse, R202, PT ;  /* 0x000000ca0000720c */ /* 0x040fe20003f44070 */
[----:B------:R-:W-:Y:S01]  /*1e10*/  IMAD.MOV R5, RZ, RZ, -R5 ;  /* 0x000000ffff057224 */ /* 0x000fe200078e0a05 */
[C---:B------:R-:W-:Y:S01]  /*1e20*/  ISETP.GT.U32.AND P6, PT, R0.reuse, R204, PT ;  /* 0x000000cc0000720c */ /* 0x040fe20003fc4070 */
[----:B------:R-:W-:Y:S01]  /*1e30*/  IMAD.MOV R4, RZ, RZ, -R4 ;  /* 0x000000ffff047224 */ /* 0x000fe200078e0a04 */
[----:B------:R-:W-:Y:S01]  /*1e40*/  IABS R65, R66 ;  /* 0x0000004200417213 */ /* 0x000fe20000000000 */
[----:B------:R-:W-:Y:S01]  /*1e50*/  IMAD.MOV R7, RZ, RZ, -R7 ;  /* 0x000000ffff077224 */ /* 0x000fe200078e0a07 */
[C---:B------:R-:W-:Y:S01]  /*1e60*/  LOP3.LUT R72, R3.reuse, 0x114, RZ, 0xfc, !PT ;  /* 0x0000011403487812 */ /* 0x040fe200078efcff */
[C---:B------:R-:W-:Y:S01]  /*1e70*/  IMAD R206, R0.reuse, R5, R9 ;  /* 0x0000000500ce7224 */ /* 0x040fe200078e0209 */
[C---:B------:R-:W-:Y:S01]  /*1e80*/  LOP3.LUT R9, R3.reuse, 0x3a, RZ, 0xfc, !PT ;  /* 0x0000003a03097812 */ /* 0x040fe200078efcff */
[----:B------:R-:W-:Y:S01]  /*1e90*/  @!P4 IMAD.MOV R200, RZ, RZ, -R200 ;  /* 0x000000ffffc8c224 */ /* 0x000fe200078e0ac8 */
[C---:B------:R-:W-:Y:S01]  /*1ea0*/  ISETP.GT.U32.AND P4, PT, R0.reuse, R205, PT ;  /* 0x000000cd0000720c */ /* 0x040fe20003f84070 */
[C---:B------:R-:W-:Y:S01]  /*1eb0*/  IMAD R208, R0.reuse, R4, R11 ;  /* 0x0000000400d07224 */ /* 0x040fe200078e020b */
[C---:B------:R-:W-:Y:S01]  /*1ec0*/  LOP3.LUT R11, R3.reuse, 0x4a, RZ, 0xfc, !PT ;  /* 0x0000004a030b7812 */ /* 0x040fe200078efcff */
[----:B------:R-:W-:Y:S01]  /*1ed0*/  IMAD R207, R0, R7, R207 ;  /* 0x0000000700cf7224 */ /* 0x000fe200078e02cf */
[----:B------:R-:W-:Y:S01]  /*1ee0*/  IABS R7, R9 ;  /* 0x0000000900077213 */ /* 0x000fe20000000000 */
[--C-:B------:R-:W-:Y:S01]  /*1ef0*/  @!P6 IMAD.IADD R204, R204, 0x1, -R0.reuse ;  /* 0x00000001cccce824 */ /* 0x100fe200078e0a00 */
[C---:B------:R-:W-:Y:S01]  /*1f00*/  ISETP.GT.U32.AND P6, PT, R0.reuse, R208, PT ;  /* 0x000000d00000720c */ /* 0x040fe20003fc4070 */
[----:B------:R-:W-:Y:S01]  /*1f10*/  @!P0 IMAD.MOV R201, RZ, RZ, -R201 ;  /* 0x000000ffffc98224 */ /* 0x000fe200078e0ac9 */
[----:B------:R-:W-:Y:S01]  /*1f20*/  ISETP.GT.U32.AND P0, PT, R0, R206, PT ;  /* 0x000000ce0000720c */ /* 0x000fe20003f04070 */
[----:B------:R-:W-:Y:S01]  /*1f30*/  IMAD.HI.U32 R5, R2, R7, RZ ;  /* 0x0000000702057227 */ /* 0x000fe200078e00ff */
[C---:B------:R-:W-:Y:S01]  /*1f40*/  LOP3.LUT R74, R3.reuse, 0x116, RZ, 0xfc, !PT ;  /* 0x00000116034a7812 */ /* 0x040fe200078efcff */
[----:B------:R3:W-:Y:S01]  /*1f50*/  STL [R1+0x189c], R200 ;  /* 0x00189cc801007387 */ /* 0x0007e20000100800 */
[----:B------:R-:W-:Y:S01]  /*1f60*/  LOP3.LUT R75, R3, 0x118, RZ, 0xfc, !PT ;  /* 0x00000118034b7812 */ /* 0x000fe200078efcff */
[--C-:B------:R-:W-:Y:S01]  /*1f70*/  @!P4 IMAD.IADD R205, R205, 0x1, -R0.reuse ;  /* 0x00000001cdcdc824 */ /* 0x100fe200078e0a00 */
[----:B------:R-:W-:Y:S01]  /*1f80*/  ISETP.GE.AND P4, PT, R12, RZ, PT ;  /* 0x000000ff0c00720c */ /* 0x000fe20003f86270 */
[----:B------:R-:W-:Y:S01]  /*1f90*/  @!P1 IMAD.IADD R203, R203, 0x1, -R0 ;  /* 0x00000001cbcb9824 */ /* 0x000fe200078e0a00 */
[----:B------:R-:W-:Y:S01]  /*1fa0*/  IADD3 R5, -R5, RZ, RZ ;  /* 0x000000ff05057210 */ /* 0x000fe20007ffe1ff */
[----:B------:R-:W-:Y:S01]  /*1fb0*/  IMAD.HI.U32 R4, R2, R209, RZ ;  /* 0x000000d102047227 */ /* 0x000fe200078e00ff */
[----:B------:R-:W-:-:S02]  /*1fc0*/  ISETP.GE.AND P1, PT, R10, RZ, PT ;  /* 0x000000ff0a00720c */ /* 0x000fc40003f26270 */
[C---:B------:R-:W-:Y:S01]  /*1fd0*/  LOP3.LUT R10, R3.reuse, 0x3e, RZ, 0xfc, !PT ;  /* 0x0000003e030a7812 */ /* 0x040fe200078efcff */
[----:B------:R-:W-:Y:S01]  /*1fe0*/  @!P6 IMAD.IADD R208, R208, 0x1, -R0 ;  /* 0x00000001d0d0e824 */ /* 0x000fe200078e0a00 */
[C---:B------:R-:W-:Y:S01]  /*1ff0*/  LOP3.LUT R12, R3.reuse, 0x4c, RZ, 0xfc, !PT ;  /* 0x0000004c030c7812 */ /* 0x040fe200078efcff */
[C---:B------:R-:W-:Y:S01]  /*2000*/  IMAD R210, R0.reuse, R5, R7 ;  /* 0x0000000500d27224 */ /* 0x040fe200078e0207 */
[----:B------:R-:W-:Y:S01]  /*2010*/  LOP3.LUT R5, R3, 0x3c, RZ, 0xfc, !PT ;  /* 0x0000003c03057812 */ /* 0x000fe200078efcff */
[----:B------:R-:W-:Y:S01]  /*2020*/  IMAD.MOV R4, RZ, RZ, -R4 ;  /* 0x000000ffff047224 */ /* 0x000fe200078e0a04 */
[----:B------:R-:W-:Y:S01]  /*2030*/  ISETP.GT.U32.AND P6, PT, R0, R208, PT ;  /* 0x000000d00000720c */ /* 0x000fe20003fc4070 */
[--C-:B------:R-:W-:Y:S01]  /*2040*/  @!P2 IMAD.IADD R202, R202, 0x1, -R0.reuse ;  /* 0x00000001cacaa824 */ /* 0x100fe200078e0a00 */
[----:B------:R-:W-:Y:S01]  /*2050*/  ISETP.GT.U32.AND P2, PT, R0, R207, PT ;  /* 0x000000cf0000720c */ /* 0x000fe20003f44070 */
[----:B------:R-:W-:Y:S01]  /*2060*/  @!P0 IMAD.IADD R206, R206, 0x1, -R0 ;  /* 0x00000001cece8824 */ /* 0x000fe200078e0a00 */
[----:B------:R-:W-:Y:S01]  /*2070*/  IABS R211, R5 ;  /* 0x0000000500d37213 */ /* 0x000fe20000000000 */
[C---:B------:R-:W-:Y:S01]  /*2080*/  IMAD R209, R0.reuse, R4, R209 ;  /* 0x0000000400d17224 */ /* 0x040fe200078e02d1 */
[----:B------:R-:W-:Y:S01]  /*2090*/  ISETP.GE.AND P0, PT, R13, RZ, PT ;  /* 0x000000ff0d00720c */ /* 0x000fe20003f06270 */
[----:B------:R-:W-:Y:S01]  /*20a0*/  @!P5 IMAD.MOV R202, RZ, RZ, -R202 ;  /* 0x000000ffffcad224 */ /* 0x000fe200078e0aca */
[C---:B------:R-:W-:Y:S01]  /*20b0*/  ISETP.GT.U32.AND P5, PT, R0.reuse, R206, PT ;  /* 0x000000ce0000720c */ /* 0x040fe20003fa4070 */
[----:B------:R-:W-:Y:S01]  /*20c0*/  @!P4 IMAD.MOV R205, RZ, RZ, -R205 ;  /* 0x000000ffffcdc224 */ /* 0x000fe200078e0acd */
[----:B------:R-:W-:Y:S01]  /*20d0*/  ISETP.GE.AND P4, PT, R15, RZ, PT ;  /* 0x000000ff0f00720c */ /* 0x000fe20003f86270 */
[----:B------:R-:W-:Y:S01]  /*20e0*/  @!P1 IMAD.MOV R204, RZ, RZ, -R204 ;  /* 0x000000ffffcc9224 */ /* 0x000fe200078e0acc */
[----:B------:R-:W-:Y:S01]  /*20f0*/  ISETP.GT.U32.AND P1, PT, R0, R209, PT ;  /* 0x000000d10000720c */ /* 0x000fe20003f24070 */
[----:B------:R-:W-:Y:S01]  /*2100*/  IMAD.HI.U32 R4, R2, R211, RZ ;  /* 0x000000d302047227 */ /* 0x000fe200078e00ff */
[----:B------:R-:W-:-:S02]  /*2110*/  @!P6 IADD3 R208, R208, -R0, RZ ;  /* 0x80000000d0d0e210 */ /* 0x000fc40007ffe0ff */
[----:B------:R-:W-:Y:S01]  /*2120*/  IABS R7, R10 ;  /* 0x0000000a00077213 */ /* 0x000fe20000000000 */
[----:B------:R-:W-:Y:S01]  /*2130*/  IMAD.MOV R4, RZ, RZ, -R4 ;  /* 0x000000ffff047224 */ /* 0x000fe200078e0a04 */
[----:B------:R-:W-:Y:S01]  /*2140*/  ISETP.GE.AND P6, PT, R9, RZ, PT ;  /* 0x000000ff0900720c */ /* 0x000fe20003fc6270 */
[--C-:B------:R-:W-:Y:S01]  /*2150*/  @!P2 IMAD.IADD R207, R207, 0x1, -R0.reuse ;  /* 0x00000001cfcfa824 */ /* 0x100fe200078e0a00 */
[----:B------:R-:W-:Y:S01]  /*2160*/  ISETP.GE.AND P2, PT, R14, RZ, PT ;  /* 0x000000ff0e00720c */ /* 0x000fe20003f46270 */
[C---:B------:R-:W-:Y:S01]  /*2170*/  IMAD R211, R0.reuse, R4, R211 ;  /* 0x0000000400d37224 */ /* 0x040fe200078e02d3 */
[----:B------:R-:W-:Y:S01]  /*2180*/  LOP3.LUT R4, R3, 0x40, RZ, 0xfc, !PT ;  /* 0x0000004003047812 */ /* 0x000fe200078efcff */
[----:B------:R-:W-:Y:S01]  /*2190*/  @!P3 IMAD.MOV R203, RZ, RZ, -R203 ;  /* 0x000000ffffcbb224 */ /* 0x000fe200078e0acb */
[----:B------:R-:W-:Y:S01]  /*21a0*/  ISETP.GT.U32.AND P3, PT, R0, R207, PT ;  /* 0x000000cf0000720c */ /* 0x000fe20003f64070 */
[----:B------:R-:W-:Y:S01]  /*21b0*/  @!P5 IMAD.IADD R206, R206, 0x1, -R0 ;  /* 0x00000001ceced824 */ /* 0x000fe200078e0a00 */
[C---:B------:R-:W-:Y:S01]  /*21c0*/  ISETP.GT.U32.AND P5, PT, R0.reuse, R210, PT ;  /* 0x000000d20000720c */ /* 0x040fe20003fa4070 */
[----:B------:R-:W-:Y:S01]  /*21d0*/  @!P4 IMAD.MOV R208, RZ, RZ, -R208 ;  /* 0x000000ffffd0c224 */ /* 0x000fe200078e0ad0 */
[----:B------:R-:W-:Y:S01]  /*21e0*/  ISETP.GT.U32.AND P4, PT, R0, R211, PT ;  /* 0x000000d30000720c */ /* 0x000fe20003f84070 */
[----:B------:R-:W-:Y:S01]  /*21f0*/  @!P1 IMAD.IADD R209, R209, 0x1, -R0 ;  /* 0x00000001d1d19824 */ /* 0x000fe200078e0a00 */
[----:B------:R-:W-:Y:S01]  /*2200*/  ISETP.GE.AND P1, PT, R5, RZ, PT ;  /* 0x000000ff0500720c */ /* 0x000fe20003f26270 */
[----:B------:R-:W-:Y:S01]  /*2210*/  @!P0 IMAD.MOV R206, RZ, RZ, -R206 ;  /* 0x000000ffffce8224 */ /* 0x000fe200078e0ace */
[----:B------:R-:W-:Y:S01]  /*2220*/  IABS R213, R4 ;  /* 0x0000000400d57213 */ /* 0x000fe20000000000 */
[----:B------:R-:W-:Y:S01]  /*2230*/  IMAD.HI.U32 R5, R2, R7, RZ ;  /* 0x0000000702057227 */ /* 0x000fe200078e00ff */
[----:B------:R-:W-:-:S02]  /*2240*/  ISETP.GT.U32.AND P0, PT, R0, R209, PT ;  /* 0x000000d10000720c */ /* 0x000fc40003f04070 */
[----:B------:R-:W-:Y:S01]  /*2250*/  IABS R219, R12 ;  /* 0x0000000c00db7213 */ /* 0x000fe20000000000 */
[--C-:B------:R-:W-:Y:S01]  /*2260*/  @!P3 IMAD.IADD R207, R207, 0x1, -R0.reuse ;  /* 0x00000001cfcfb824 */ /* 0x100fe200078e0a00 */
[----:B------:R-:W-:Y:S01]  /*2270*/  ISETP.GE.AND P3, PT, R8, RZ, PT ;  /* 0x000000ff0800720c */ /* 0x000fe20003f66270 */
[--C-:B------:R-:W-:Y:S01]  /*2280*/  @!P5 IMAD.IADD R210, R210, 0x1, -R0.reuse ;  /* 0x00000001d2d2d824 */ /* 0x100fe200078e0a00 */
[----:B------:R-:W-:Y:S01]  /*2290*/  LOP3.LUT R8, R3, 0x44, RZ, 0xfc, !PT ;  /* 0x0000004403087812 */ /* 0x000fe200078efcff */
[----:B------:R-:W-:Y:S01]  /*22a0*/  IMAD.MOV R5, RZ, RZ, -R5 ;  /* 0x000000ffff057224 */ /* 0x000fe200078e0a05 */
[----:B------:R-:W-:Y:S01]  /*22b0*/  @!P4 IADD3 R211, R211, -R0, RZ ;  /* 0x80000000d3d3c210 */ /* 0x000fe20007ffe0ff */
[----:B------:R-:W-:Y:S01]  /*22c0*/  @!P2 IMAD.MOV R207, RZ, RZ, -R207 ;  /* 0x000000ffffcfa224 */ /* 0x000fe200078e0acf */
[C---:B------:R-:W-:Y:S01]  /*22d0*/  ISETP.GT.U32.AND P5, PT, R0.reuse, R210, PT ;  /* 0x000000d20000720c */ /* 0x040fe20003fa4070 */
[C---:B------:R-:W-:Y:S01]  /*22e0*/  IMAD R212, R0.reuse, R5, R7 ;  /* 0x0000000500d47224 */ /* 0x040fe200078e0207 */
[----:B------:R-:W-:Y:S01]  /*22f0*/  ISETP.GT.U32.AND P4, PT, R0, R211, PT ;  /* 0x000000d30000720c */ /* 0x000fe20003f84070 */
[----:B------:R-:W-:Y:S01]  /*2300*/  @!P0 IMAD.IADD R209, R209, 0x1, -R0 ;  /* 0x00000001d1d18824 */ /* 0x000fe200078e0a00 */
[----:B------:R-:W-:-:S02]  /*2310*/  IABS R215, R8 ;  /* 0x0000000800d77213 */ /* 0x000fc40000000000 */
[----:B------:R-:W-:Y:S01]  /*2320*/  ISETP.GE.AND P0, PT, R4, RZ, PT ;  /* 0x000000ff0400720c */ /* 0x000fe20003f06270 */
[----:B------:R-:W-:Y:S01]  /*2330*/  IMAD.HI.U32 R4, R2, R213, RZ ;  /* 0x000000d502047227 */ /* 0x000fe200078e00ff */
[C---:B------:R-:W-:Y:S02]  /*2340*/  LOP3.LUT R5, R3.reuse, 0x42, RZ, 0xfc, !PT ;  /* 0x0000004203057812 */ /* 0x040fe400078efcff */
[----:B------:R-:W-:Y:S01]  /*2350*/  ISETP.GE.AND P2, PT, R10, RZ, PT ;  /* 0x000000ff0a00720c */ /* 0x000fe20003f46270 */
[----:B------:R-:W-:Y:S01]  /*2360*/  IMAD.HI.U32 R7, R2, R215, RZ ;  /* 0x000000d702077227 */ /* 0x000fe200078e00ff */
[----:B------:R-:W-:Y:S02]  /*2370*/  IABS R9, R5 ;  /* 0x0000000500097213 */ /* 0x000fe40000000000 */
[C---:B------:R-:W-:Y:S01]  /*2380*/  LOP3.LUT R10, R3.reuse, 0x48, RZ, 0xfc, !PT ;  /* 0x00000048030a7812 */ /* 0x040fe200078efcff */
[----:B------:R-:W-:Y:S01]  /*2390*/  IMAD.MOV R4, RZ, RZ, -R4 ;  /* 0x000000ffff047224 */ /* 0x000fe200078e0a04 */
[----:B------:R-:W-:Y:S01]  /*23a0*/  LOP3.LUT R13, R3, 0x70, RZ, 0xfc, !PT ;  /* 0x00000070030d7812 */ /* 0x000fe200078efcff */
[----:B------:R-:W-:Y:S01]  /*23b0*/  IMAD.MOV R7, RZ, RZ, -R7 ;  /* 0x000000ffff077224 */ /* 0x000fe200078e0a07 */
[----:B------:R-:W-:Y:S01]  /*23c0*/  IABS R217, R10 ;  /* 0x0000000a00d97213 */ /* 0x000fe20000000000 */
[C---:B------:R-:W-:Y:S01]  /*23d0*/  IMAD R213, R0.reuse, R4, R213 ;  /* 0x0000000400d57224 */ /* 0x040fe200078e02d5 */
[----:B------:R-:W-:Y:S01]  /*23e0*/  IABS R237, R13 ;  /* 0x0000000d00ed7213 */ /* 0x000fe20000000000 */
[----:B------:R-:W-:Y:S01]  /*23f0*/  @!P3 IMAD.MOV R209, RZ, RZ, -R209 ;  /* 0x000000ffffd1b224 */ /* 0x000fe200078e0ad1 */
[----:B------:R-:W-:Y:S01]  /*2400*/  ISETP.GE.AND P3, PT, R5, RZ, PT ;  /* 0x000000ff0500720c */ /* 0x000fe20003f66270 */
[--C-:B------:R-:W-:Y:S01]  /*2410*/  @!P4 IMAD.IADD R211, R211, 0x1, -R0.reuse ;  /* 0x00000001d3d3c824 */ /* 0x100fe200078e0a00 */
[----:B------:R-:W-:Y:S01]  /*2420*/  ISETP.GT.U32.AND P4, PT, R0, R213, PT ;  /* 0x000000d50000720c */ /* 0x000fe20003f84070 */
[----:B------:R-:W-:Y:S01]  /*2430*/  @!P5 IMAD.IADD R210, R210, 0x1, -R0 ;  /* 0x00000001d2d2d824 */ /* 0x000fe200078e0a00 */
[C---:B------:R-:W-:Y:S01]  /*2440*/  ISETP.GT.U32.AND P5, PT, R0.reuse, R212, PT ;  /* 0x000000d40000720c */ /* 0x040fe20003fa4070 */
[----:B------:R-:W-:Y:S01]  /*2450*/  IMAD R215, R0, R7, R215 ;  /* 0x0000000700d77224 */ /* 0x000fe200078e02d7 */
[----:B------:R-:W-:Y:S01]  /*2460*/  @!P1 IADD3 R211, -R211, RZ, RZ ;  /* 0x000000ffd3d39210 */ /* 0x000fe20007ffe1ff */
[----:B------:R-:W-:Y:S01]  /*2470*/  IMAD.HI.U32 R5, R2, R9, RZ ;  /* 0x0000000902057227 */ /* 0x000fe200078e00ff */
[----:B------:R-:W-:-:S02]  /*2480*/  LOP3.LUT R14, R3, 0xa0, RZ, 0xfc, !PT ;  /* 0x000000a0030e7812 */ /* 0x000fc400078efcff */
[----:B------:R-:W-:Y:S01]  /*2490*/  ISETP.GT.U32.AND P1, PT, R0, R215, PT ;  /* 0x000000d70000720c */ /* 0x000fe20003f24070 */
[----:B------:R-:W-:Y:S01]  /*24a0*/  @!P6 IMAD.MOV R210, RZ, RZ, -R210 ;  /* 0x000000ffffd2e224 */ /* 0x000fe200078e0ad2 */
[----:B------:R-:W-:Y:S01]  /*24b0*/  ISETP.GE.AND P6, PT, R8, RZ, PT ;  /* 0x000000ff0800720c */ /* 0x000fe20003fc6270 */
[----:B------:R-:W-:Y:S01]  /*24c0*/  IMAD.MOV R5, RZ, RZ, -R5 ;  /* 0x000000ffff057224 */ /* 0x000fe200078e0a05 */
[----:B------:R-:W-:Y:S01]  /*24d0*/  LOP3.LUT R8, R3, 0x46, RZ, 0xfc, !PT ;  /* 0x0000004603087812 */ /* 0x000fe200078efcff */
[--C-:B------:R-:W-:Y:S01]  /*24e0*/  @!P4 IMAD.IADD R213, R213, 0x1, -R0.reuse ;  /* 0x00000001d5d5c824 */ /* 0x100fe200078e0a00 */
[----:B------:R-:W-:Y:S01]  /*24f0*/  IABS R15, R18 ;  /* 0x00000012000f7213 */ /* 0x000fe20000000000 */
[----:B------:R-:W-:Y:S01]  /*2500*/  IMAD R214, R0, R5, R9 ;  /* 0x0000000500d67224 */ /* 0x000fe200078e0209 */
[----:B------:R-:W-:Y:S01]  /*2510*/  IABS R5, R8 ;  /* 0x0000000800057213 */ /* 0x000fe20000000000 */
[----:B------:R-:W-:Y:S01]  /*2520*/  @!P5 IMAD.IADD R212, R212, 0x1, -R0 ;  /* 0x00000001d4d4d824 */ /* 0x000fe200078e0a00 */
[----:B------:R-:W-:Y:S01]  /*2530*/  IABS R9, R11 ;  /* 0x0000000b00097213 */ /* 0x000fe20000000000 */
[----:B------:R-:W-:Y:S01]  /*2540*/  IMAD.HI.U32 R7, R2, R219, RZ ;  /* 0x000000db02077227 */ /* 0x000fe200078e00ff */
[----:B------:R-:W-:-:S02]  /*2550*/  ISETP.GT.U32.AND P4, PT, R0, R213, PT ;  /* 0x000000d50000720c */ /* 0x000fc40003f84070 */
[----:B------:R-:W-:Y:S01]  /*2560*/  ISETP.GT.U32.AND P5, PT, R0, R212, PT ;  /* 0x000000d40000720c */ /* 0x000fe20003fa4070 */
[----:B------:R-:W-:Y:S01]  /*2570*/  IMAD.HI.U32 R4, R2, R5, RZ ;  /* 0x0000000502047227 */ /* 0x000fe200078e00ff */
[C---:B------:R-:W-:Y:S02]  /*2580*/  LOP3.LUT R76, R3.reuse, 0x11a, RZ, 0xfc, !PT ;  /* 0x0000011a034c7812 */ /* 0x040fe400078efcff */
[----:B------:R-:W-:Y:S01]  /*2590*/  LOP3.LUT R77, R3, 0x11c, RZ, 0xfc, !PT ;  /* 0x0000011c034d7812 */ /* 0x000fe200078efcff */
[----:B------:R-:W-:Y:S01]  /*25a0*/  @!P1 IMAD.IADD R215, R215, 0x1, -R0 ;  /* 0x00000001d7d79824 */ /* 0x000fe200078e0a00 */
[----:B------:R-:W-:Y:S01]  /*25b0*/  IABS R69, R75 ;  /* 0x0000004b00457213 */ /* 0x000fe20000000000 */
[----:B------:R-:W-:Y:S01]  /*25c0*/  IMAD.MOV R4, RZ, RZ, -R4 ;  /* 0x000000ffff047224 */ /* 0x000fe200078e0a04 */
[----:B------:R-:W-:Y:S01]  /*25d0*/  IABS R71, R76 ;  /* 0x0000004c00477213 */ /* 0x000fe20000000000 */
[----:B------:R-:W-:Y:S01]  /*25e0*/  IMAD.MOV R7, RZ, RZ, -R7 ;  /* 0x000000ffff077224 */ /* 0x000fe200078e0a07 */
[C---:B------:R-:W-:Y:S01]  /*25f0*/  ISETP.GT.U32.AND P1, PT, R0.reuse, R215, PT ;  /* 0x000000d70000720c */ /* 0x040fe20003f24070 */
[----:B------:R-:W-:Y:S01]  /*2600*/  IMAD R216, R0, R4, R5 ;  /* 0x0000000400d87224 */ /* 0x000fe200078e0205 */
[----:B------:R-:W-:Y:S01]  /*2610*/  IABS R73, R77 ;  /* 0x0000004d00497213 */ /* 0x000fe20000000000 */
[----:B------:R-:W-:Y:S01]  /*2620*/  IMAD.HI.U32 R5, R2, R9, RZ ;  /* 0x0000000902057227 */ /* 0x000fe200078e00ff */
[----:B------:R-:W-:-:S02]  /*2630*/  LOP3.LUT R78, R3, 0x120, RZ, 0xfc, !PT ;  /* 0x00000120034e7812 */ /* 0x000fc400078efcff */
[C---:B------:R-:W-:Y:S01]  /*2640*/  LOP3.LUT R84, R3.reuse, 0x130, RZ, 0xfc, !PT ;  /* 0x0000013003547812 */ /* 0x040fe200078efcff */
[----:B------:R-:W-:Y:S01]  /*2650*/  IMAD.MOV R5, RZ, RZ, -R5 ;  /* 0x000000ffff057224 */ /* 0x000fe200078e0a05 */
[C---:B------:R-:W-:Y:S01]  /*2660*/  LOP3.LUT R80, R3.reuse, 0x12e, RZ, 0xfc, !PT ;  /* 0x0000012e03507812 */ /* 0x040fe200078efcff */
[--C-:B------:R-:W-:Y:S01]  /*2670*/  @!P5 IMAD.IADD R212, R212, 0x1, -R0.reuse ;  /* 0x00000001d4d4d824 */ /* 0x100fe200078e0a00 */
[C---:B------:R-:W-:Y:S01]  /*2680*/  ISETP.GT.U32.AND P5, PT, R0.reuse, R214, PT ;  /* 0x000000d60000720c */ /* 0x040fe20003fa4070 */
[C---:B------:R-:W-:Y:S01]  /*2690*/  IMAD R218, R0.reuse, R5, R9 ;  /* 0x0000000500da7224 */ /* 0x040fe200078e0209 */
[----:B------:R-:W-:Y:S01]  /*26a0*/  LOP3.LUT R85, R3, 0x132, RZ, 0xfc, !PT ;  /* 0x0000013203557812 */ /* 0x000fe200078efcff */
[----:B------:R-:W-:Y:S01]  /*26b0*/  @!P4 IMAD.IADD R213, R213, 0x1, -R0 ;  /* 0x00000001d5d5c824 */ /* 0x000fe200078e0a00 */
[----:B------:R-:W-:Y:S01]  /*26c0*/  ISETP.GT.U32.AND P4, PT, R0, R216, PT ;  /* 0x000000d80000720c */ /* 0x000fe20003f84070 */
[----:B------:R-:W-:Y:S01]  /*26d0*/  @!P2 IMAD.MOV R212, RZ, RZ, -R212 ;  /* 0x000000ffffd4a224 */ /* 0x000fe200078e0ad4 */
[----:B------:R-:W-:Y:S01]  /*26e0*/  ISETP.GE.AND P2, PT, R8, RZ, PT ;  /* 0x000000ff0800720c */ /* 0x000fe20003f46270 */
[C---:B------:R-:W-:Y:S01]  /*26f0*/  IMAD R219, R0.reuse, R7, R219 ;  /* 0x0000000700db7224 */ /* 0x040fe200078e02db */
[----:B------:R-:W-:Y:S01]  /*2700*/  LOP3.LUT R8, R3, 0x4e, RZ, 0xfc, !PT ;  /* 0x0000004e03087812 */ /* 0x000fe200078efcff */
[----:B------:R-:W-:Y:S01]  /*2710*/  @!P1 IMAD.IADD R215, R215, 0x1, -R0 ;  /* 0x00000001d7d79824 */ /* 0x000fe200078e0a00 */
[----:B------:R-:W-:Y:S01]  /*2720*/  ISETP.GT.U32.AND P1, PT, R0, R218, PT ;  /* 0x000000da0000720c */ /* 0x000fe20003f24070 */
[----:B------:R-:W-:Y:S01]  /*2730*/  IMAD.HI.U32 R4, R2, R217, RZ ;  /* 0x000000d902047227 */ /* 0x000fe200078e00ff */
[----:B------:R-:W-:-:S02]  /*2740*/  IABS R5, R8 ;  /* 0x0000000800057213 */ /* 0x000fc40000000000 */
[----:B------:R-:W-:Y:S01]  /*2750*/  LOP3.LUT R7, R3, 0x50, RZ, 0xfc, !PT ;  /* 0x0000005003077812 */ /* 0x000fe200078efcff */
[----:B------:R-:W-:Y:S01]  /*2760*/  @!P6 IMAD.MOV R215, RZ, RZ, -R215 ;  /* 0x000000ffffd7e224 */ /* 0x000fe200078e0ad7 */
[----:B------:R-:W-:Y:S01]  /*2770*/  ISETP.GT.U32.AND P6, PT, R0, R219, PT ;  /* 0x000000db0000720c */ /* 0x000fe20003fc4070 */
[----:B------:R-:W-:Y:S01]  /*2780*/  IMAD.MOV R4, RZ, RZ, -R4 ;  /* 0x000000ffff047224 */ /* 0x000fe200078e0a04 */
[----:B------:R-:W-:Y:S01]  /*2790*/  @!P4 IADD3 R216, R216, -R0, RZ ;  /* 0x80000000d8d8c210 */ /* 0x000fe20007ffe0ff */
[----:B------:R-:W-:Y:S01]  /*27a0*/  @!P0 IMAD.MOV R213, RZ, RZ, -R213 ;  /* 0x000000ffffd58224 */ /* 0x000fe200078e0ad5 */
[----:B------:R-:W-:Y:S01]  /*27b0*/  IABS R221, R7 ;  /* 0x0000000700dd7213 */ /* 0x000fe20000000000 */
[C---:B------:R-:W-:Y:S01]  /*27c0*/  IMAD R217, R0.reuse, R4, R217 ;  /* 0x0000000400d97224 */ /* 0x040fe200078e02d9 */
[----:B------:R-:W-:Y:S01]  /*27d0*/  ISETP.GT.U32.AND P4, PT, R0, R216, PT ;  /* 0x000000d80000720c */ /* 0x000fe20003f84070 */
[----:B------:R-:W-:Y:S01]  /*27e0*/  IMAD.HI.U32 R4, R2, R5, RZ ;  /* 0x0000000502047227 */ /* 0x000fe200078e00ff */
[----:B------:R-:W-:-:S02]  /*27f0*/  IABS R81, R84 ;  /* 0x0000005400517213 */ /* 0x000fc40000000000 */
[----:B------:R-:W-:Y:S01]  /*2800*/  ISETP.GT.U32.AND P0, PT, R0, R217, PT ;  /* 0x000000d90000720c */ /* 0x000fe20003f04070 */
[----:B------:R-:W-:Y:S01]  /*2810*/  @!P1 IMAD.IADD R218, R218, 0x1, -R0 ;  /* 0x00000001dada9824 */ /* 0x000fe200078e0a00 */
[----:B------:R-:W-:Y:S01]  /*2820*/  IABS R83, R85 ;  /* 0x0000005500537213 */ /* 0x000fe20000000000 */
[----:B------:R-:W-:Y:S01]  /*2830*/  IMAD.MOV R4, RZ, RZ, -R4 ;  /* 0x000000ffff047224 */ /* 0x000fe200078e0a04 */
[----:B------:R-:W-:Y:S01]  /*2840*/  LOP3.LUT R86, R3, 0x138, RZ, 0xfc, !PT ;  /* 0x0000013803567812 */ /* 0x000fe200078efcff */
[--C-:B------:R-:W-:Y:S01]  /*2850*/  @!P6 IMAD.IADD R219, R219, 0x1, -R0.reuse ;  /* 0x00000001dbdbe824 */ /* 0x100fe200078e0a00 */
[----:B------:R-:W-:Y:S01]  /*2860*/  ISETP.GT.U32.AND P6, PT, R0, R218, PT ;  /* 0x000000da0000720c */ /* 0x000fe20003fc4070 */
[----:B------:R-:W-:Y:S01]  /*2870*/  @!P5 IMAD.IADD R214, R214, 0x1, -R0 ;  /* 0x00000001d6d6d824 */ /* 0x000fe200078e0a00 */
[C---:B------:R-:W-:Y:S01]  /*2880*/  LOP3.LUT R88, R3.reuse, 0x13a, RZ, 0xfc, !PT ;  /* 0x0000013a03587812 */ /* 0x040fe200078efcff */
[----:B------:R-:W-:Y:S01]  /*2890*/  IMAD R220, R0, R4, R5 ;  /* 0x0000000400dc7224 */ /* 0x000fe200078e0205 */
[----:B------:R-:W-:Y:S01]  /*28a0*/  LOP3.LUT R90, R3, 0x13c, RZ, 0xfc, !PT ;  /* 0x0000013c035a7812 */ /* 0x000fe200078efcff */
[----:B------:R-:W-:Y:S01]  /*28b0*/  IMAD.HI.U32 R4, R2, R221, RZ ;  /* 0x000000dd02047227 */ /* 0x000fe200078e00ff */
[----:B------:R-:W-:-:S02]  /*28c0*/  ISETP.GT.U32.AND P5, PT, R0, R214, PT ;  /* 0x000000d60000720c */ /* 0x000fc40003fa4070 */
[----:B------:R-:W-:Y:S01]  /*28d0*/  IABS R87, R90 ;  /* 0x0000005a00577213 */ /* 0x000fe20000000000 */
[----:B------:R-:W-:Y:S01]  /*28e0*/  IMAD.MOV R4, RZ, RZ, -R4 ;  /* 0x000000ffff047224 */ /* 0x000fe200078e0a04 */
[C---:B------:R-:W-:Y:S01]  /*28f0*/  LOP3.LUT R92, R3.reuse, 0x142, RZ, 0xfc, !PT ;  /* 0x00000142035c7812 */ /* 0x040fe200078efcff */
[--C-:B------:R-:W-:Y:S01]  /*2900*/  @!P4 IMAD.IADD R216, R216, 0x1, -R0.reuse ;  /* 0x00000001d8d8c824 */ /* 0x100fe200078e0a00 */
[----:B------:R-:W-:Y:S01]  /*2910*/  ISETP.GE.AND P4, PT, R12, RZ, PT ;  /* 0x000000ff0c00720c */ /* 0x000fe20003f86270 */
[----:B------:R-:W-:Y:S01]  /*2920*/  IMAD R221, R0, R4, R221 ;  /* 0x0000000400dd7224 */ /* 0x000fe200078e02dd */
[----:B------:R-:W-:Y:S01]  /*2930*/  LOP3.LUT R12, R3, 0x56, RZ, 0xfc, !PT ;  /* 0x00000056030c7812 */ /* 0x000fe200078efcff */
[--C-:B------:R-:W-:Y:S01]  /*2940*/  @!P0 IMAD.IADD R217, R217, 0x1, -R0.reuse ;  /* 0x00000001d9d98824 */ /* 0x100fe200078e0a00 */
[----:B------:R-:W-:Y:S01]  /*2950*/  ISETP.GE.AND P0, PT, R8, RZ, PT ;  /* 0x000000ff0800720c */ /* 0x000fe20003f06270 */
[--C-:B------:R-:W-:Y:S01]  /*2960*/  @!P6 IMAD.IADD R218, R218, 0x1, -R0.reuse ;  /* 0x00000001dadae824 */ /* 0x100fe200078e0a00 */
[----:B------:R-:W-:Y:S01]  /*2970*/  ISETP.GT.U32.AND P6, PT, R0, R221, PT ;  /* 0x000000dd0000720c */ /* 0x000fe20003fc4070 */
[----:B------:R-:W-:Y:S01]  /*2980*/  @!P5 IMAD.IADD R214, R214, 0x1, -R0 ;  /* 0x00000001d6d6d824 */ /* 0x000fe200078e0a00 */
[----:B------:R-:W-:-:S02]  /*2990*/  @!P2 IADD3 R216, -R216, RZ, RZ ;  /* 0x000000ffd8d8a210 */ /* 0x000fc40007ffe1ff */
[C---:B------:R-:W-:Y:S01]  /*29a0*/  ISETP.GT.U32.AND P1, PT, R0.reuse, R217, PT ;  /* 0x000000d90000720c */ /* 0x040fe20003f24070 */
[----:B------:R-:W-:Y:S01]  /*29b0*/  @!P3 IMAD.MOV R214, RZ, RZ, -R214 ;  /* 0x000000ffffd6b224 */ /* 0x000fe200078e0ad6 */
[C---:B------:R-:W-:Y:S02]  /*29c0*/  LOP3.LUT R8, R3.reuse, 0x52, RZ, 0xfc, !PT ;  /* 0x0000005203087812 */ /* 0x040fe400078efcff */
[----:B------:R-:W-:Y:S02]  /*29d0*/  ISETP.GT.U32.AND P2, PT, R0, R219, PT ;  /* 0x000000db0000720c */ /* 0x000fe40003f44070 */
[----:B------:R-:W-:Y:S02]  /*29e0*/  ISETP.GE.AND P5, PT, R10, RZ, PT ;  /* 0x000000ff0a00720c */ /* 0x000fe40003fa6270 */
[----:B------:R-:W-:Y:S01]  /*29f0*/  LOP3.LUT R10, R3, 0x54, RZ, 0xfc, !PT ;  /* 0x00000054030a7812 */ /* 0x000fe200078efcff */
[----:B------:R-:W-:Y:S01]  /*2a00*/  @!P6 IMAD.IADD R221, R221, 0x1, -R0 ;  /* 0x00000001dddde824 */ /* 0x000fe200078e0a00 */
[----:B------:R-:W-:-:S02]  /*2a10*/  IABS R9, R8 ;  /* 0x0000000800097213 */ /* 0x000fc40000000000 */
[----:B------:R-:W-:Y:S01]  /*2a20*/  ISETP.GE.AND P3, PT, R11, RZ, PT ;  /* 0x000000ff0b00720c */ /* 0x000fe20003f66270 */
[--C-:B------:R-:W-:Y:S01]  /*2a30*/  @!P1 IMAD.IADD R217, R217, 0x1, -R0.reuse ;  /* 0x00000001d9d99824 */ /* 0x100fe200078e0a00 */
[----:B------:R-:W-:Y:S01]  /*2a40*/  IABS R223, R10 ;  /* 0x0000000a00df7213 */ /* 0x000fe20000000000 */
[----:B------:R-:W-:Y:S01]  /*2a50*/  IMAD.HI.U32 R4, R2, R9, RZ ;  /* 0x0000000902047227 */ /* 0x000fe200078e00ff */
[----:B------:R-:W-:Y:S02]  /*2a60*/  IABS R11, R12 ;  /* 0x0000000c000b7213 */ /* 0x000fe40000000000 */
[----:B------:R-:W-:Y:S01]  /*2a70*/  ISETP.GT.U32.AND P1, PT, R0, R220, PT ;  /* 0x000000dc0000720c */ /* 0x000fe20003f24070 */
[----:B------:R-:W-:Y:S01]  /*2a80*/  @!P2 IMAD.IADD R219, R219, 0x1, -R0 ;  /* 0x00000001dbdba824 */ /* 0x000fe200078e0a00 */
[----:B------:R-:W-:Y:S01]  /*2a90*/  ISETP.GE.AND P2, PT, R7, RZ, PT ;  /* 0x000000ff0700720c */ /* 0x000fe20003f46270 */
[----:B------:R-:W-:Y:S01]  /*2aa0*/  IMAD.HI.U32 R5, R2, R223, RZ ;  /* 0x000000df02057227 */ /* 0x000fe200078e00ff */
[----:B------:R-:W-:-:S02]  /*2ab0*/  ISETP.GT.U32.AND P6, PT, R0, R221, PT ;  /* 0x000000dd0000720c */ /* 0x000fc40003fc4070 */
[C---:B------:R-:W-:Y:S01]  /*2ac0*/  LOP3.LUT R93, R3.reuse, 0x144, RZ, 0xfc, !PT ;  /* 0x00000144035d7812 */ /* 0x040fe200078efcff */
[----:B------:R-:W-:Y:S01]  /*2ad0*/  IMAD.MOV R4, RZ, RZ, -R4 ;  /* 0x000000ffff047224 */ /* 0x000fe200078e0a04 */
[C---:B------:R-:W-:Y:S01]  /*2ae0*/  LOP3.LUT R94, R3.reuse, 0x146, RZ, 0xfc, !PT ;  /* 0x00000146035e7812 */ /* 0x040fe200078efcff */
[----:B------:R-:W-:Y:S01]  /*2af0*/  IMAD.HI.U32 R7, R2, R11, RZ ;  /* 0x0000000b02077227 */ /* 0x000fe200078e00ff */
[----:B------:R-:W-:Y:S02]  /*2b00*/  IABS R91, R93 ;  /* 0x0000005d005b7213 */ /* 0x000fe40000000000 */
[----:B------:R-:W-:Y:S01]  /*2b10*/  LOP3.LUT R96, R3, 0x14c, RZ, 0xfc, !PT ;  /* 0x0000014c03607812 */ /* 0x000fe200078efcff */
[----:B------:R-:W-:Y:S01]  /*2b20*/  IMAD.MOV R5, RZ, RZ, -R5 ;  /* 0x000000ffff057224 */ /* 0x000fe200078e0a05 */
[----:B------:R-:W-:Y:S01]  /*2b30*/  IADD3 R7, -R7, RZ, RZ ;  /* 0x000000ff07077210 */ /* 0x000fe20007ffe1ff */
[C---:B------:R-:W-:Y:S01]  /*2b40*/  IMAD R222, R0.reuse, R4, R9 ;  /* 0x0000000400de7224 */ /* 0x040fe200078e0209 */
[----:B------:R-:W-:Y:S01]  /*2b50*/  LOP3.LUT R9, R3, 0x5a, RZ, 0xfc, !PT ;  /* 0x0000005a03097812 */ /* 0x000fe200078efcff */
[C---:B------:R-:W-:Y:S01]  /*2b60*/  IMAD R223, R0.reuse, R5, R223 ;  /* 0x0000000500df7224 */ /* 0x040fe200078e02df */
[----:B------:R-:W-:Y:S01]  /*2b70*/  IABS R95, R96 ;  /* 0x00000060005f7213 */ /* 0x000fe20000000000 */
[----:B------:R-:W-:Y:S01]  /*2b80*/  @!P3 IMAD.MOV R218, RZ, RZ, -R218 ;  /* 0x000000ffffdab224 */ /* 0x000fe200078e0ada */
[C---:B------:R-:W-:Y:S01]  /*2b90*/  ISETP.GT.U32.AND P3, PT, R0.reuse, R222, PT ;  /* 0x000000de0000720c */ /* 0x040fe20003f64070 */
[C---:B------:R-:W-:Y:S01]  /*2ba0*/  IMAD R224, R0.reuse, R7, R11 ;  /* 0x0000000700e07224 */ /* 0x040fe200078e020b */
[----:B------:R-:W-:Y:S01]  /*2bb0*/  IABS R7, R9 ;  /* 0x0000000900077213 */ /* 0x000fe20000000000 */
[----:B------:R-:W-:Y:S01]  /*2bc0*/  @!P4 IMAD.MOV R219, RZ, RZ, -R219 ;  /* 0x000000ffffdbc224 */ /* 0x000fe200078e0adb */
[----:B------:R-:W-:Y:S01]  /*2bd0*/  ISETP.GT.U32.AND P4, PT, R0, R223, PT ;  /* 0x000000df0000720c */ /* 0x000fe20003f84070 */
[--C-:B------:R-:W-:Y:S01]  /*2be0*/  @!P1 IMAD.IADD R220, R220, 0x1, -R0.reuse ;  /* 0x00000001dcdc9824 */ /* 0x100fe200078e0a00 */
[----:B------:R-:W-:Y:S01]  /*2bf0*/  ISETP.GE.AND P1, PT, R8, RZ, PT ;  /* 0x000000ff0800720c */ /* 0x000fe20003f26270 */
[--C-:B------:R-:W-:Y:S01]  /*2c00*/  @!P6 IMAD.IADD R221, R221, 0x1, -R0.reuse ;  /* 0x00000001dddde824 */ /* 0x100fe200078e0a00 */
[----:B------:R-:W-:Y:S01]  /*2c10*/  LOP3.LUT R8, R3, 0x58, RZ, 0xfc, !PT ;  /* 0x0000005803087812 */ /* 0x000fe200078efcff */
[----:B------:R-:W-:Y:S01]  /*2c20*/  @!P5 IMAD.MOV R217, RZ, RZ, -R217 ;  /* 0x000000ffffd9d224 */ /* 0x000fe200078e0ad9 */
[----:B------:R-:W-:Y:S01]  /*2c30*/  ISETP.GT.U32.AND P6, PT, R0, R224, PT ;  /* 0x000000e00000720c */ /* 0x000fe20003fc4070 */
[----:B------:R-:W-:Y:S01]  /*2c40*/  @!P2 IMAD.MOV R221, RZ, RZ, -R221 ;  /* 0x000000ffffdda224 */ /* 0x000fe200078e0add */
[----:B------:R-:W-:Y:S01]  /*2c50*/  IABS R225, R8 ;  /* 0x0000000800e17213 */ /* 0x000fe20000000000 */
[----:B------:R-:W-:Y:S01]  /*2c60*/  @!P3 IMAD.IADD R222, R222, 0x1, -R0 ;  /* 0x00000001dedeb824 */ /* 0x000fe200078e0a00 */
[----:B------:R-:W-:-:S02]  /*2c70*/  ISETP.GT.U32.AND P5, PT, R0, R220, PT ;  /* 0x000000dc0000720c */ /* 0x000fc40003fa4070 */
[C---:B------:R-:W-:Y:S01]  /*2c80*/  LOP3.LUT R11, R3.reuse, 0x5e, RZ, 0xfc, !PT ;  /* 0x0000005e030b7812 */ /* 0x040fe200078efcff */
[----:B------:R-:W-:Y:S01]  /*2c90*/  IMAD.HI.U32 R4, R2, R225, RZ ;  /* 0x000000e102047227 */ /* 0x000fe200078e00ff */
[----:B------:R-:W-:Y:S02]  /*2ca0*/  ISETP.GE.AND P3, PT, R12, RZ, PT ;  /* 0x000000ff0c00720c */ /* 0x000fe40003f66270 */
[----:B------:R-:W-:Y:S01]  /*2cb0*/  LOP3.LUT R12, R3, 0x60, RZ, 0xfc, !PT ;  /* 0x00000060030c7812 */ /* 0x000fe200078efcff */
[----:B------:R-:W-:Y:S01]  /*2cc0*/  @!P4 IMAD.IADD R223, R223, 0x1, -R0 ;  /* 0x00000001dfdfc824 */ /* 0x000fe200078e0a00 */
[----:B------:R-:W-:Y:S01]  /*2cd0*/  ISETP.GT.U32.AND P4, PT, R0, R222, PT ;  /* 0x000000de0000720c */ /* 0x000fe20003f84070 */
[----:B------:R-:W-:Y:S01]  /*2ce0*/  IMAD.MOV R5, RZ, RZ, -R4 ;  /* 0x000000ffff057224 */ /* 0x000fe200078e0a04 */
[----:B------:R-:W-:Y:S01]  /*2cf0*/  IABS R229, R12 ;  /* 0x0000000c00e57213 */ /* 0x000fe20000000000 */
[----:B------:R-:W-:Y:S01]  /*2d00*/  IMAD.HI.U32 R4, R2, R7, RZ ;  /* 0x0000000702047227 */ /* 0x000fe200078e00ff */
[----:B------:R-:W-:-:S02]  /*2d10*/  LOP3.LUT R98, R3, 0x14e, RZ, 0xfc, !PT ;  /* 0x0000014e03627812 */ /* 0x000fc400078efcff */
[C---:B------:R-:W-:Y:S01]  /*2d20*/  LOP3.LUT R101, R3.reuse, 0x152, RZ, 0xfc, !PT ;  /* 0x0000015203657812 */ /* 0x040fe200078efcff */
[--C-:B------:R-:W-:Y:S01]  /*2d30*/  @!P6 IMAD.IADD R224, R224, 0x1, -R0.reuse ;  /* 0x00000001e0e0e824 */ /* 0x100fe200078e0a00 */
[C---:B------:R-:W-:Y:S01]  /*2d40*/  ISETP.GT.U32.AND P6, PT, R0.reuse, R223, PT ;  /* 0x000000df0000720c */ /* 0x040fe20003fc4070 */
[----:B------:R-:W-:Y:S01]  /*2d50*/  IMAD R225, R0, R5, R225 ;  /* 0x0000000500e17224 */ /* 0x000fe200078e02e1 */
[----:B------:R-:W-:Y:S01]  /*2d60*/  IADD3 R4, -R4, RZ, RZ ;  /* 0x000000ff04047210 */ /* 0x000fe20007ffe1ff */
[--C-:B------:R-:W-:Y:S01]  /*2d70*/  @!P5 IMAD.IADD R220, R220, 0x1, -R0.reuse ;  /* 0x00000001dcdcd824 */ /* 0x100fe200078e0a00 */
[----:B------:R-:W-:Y:S01]  /*2d80*/  ISETP.GE.AND P5, PT, R10, RZ, PT ;  /* 0x000000ff0a00720c */ /* 0x000fe20003fa6270 */
[----:B------:R-:W-:Y:S01]  /*2d90*/  @!P4 IMAD.IADD R222, R222, 0x1, -R0 ;  /* 0x00000001dedec824 */ /* 0x000fe200078e0a00 */
[C---:B------:R-:W-:Y:S01]  /*2da0*/  ISETP.GT.U32.AND P4, PT, R0.reuse, R225, PT ;  /* 0x000000e10000720c */ /* 0x040fe20003f84070 */
[C---:B------:R-:W-:Y:S01]  /*2db0*/  IMAD R226, R0.reuse, R4, R7 ;  /* 0x0000000400e27224 */ /* 0x040fe200078e0207 */
[----:B------:R-:W-:Y:S01]  /*2dc0*/  LOP3.LUT R10, R3, 0x5c, RZ, 0xfc, !PT ;  /* 0x0000005c030a7812 */ /* 0x000fe200078efcff */
[----:B------:R-:W-:Y:S01]  /*2dd0*/  @!P0 IMAD.MOV R220, RZ, RZ, -R220 ;  /* 0x000000ffffdc8224 */ /* 0x000fe200078e0adc */
[----:B------:R-:W-:Y:S01]  /*2de0*/  IABS R7, R11 ;  /* 0x0000000b00077213 */ /* 0x000fe20000000000 */
[----:B------:R-:W-:Y:S01]  /*2df0*/  @!P1 IMAD.MOV R222, RZ, RZ, -R222 ;  /* 0x000000ffffde9224 */ /* 0x000fe200078e0ade */
[----:B------:R-:W-:Y:S01]  /*2e00*/  IABS R227, R10 ;  /* 0x0000000a00e37213 */ /* 0x000fe20000000000 */
[----:B------:R-:W-:Y:S01]  /*2e10*/  @!P6 IMAD.IADD R223, R223, 0x1, -R0 ;  /* 0x00000001dfdfe824 */ /* 0x000fe200078e0a00 */
[----:B------:R-:W-:-:S02]  /*2e20*/  ISETP.GT.U32.AND P6, PT, R0, R226, PT ;  /* 0x000000e20000720c */ /* 0x000fc40003fc4070 */
[----:B------:R-:W-:Y:S01]  /*2e30*/  ISETP.GT.U32.AND P0, PT, R0, R224, PT ;  /* 0x000000e00000720c */ /* 0x000fe20003f04070 */
[----:B------:R-:W-:Y:S01]  /*2e40*/  IMAD.HI.U32 R4, R2, R227, RZ ;  /* 0x000000e302047227 */ /* 0x000fe200078e00ff */
[----:B------:R-:W-:Y:S02]  /*2e50*/  @!P5 IADD3 R223, -R223, RZ, RZ ;  /* 0x000000ffdfdfd210 */ /* 0x000fe40007ffe1ff */
[----:B------:R-:W-:Y:S01]  /*2e60*/  ISETP.GE.AND P5, PT, R10, RZ, PT ;  /* 0x000000ff0a00720c */ /* 0x000fe20003fa6270 */
[----:B------:R-:W-:Y:S01]  /*2e70*/  @!P4 IMAD.IADD R225, R225, 0x1, -R0 ;  /* 0x00000001e1e1c824 */ /* 0x000fe200078e0a00 */
[----:B------:R-:W-:Y:S01]  /*2e80*/  ISETP.GE.AND P4, PT, R9, RZ, PT ;  /* 0x000000ff0900720c */ /* 0x000fe20003f86270 */
[----:B------:R-:W-:Y:S01]  /*2e90*/  IMAD.MOV R5, RZ, RZ, -R4 ;  /* 0x000000ffff057224 */ /* 0x000fe200078e0a04 */
[C---:B------:R-:W-:Y:S01]  /*2ea0*/  LOP3.LUT R10, R3.reuse, 0x68, RZ, 0xfc, !PT ;  /* 0x00000068030a7812 */ /* 0x040fe200078efcff */
[----:B------:R-:W-:Y:S01]  /*2eb0*/  IMAD.HI.U32 R4, R2, R7, RZ ;  /* 0x0000000702047227 */ /* 0x000fe200078e00ff */
[----:B------:R-:W-:-:S02]  /*2ec0*/  LOP3.LUT R100, R3, 0x150, RZ, 0xfc, !PT ;  /* 0x0000015003647812 */ /* 0x000fc400078efcff */
[----:B------:R-:W-:Y:S01]  /*2ed0*/  IABS R233, R10 ;  /* 0x0000000a00e97213 */ /* 0x000fe20000000000 */
[----:B------:R-:W-:Y:S01]  /*2ee0*/  @!P6 IMAD.IADD R226, R226, 0x1, -R0 ;  /* 0x00000001e2e2e824 */ /* 0x000fe200078e0a00 */
[C---:B------:R-:W-:Y:S01]  /*2ef0*/  ISETP.GT.U32.AND P6, PT, R0.reuse, R225, PT ;  /* 0x000000e10000720c */ /* 0x040fe20003fc4070 */
[C---:B------:R-:W-:Y:S01]  /*2f00*/  IMAD R227, R0.reuse, R5, R227 ;  /* 0x0000000500e37224 */ /* 0x040fe200078e02e3 */
[C---:B------:R-:W-:Y:S01]  /*2f10*/  LOP3.LUT R103, R3.reuse, 0x156, RZ, 0xfc, !PT ;  /* 0x0000015603677812 */ /* 0x040fe200078efcff */
[----:B------:R-:W-:Y:S01]  /*2f20*/  IMAD.MOV R228, RZ, RZ, -R4 ;  /* 0x000000ffffe47224 */ /* 0x000fe200078e0a04 */
[----:B------:R-:W-:Y:S01]  /*2f30*/  ISETP.GT.U32.AND P1, PT, R0, R226, PT ;  /* 0x000000e20000720c */ /* 0x000fe20003f24070 */
[----:B------:R-:W-:Y:S01]  /*2f40*/  IMAD.HI.U32 R4, R2, R229, RZ ;  /* 0x000000e502047227 */ /* 0x000fe200078e00ff */
[C---:B------:R-:W-:Y:S02]  /*2f50*/  ISETP.GT.U32.AND P2, PT, R0.reuse, R227, PT ;  /* 0x000000e30000720c */ /* 0x040fe40003f44070 */
[----:B------:R-:W-:Y:S01]  /*2f60*/  IABS R97, R100 ;  /* 0x0000006400617213 */ /* 0x000fe20000000000 */
[C---:B------:R-:W-:Y:S01]  /*2f70*/  IMAD R228, R0.reuse, R228, R7 ;  /* 0x000000e400e47224 */ /* 0x040fe200078e0207 */
[C---:B------:R-:W-:Y:S01]  /*2f80*/  LOP3.LUT R7, R3.reuse, 0x62, RZ, 0xfc, !PT ;  /* 0x0000006203077812 */ /* 0x040fe200078efcff */
[----:B------:R-:W-:Y:S01]  /*2f90*/  IMAD.MOV R4, RZ, RZ, -R4 ;  /* 0x000000ffff047224 */ /* 0x000fe200078e0a04 */
[----:B------:R-:W-:Y:S01]  /*2fa0*/  LOP3.LUT R102, R3, 0x154, RZ, 0xfc, !PT ;  /* 0x0000015403667812 */ /* 0x000fe200078efcff */
[--C-:B------:R-:W-:Y:S01]  /*2fb0*/  @!P6 IMAD.IADD R225, R225, 0x1, -R0.reuse ;  /* 0x00000001e1e1e824 */ /* 0x100fe200078e0a00 */
[----:B------:R-:W-:Y:S01]  /*2fc0*/  ISETP.GT.U32.AND P6, PT, R0, R228, PT ;  /* 0x000000e40000720c */ /* 0x000fe20003fc4070 */
[--C-:B------:R-:W-:Y:S01]  /*2fd0*/  @!P0 IMAD.IADD R224, R224, 0x1, -R0.reuse ;  /* 0x00000001e0e08824 */ /* 0x100fe200078e0a00 */
[----:B------:R-:W-:Y:S01]  /*2fe0*/  IABS R5, R7 ;  /* 0x0000000700057213 */ /* 0x000fe20000000000 */
[----:B------:R-:W-:Y:S01]  /*2ff0*/  IMAD R229, R0, R4, R229 ;  /* 0x0000000400e57224 */ /* 0x000fe200078e02e5 */
[----:B------:R-:W-:Y:S01]  /*3000*/  ISETP.GE.AND P0, PT, R8, RZ, PT ;  /* 0x000000ff0800720c */ /* 0x000fe20003f06270 */
[----:B------:R-:W-:Y:S01]  /*3010*/  @!P2 IMAD.IADD R227, R227, 0x1, -R0 ;  /* 0x00000001e3e3a824 */ /* 0x000fe200078e0a00 */
[----:B------:R-:W-:Y:S01]  /*3020*/  ISETP.GE.AND P2, PT, R7, RZ, PT ;  /* 0x000000ff0700720c */ /* 0x000fe20003f46270 */
[----:B------:R-:W-:Y:S01]  /*3030*/  IMAD.HI.U32 R4, R2, R5, RZ ;  /* 0x0000000502047227 */ /* 0x000fe200078e00ff */
[----:B------:R-:W-:-:S02]  /*3040*/  LOP3.LUT R7, R3, 0x64, RZ, 0xfc, !PT ;  /* 0x0000006403077812 */ /* 0x000fc400078efcff */
[----:B------:R-:W-:Y:S01]  /*3050*/  LOP3.LUT R8, R3, 0x66, RZ, 0xfc, !PT ;  /* 0x0000006603087812 */ /* 0x000fe200078efcff */
[--C-:B------:R-:W-:Y:S01]  /*3060*/  @!P1 IMAD.IADD R226, R226, 0x1, -R0.reuse ;  /* 0x00000001e2e29824 */ /* 0x100fe200078e0a00 */
[----:B------:R-:W-:Y:S01]  /*3070*/  IABS R231, R7 ;  /* 0x0000000700e77213 */ /* 0x000fe20000000000 */
[----:B------:R-:W-:Y:S01]  /*3080*/  @!P6 IMAD.IADD R228, R228, 0x1, -R0 ;  /* 0x00000001e4e4e824 */ /* 0x000fe200078e0a00 */
[C---:B------:R-:W-:Y:S01]  /*3090*/  ISETP.GT.U32.AND P6, PT, R0.reuse, R227, PT ;  /* 0x000000e30000720c */ /* 0x040fe20003fc4070 */
[----:B------:R-:W-:Y:S01]  /*30a0*/  IMAD.MOV R4, RZ, RZ, -R4 ;  /* 0x000000ffff047224 */ /* 0x000fe200078e0a04 */
[----:B------:R-:W-:Y:S01]  /*30b0*/  IABS R9, R8 ;  /* 0x0000000800097213 */ /* 0x000fe20000000000 */
[----:B------:R-:W-:Y:S01]  /*30c0*/  @!P4 IMAD.MOV R226, RZ, RZ, -R226 ;  /* 0x000000ffffe2c224 */ /* 0x000fe200078e0ae2 */
[C---:B------:R-:W-:Y:S01]  /*30d0*/  ISETP.GT.U32.AND P4, PT, R0.reuse, R229, PT ;  /* 0x000000e50000720c */ /* 0x040fe20003f84070 */
[----:B------:R-:W-:Y:S01]  /*30e0*/  IMAD R230, R0, R4, R5 ;  /* 0x0000000400e67224 */ /* 0x000fe200078e0205 */
[----:B------:R-:W-:Y:S01]  /*30f0*/  ISETP.GE.AND P1, PT, R12, RZ, PT ;  /* 0x000000ff0c00720c */ /* 0x000fe20003f26270 */
[----:B------:R-:W-:Y:S01]  /*3100*/  @!P0 IMAD.MOV R225, RZ, RZ, -R225 ;  /* 0x000000ffffe18224 */ /* 0x000fe200078e0ae1 */
[----:B------:R-:W-:Y:S01]  /*3110*/  ISETP.GT.U32.AND P0, PT, R0, R228, PT ;  /* 0x000000e40000720c */ /* 0x000fe20003f04070 */
[----:B------:R-:W-:Y:S01]  /*3120*/  @!P3 IMAD.MOV R224, RZ, RZ, -R224 ;  /* 0x000000ffffe0b224 */ /* 0x000fe200078e0ae0 */
[----:B------:R-:W-:Y:S01]  /*3130*/  ISETP.GE.AND P3, PT, R11, RZ, PT ;  /* 0x000000ff0b00720c */ /* 0x000fe20003f66270 */
[----:B------:R-:W-:Y:S01]  /*3140*/  IMAD.HI.U32 R4, R2, R231, RZ ;  /* 0x000000e702047227 */ /* 0x000fe200078e00ff */
[----:B------:R-:W-:-:S02]  /*3150*/  LOP3.LUT R11, R3, 0x6c, RZ, 0xfc, !PT ;  /* 0x0000006c030b7812 */ /* 0x000fc400078efcff */
[----:B------:R-:W-:Y:S01]  /*3160*/  @!P6 IADD3 R227, R227, -R0, RZ ;  /* 0x80000000e3e3e210 */ /* 0x000fe20007ffe0ff */
[----:B------:R-:W-:Y:S01]  /*3170*/  IMAD.HI.U32 R5, R2, R9, RZ ;  /* 0x0000000902057227 */ /* 0x000fe200078e00ff */
[----:B------:R-:W-:Y:S02]  /*3180*/  ISETP.GT.U32.AND P6, PT, R0, R230, PT ;  /* 0x000000e60000720c */ /* 0x000fe40003fc4070 */
[----:B------:R-:W-:Y:S01]  /*3190*/  IABS R235, R11 ;  /* 0x0000000b00eb7213 */ /* 0x000fe20000000000 */
[--C-:B------:R-:W-:Y:S01]  /*31a0*/  @!P4 IMAD.IADD R229, R229, 0x1, -R0.reuse ;  /* 0x00000001e5e5c824 */ /* 0x100fe200078e0a00 */
[----:B------:R-:W-:Y:S01]  /*31b0*/  ISETP.GE.AND P4, PT, R8, RZ, PT ;  /* 0x000000ff0800720c */ /* 0x000fe20003f86270 */
[----:B------:R-:W-:Y:S01]  /*31c0*/  @!P0 IMAD.IADD R228, R228, 0x1, -R0 ;  /* 0x00000001e4e48824 */ /* 0x000fe200078e0a00 */
[----:B------:R-:W-:Y:S01]  /*31d0*/  ISETP.GE.AND P0, PT, R7, RZ, PT ;  /* 0x000000ff0700720c */ /* 0x000fe20003f06270 */
[----:B------:R-:W-:Y:S01]  /*31e0*/  @!P5 IMAD.MOV R227, RZ, RZ, -R227 ;  /* 0x000000ffffe3d224 */ /* 0x000fe200078e0ae3 */
[----:B------:R-:W-:Y:S01]  /*31f0*/  ISETP.GT.U32.AND P5, PT, R0, R229, PT ;  /* 0x000000e50000720c */ /* 0x000fe20003fa4070 */
[----:B------:R-:W-:Y:S01]  /*3200*/  IMAD.MOV R7, RZ, RZ, -R4 ;  /* 0x000000ffff077224 */ /* 0x000fe200078e0a04 */
[C---:B------:R-:W-:Y:S01]  /*3210*/  LOP3.LUT R8, R3.reuse, 0x6a, RZ, 0xfc, !PT ;  /* 0x0000006a03087812 */ /* 0x040fe200078efcff */
[----:B------:R-:W-:Y:S01]  /*3220*/  IMAD.MOV R5, RZ, RZ, -R5 ;  /* 0x000000ffff057224 */ /* 0x000fe200078e0a05 */
[----:B------:R-:W-:Y:S01]  /*3230*/  LOP3.LUT R12, R3, 0x6e, RZ, 0xfc, !PT ;  /* 0x0000006e030c7812 */ /* 0x000fe200078efcff */
[----:B------:R-:W-:Y:S01]  /*3240*/  @!P6 IMAD.IADD R230, R230, 0x1, -R0 ;  /* 0x00000001e6e6e824 */ /* 0x000fe200078e0a00 */
[----:B------:R-:W-:Y:S01]  /*3250*/  IABS R99, R102 ;  /* 0x0000006600637213 */ /* 0x000fe20000000000 */
[----:B------:R-:W-:Y:S01]  /*3260*/  IMAD R231, R0, R7, R231 ;  /* 0x0000000700e77224 */ /* 0x000fe200078e02e7 */
[----:B------:R-:W-:Y:S01]  /*3270*/  IABS R7, R8 ;  /* 0x0000000800077213 */ /* 0x000fe20000000000 */
[----:B------:R-:W-:Y:S01]  /*3280*/  IMAD.HI.U32 R4, R2, R233, RZ ;  /* 0x000000e902047227 */ /* 0x000fe200078e00ff */
[----:B------:R-:W-:-:S02]  /*3290*/  ISETP.GT.U32.AND P6, PT, R0, R230, PT ;  /* 0x000000e60000720c */ /* 0x000fc40003fc4070 */
[----:B------:R-:W-:Y:S01]  /*32a0*/  LOP3.LUT R104, R3, 0x162, RZ, 0xfc, !PT ;  /* 0x0000016203687812 */ /* 0x000fe200078efcff */
[C---:B------:R-:W-:Y:S01]  /*32b0*/  IMAD R232, R0.reuse, R5, R9 ;  /* 0x0000000500e87224 */ /* 0x040fe200078e0209 */
[----:B------:R-:W-:Y:S01]  /*32c0*/  IABS R9, R12 ;  /* 0x0000000c00097213 */ /* 0x000fe20000000000 */
[----:B------:R-:W-:Y:S01]  /*32d0*/  @!P3 IMAD.MOV R228, RZ, RZ, -R228 ;  /* 0x000000ffffe4b224 */ /* 0x000fe200078e0ae4 */
[C---:B------:R-:W-:Y:S01]  /*32e0*/  ISETP.GT.U32.AND P3, PT, R0.reuse, R231, PT ;  /* 0x000000e70000720c */ /* 0x040fe20003f64070 */
[----:B------:R-:W-:Y:S01]  /*32f0*/  IMAD.MOV R4, RZ, RZ, -R4 ;  /* 0x000000ffff047224 */ /* 0x000fe200078e0a04 */
[----:B------:R-:W-:Y:S01]  /*3300*/  IABS R107, R104 ;  /* 0x00000068006b7213 */ /* 0x000fe20000000000 */
[----:B------:R-:W-:Y:S01]  /*3310*/  @!P5 IMAD.IADD R229, R229, 0x1, -R0 ;  /* 0x00000001e5e5d824 */ /* 0x000fe200078e0a00 */
[C---:B------:R-:W-:Y:S01]  /*3320*/  ISETP.GT.U32.AND P5, PT, R0.reuse, R232, PT ;  /* 0x000000e80000720c */ /* 0x040fe20003fa4070 */
[----:B------:R-:W-:Y:S01]  /*3330*/  IMAD R233, R0, R4, R233 ;  /* 0x0000000400e97224 */ /* 0x000fe200078e02e9 */
[----:B------:R-:W-:Y:S01]  /*3340*/  LOP3.LUT R112, R3, 0x166, RZ, 0xfc, !PT ;  /* 0x0000016603707812 */ /* 0x000fe200078efcff */
[----:B------:R-:W-:Y:S01]  /*3350*/  IMAD.HI.U32 R4, R2, R7, RZ ;  /* 0x0000000702047227 */ /* 0x000fe200078e00ff */
[----:B------:R-:W-:-:S02]  /*3360*/  @!P6 IADD3 R230, R230, -R0, RZ ;  /* 0x80000000e6e6e210 */ /* 0x000fc40007ffe0ff */
[----:B------:R-:W-:Y:S01]  /*3370*/  ISETP.GT.U32.AND P6, PT, R0, R233, PT ;  /* 0x000000e90000720c */ /* 0x000fe20003fc4070 */
[----:B------:R-:W-:Y:S01]  /*3380*/  IMAD.MOV R4, RZ, RZ, -R4 ;  /* 0x000000ffff047224 */ /* 0x000fe200078e0a04 */
[----:B------:R-:W-:Y:S01]  /*3390*/  LOP3.LUT R110, R3, 0x164, RZ, 0xfc, !PT ;  /* 0x00000164036e7812 */ /* 0x000fe200078efcff */
[--C-:B------:R-:W-:Y:S01]  /*33a0*/  @!P3 IMAD.IADD R231, R231, 0x1, -R0.reuse ;  /* 0x00000001e7e7b824 */ /* 0x100fe200078e0a00 */
[----:B------:R-:W-:Y:S01]  /*33b0*/  ISETP.GE.AND P3, PT, R10, RZ, PT ;  /* 0x000000ff0a00720c */ /* 0x000fe20003f66270 */
[----:B------:R-:W-:Y:S01]  /*33c0*/  IMAD.HI.U32 R5, R2, R235, RZ ;  /* 0x000000eb02057227 */ /* 0x000fe200078e00ff */
[C---:B------:R-:W-:Y:S02]  /*33d0*/  LOP3.LUT R10, R3.reuse, 0x80, RZ, 0xfc, !PT ;  /* 0x00000080030a7812 */ /* 0x040fe400078efcff */
[----:B------:R-:W-:Y:S01]  /*33e0*/  LOP3.LUT R113, R3, 0x168, RZ, 0xfc, !PT ;  /* 0x0000016803717812 */ /* 0x000fe200078efcff */
[--C-:B------:R-:W-:Y:S01]  /*33f0*/  @!P5 IMAD.IADD R232, R232, 0x1, -R0.reuse ;  /* 0x00000001e8e8d824 */ /* 0x100fe200078e0a00 */
[C---:B------:R-:W-:Y:S01]  /*3400*/  ISETP.GT.U32.AND P5, PT, R0.reuse, R231, PT ;  /* 0x000000e70000720c */ /* 0x040fe20003fa4070 */
[C---:B------:R-:W-:Y:S01]  /*3410*/  IMAD R234, R0.reuse, R4, R7 ;  /* 0x0000000400ea7224 */ /* 0x040fe200078e0207 */
[----:B------:R-:W-:Y:S01]  /*3420*/  IABS R245, R10 ;  /* 0x0000000a00f57213 */ /* 0x000fe20000000000 */
[----:B------:R-:W-:Y:S01]  /*3430*/  @!P6 IMAD.IADD R233, R233, 0x1, -R0 ;  /* 0x00000001e9e9e824 */ /* 0x000fe200078e0a00 */
[----:B------:R-:W-:Y:S01]  /*3440*/  ISETP.GT.U32.AND P6, PT, R0, R232, PT ;  /* 0x000000e80000720c */ /* 0x000fe20003fc4070 */
[----:B------:R-:W-:Y:S01]  /*3450*/  IMAD.MOV R5, RZ, RZ, -R5 ;  /* 0x000000ffff057224 */ /* 0x000fe200078e0a05 */
[C---:B------:R-:W-:Y:S01]  /*3460*/  LOP3.LUT R114, R3.reuse, 0x16a, RZ, 0xfc, !PT ;  /* 0x0000016a03727812 */ /* 0x040fe200078efcff */
[----:B------:R-:W-:Y:S01]  /*3470*/  @!P2 IMAD.MOV R230, RZ, RZ, -R230 ;  /* 0x000000ffffe6a224 */ /* 0x000fe200078e0ae6 */
[----:B------:R-:W-:Y:S01]  /*3480*/  ISETP.GE.AND P2, PT, R8, RZ, PT ;  /* 0x000000ff0800720c */ /* 0x000fe20003f46270 */
[----:B------:R-:W-:Y:S01]  /*3490*/  IMAD R235, R0, R5, R235 ;  /* 0x0000000500eb7224 */ /* 0x000fe200078e02eb */
[----:B------:R-:W-:Y:S01]  /*34a0*/  LOP3.LUT R8, R3, 0x72, RZ, 0xfc, !PT ;  /* 0x0000007203087812 */ /* 0x000fe200078efcff */
[----:B------:R-:W-:Y:S01]  /*34b0*/  IMAD.HI.U32 R5, R2, R237, RZ ;  /* 0x000000ed02057227 */ /* 0x000fe200078e00ff */
[----:B------:R-:W-:-:S02]  /*34c0*/  IABS R109, R113 ;  /* 0x00000071006d7213 */ /* 0x000fc40000000000 */
[----:B------:R-:W-:Y:S01]  /*34d0*/  IABS R7, R8 ;  /* 0x0000000800077213 */ /* 0x000fe20000000000 */
[--C-:B------:R-:W-:Y:S01]  /*34e0*/  @!P5 IMAD.IADD R231, R231, 0x1, -R0.reuse ;  /* 0x00000001e7e7d824 */ /* 0x100fe200078e0a00 */
[----:B------:R-:W-:Y:S01]  /*34f0*/  ISETP.GT.U32.AND P5, PT, R0, R234, PT ;  /* 0x000000ea0000720c */ /* 0x000fe20003fa4070 */
[----:B------:R-:W-:Y:S01]  /*3500*/  @!P6 IMAD.IADD R232, R232, 0x1, -R0 ;  /* 0x00000001e8e8e824 */ /* 0x000fe200078e0a00 */
[----:B------:R-:W-:Y:S01]  /*3510*/  ISETP.GT.U32.AND P6, PT, R0, R235, PT ;  /* 0x000000eb0000720c */ /* 0x000fe20003fc4070 */
[----:B------:R-:W-:Y:S01]  /*3520*/  IMAD.HI.U32 R4, R2, R9, RZ ;  /* 0x0000000902047227 */ /* 0x000fe200078e00ff */
[----:B------:R-:W-:Y:S02]  /*3530*/  IADD3 R5, -R5, RZ, RZ ;  /* 0x000000ff05057210 */ /* 0x000fe40007ffe1ff */
[C---:B------:R-:W-:Y:S01]  /*3540*/  LOP3.LUT R116, R3.reuse, 0x16e, RZ, 0xfc, !PT ;  /* 0x0000016e03747812 */ /* 0x040fe200078efcff */
[----:B------:R-:W-:Y:S01]  /*3550*/  @!P0 IMAD.MOV R231, RZ, RZ, -R231 ;  /* 0x000000ffffe78224 */ /* 0x000fe200078e0ae7 */
[C---:B------:R-:W-:Y:S01]  /*3560*/  LOP3.LUT R118, R3.reuse, 0x174, RZ, 0xfc, !PT ;  /* 0x0000017403767812 */ /* 0x040fe200078efcff */
[----:B------:R-:W-:Y:S01]  /*3570*/  IMAD R237, R0, R5, R237 ;  /* 0x0000000500ed7224 */ /* 0x000fe200078e02ed */
[----:B------:R-:W-:Y:S01]  /*3580*/  LOP3.LUT R120, R3, 0x178, RZ, 0xfc, !PT ;  /* 0x0000017803787812 */ /* 0x000fe200078efcff */
[----:B------:R-:W-:Y:S01]  /*3590*/  @!P4 IMAD.MOV R232, RZ, RZ, -R232 ;  /* 0x000000ffffe8c224 */ /* 0x000fe200078e0ae8 */
[----:B------:R-:W-:Y:S01]  /*35a0*/  IABS R115, R118 ;  /* 0x0000007600737213 */ /* 0x000fe20000000000 */
[--C-:B------:R-:W-:Y:S01]  /*35b0*/  @!P5 IMAD.IADD R234, R234, 0x1, -R0.reuse ;  /* 0x00000001eaead824 */ /* 0x100fe200078e0a00 */
[C---:B------:R-:W-:Y:S01]  /*35c0*/  ISETP.GT.U32.AND P4, PT, R0.reuse, R237, PT ;  /* 0x000000ed0000720c */ /* 0x040fe20003f84070 */
[----:B------:R-:W-:Y:S01]  /*35d0*/  @!P6 IMAD.IADD R235, R235, 0x1, -R0 ;  /* 0x00000001ebebe824 */ /* 0x000fe200078e0a00 */
[----:B------:R-:W-:Y:S01]  /*35e0*/  IABS R117, R120 ;  /* 0x0000007800757213 */ /* 0x000fe20000000000 */
[----:B------:R-:W-:Y:S01]  /*35f0*/  IMAD.MOV R4, RZ, RZ, -R4 ;  /* 0x000000ffff047224 */ /* 0x000fe200078e0a04 */
[C---:B------:R-:W-:Y:S01]  /*3600*/  ISETP.GT.U32.AND P0, PT, R0.reuse, R234, PT ;  /* 0x000000ea0000720c */ /* 0x040fe20003f04070 */
[----:B------:R-:W-:Y:S01]  /*3610*/  IMAD.MOV.U32 R5, RZ, RZ, R7 ;  /* 0x000000ffff057224 */ /* 0x000fe200078e0007 */
[C---:B------:R-:W-:Y:S01]  /*3620*/  ISETP.GT.U32.AND P6, PT, R0.reuse, R235, PT ;  /* 0x000000eb0000720c */ /* 0x040fe20003fc4070 */
[----:B------:R-:W-:Y:S01]  /*3630*/  IMAD R236, R0, R4, R9 ;  /* 0x0000000400ec7224 */ /* 0x000fe200078e0209 */
[C---:B------:R-:W-:Y:S01]  /*3640*/  LOP3.LUT R9, R3.reuse, 0x74, RZ, 0xfc, !PT ;  /* 0x0000007403097812 */ /* 0x040fe200078efcff */
[----:B------:R-:W-:Y:S01]  /*3650*/  IMAD.HI.U32 R4, R2, R5, RZ ;  /* 0x0000000502047227 */ /* 0x000fe200078e00ff */
[----:B------:R-:W-:-:S02]  /*3660*/  LOP3.LUT R122, R3, 0x17e, RZ, 0xfc, !PT ;  /* 0x0000017e037a7812 */ /* 0x000fc400078efcff */
[----:B------:R-:W-:Y:S01]  /*3670*/  ISETP.GT.U32.AND P5, PT, R0, R236, PT ;  /* 0x000000ec0000720c */ /* 0x000fe20003fa4070 */
[----:B------:R-:W-:Y:S01]  /*3680*/  IMAD.MOV R4, RZ, RZ, -R4 ;  /* 0x000000ffff047224 */ /* 0x000fe200078e0a04 */
[----:B------:R-:W-:Y:S01]  /*3690*/  IABS R239, R9 ;  /* 0x0000000900ef7213 */ /* 0x000fe20000000000 */
[--C-:B------:R-:W-:Y:S01]  /*36a0*/  @!P4 IMAD.IADD R237, R237, 0x1, -R0.reuse ;  /* 0x00000001ededc824 */ /* 0x100fe200078e0a00 */
[----:B------:R-:W-:Y:S01]  /*36b0*/  ISETP.GE.AND P4, PT, R8, RZ, PT ;  /* 0x000000ff0800720c */ /* 0x000fe20003f86270 */
[----:B------:R-:W-:Y:S01]  /*36c0*/  @!P0 IMAD.IADD R234, R234, 0x1, -R0 ;  /* 0x00000001eaea8824 */ /* 0x000fe200078e0a00 */
[----:B------:R-:W-:Y:S01]  /*36d0*/  ISETP.GE.AND P0, PT, R13, RZ, PT ;  /* 0x000000ff0d00720c */ /* 0x000fe20003f06270 */
[C---:B------:R-:W-:Y:S01]  /*36e0*/  IMAD R238, R0.reuse, R4, R5 ;  /* 0x0000000400ee7224 */ /* 0x040fe200078e0205 */
[----:B------:R-:W-:Y:S01]  /*36f0*/  LOP3.LUT R8, R3, 0x7a, RZ, 0xfc, !PT ;  /* 0x0000007a03087812 */ /* 0x000fe200078efcff */
[----:B------:R-:W-:Y:S01]  /*3700*/  @!P2 IMAD.MOV R234, RZ, RZ, -R234 ;  /* 0x000000ffffeaa224 */ /* 0x000fe200078e0aea */
[C---:B------:R-:W-:Y:S01]  /*3710*/  ISETP.GT.U32.AND P2, PT, R0.reuse, R237, PT ;  /* 0x000000ed0000720c */ /* 0x040fe20003f44070 */
[----:B------:R-:W-:Y:S01]  /*3720*/  @!P6 IMAD.IADD R235, R235, 0x1, -R0 ;  /* 0x00000001ebebe824 */ /* 0x000fe200078e0a00 */
[----:B------:R-:W-:Y:S01]  /*3730*/  ISETP.GT.U32.AND P6, PT, R0, R238, PT ;  /* 0x000000ee0000720c */ /* 0x000fe20003fc4070 */
[----:B------:R-:W-:Y:S01]  /*3740*/  IMAD.HI.U32 R4, R2, R239, RZ ;  /* 0x000000ef02047227 */ /* 0x000fe200078e00ff */
[----:B------:R-:W-:-:S02]  /*3750*/  LOP3.LUT R5, R3, 0x78, RZ, 0xfc, !PT ;  /* 0x0000007803057812 */ /* 0x000fc400078efcff */
[C---:B------:R-:W-:Y:S01]  /*3760*/  LOP3.LUT R13, R3.reuse, 0x9e, RZ, 0xfc, !PT ;  /* 0x0000009e030d7812 */ /* 0x040fe200078efcff */
[----:B------:R-:W-:Y:S01]  /*3770*/  @!P1 IMAD.MOV R229, RZ, RZ, -R229 ;  /* 0x000000ffffe59224 */ /* 0x000fe200078e0ae5 */
[----:B------:R-:W-:Y:S01]  /*3780*/  ISETP.GT.U32.AND P1, PT, R0, R233, PT ;  /* 0x000000e90000720c */ /* 0x000fe20003f24070 */
[----:B------:R-:W-:Y:S01]  /*3790*/  IMAD.MOV R4, RZ, RZ, -R4 ;  /* 0x000000ffff047224 */ /* 0x000fe200078e0a04 */
[----:B------:R-:W-:Y:S01]  /*37a0*/  IABS R241, R5 ;  /* 0x0000000500f17213 */ /* 0x000fe20000000000 */
[--C-:B------:R-:W-:Y:S01]  /*37b0*/  @!P5 IMAD.IADD R236, R236, 0x1, -R0.reuse ;  /* 0x00000001ececd824 */ /* 0x100fe200078e0a00 */
[----:B------:R-:W-:Y:S01]  /*37c0*/  IABS R187, R13 ;  /* 0x0000000d00bb7213 */ /* 0x000fe20000000000 */
[C---:B------:R-:W-:Y:S01]  /*37d0*/  IMAD R239, R0.reuse, R4, R239 ;  /* 0x0000000400ef7224 */ /* 0x040fe200078e02ef */
[----:B------:R-:W-:Y:S01]  /*37e0*/  LOP3.LUT R4, R3, 0x76, RZ, 0xfc, !PT ;  /* 0x0000007603047812 */ /* 0x000fe200078efcff */
[--C-:B------:R-:W-:Y:S01]  /*37f0*/  @!P2 IMAD.IADD R237, R237, 0x1, -R0.reuse ;  /* 0x00000001ededa824 */ /* 0x100fe200078e0a00 */
[----:B------:R-:W-:Y:S01]  /*3800*/  ISETP.GT.U32.AND P5, PT, R0, R236, PT ;  /* 0x000000ec0000720c */ /* 0x000fe20003fa4070 */
[--C-:B------:R-:W-:Y:S01]  /*3810*/  @!P6 IMAD.IADD R238, R238, 0x1, -R0.reuse ;  /* 0x00000001eeeee824 */ /* 0x100fe200078e0a00 */
[----:B------:R-:W-:Y:S01]  /*3820*/  ISETP.GT.U32.AND P2, PT, R0, R239, PT ;  /* 0x000000ef0000720c */ /* 0x000fe20003f44070 */
[----:B------:R-:W-:Y:S01]  /*3830*/  @!P0 IMAD.MOV R237, RZ, RZ, -R237 ;  /* 0x000000ffffed8224 */ /* 0x000fe200078e0aed */
[----:B------:R-:W-:Y:S01]  /*3840*/  ISETP.GE.AND P0, PT, R8, RZ, PT ;  /* 0x000000ff0800720c */ /* 0x000fe20003f06270 */
[----:B------:R-:W-:Y:S01]  /*3850*/  @!P1 IMAD.IADD R233, R233, 0x1, -R0 ;  /* 0x00000001e9e99824 */ /* 0x000fe200078e0a00 */
[----:B------:R-:W-:-:S02]  /*3860*/  ISETP.GE.AND P1, PT, R11, RZ, PT ;  /* 0x000000ff0b00720c */ /* 0x000fc40003f26270 */
[----:B------:R-:W-:Y:S02]  /*3870*/  ISETP.GT.U32.AND P6, PT, R0, R238, PT ;  /* 0x000000ee0000720c */ /* 0x000fe40003fc4070 */
[----:B------:R-:W-:Y:S02]  /*3880*/  @!P3 IADD3 R233, -R233, RZ, RZ ;  /* 0x000000ffe9e9b210 */ /* 0x000fe40007ffe1ff */
[----:B------:R-:W-:Y:S01]  /*3890*/  ISETP.GE.AND P3, PT, R12, RZ, PT ;  /* 0x000000ff0c00720c */ /* 0x000fe20003f66270 */
[--C-:B------:R-:W-:Y:S01]  /*38a0*/  @!P5 IMAD.IADD R236, R236, 0x1, -R0.reuse ;  /* 0x00000001ececd824 */ /* 0x100fe200078e0a00 */
[----:B------:R-:W-:Y:S01]  /*38b0*/  ISETP.GE.AND P5, PT, R9, RZ, PT ;  /* 0x000000ff0900720c */ /* 0x000fe20003fa6270 */
[--C-:B------:R-:W-:Y:S01]  /*38c0*/  @!P2 IMAD.IADD R239, R239, 0x1, -R0.reuse ;  /* 0x00000001efefa824 */ /* 0x100fe200078e0a00 */
[----:B------:R-:W-:Y:S02]  /*38d0*/  LOP3.LUT R9, R3, 0x7c, RZ, 0xfc, !PT ;  /* 0x0000007c03097812 */ /* 0x000fe400078efcff */
[----:B------:R-:W-:Y:S01]  /*38e0*/  IABS R7, R4 ;  /* 0x0000000400077213 */ /* 0x000fe20000000000 */
[----:B------:R-:W-:Y:S01]  /*38f0*/  @!P1 IMAD.MOV R235, RZ, RZ, -R235 ;  /* 0x000000ffffeb9224 */ /* 0x000fe200078e0aeb */
[----:B------:R-:W-:Y:S01]  /*3900*/  IABS R8, R8 ;  /* 0x0000000800087213 */ /* 0x000fe20000000000 */
[----:B------:R-:W-:Y:S01]  /*3910*/  @!P6 IMAD.IADD R238, R238, 0x1, -R0 ;  /* 0x00000001eeeee824 */ /* 0x000fe200078e0a00 */
[----:B------:R-:W-:-:S02]  /*3920*/  ISETP.GT.U32.AND P2, PT, R0, R239, PT ;  /* 0x000000ef0000720c */ /* 0x000fc40003f44070 */
[----:B------:R-:W-:Y:S01]  /*3930*/  ISETP.GE.AND P1, PT, R4, RZ, PT ;  /* 0x000000ff0400720c */ /* 0x000fe20003f26270 */
[----:B------:R-:W-:Y:S01]  /*3940*/  IMAD.HI.U32 R4, R2, R7, RZ ;  /* 0x0000000702047227 */ /* 0x000fe200078e00ff */
[----:B------:R-:W-:Y:S02]  /*3950*/  ISETP.GE.AND P6, PT, R9, RZ, PT ;  /* 0x000000ff0900720c */ /* 0x000fe40003fc6270 */
[----:B------:R-:W-:Y:S01]  /*3960*/  IABS R243, R9 ;  /* 0x0000000900f37213 */ /* 0x000fe20000000000 */
[----:B------:R-:W-:Y:S01]  /*3970*/  IMAD.MOV.U32 R9, RZ, RZ, R8 ;  /* 0x000000ffff097224 */ /* 0x000fe200078e0008 */
[----:B------:R-:W-:Y:S01]  /*3980*/  @!P3 IADD3 R236, -R236, RZ, RZ ;  /* 0x000000ffececb210 */ /* 0x000fe20007ffe1ff */
[----:B------:R-:W-:Y:S01]  /*3990*/  IMAD.MOV R240, RZ, RZ, -R4 ;  /* 0x000000fffff07224 */ /* 0x000fe200078e0a04 */
[----:B------:R-:W-:Y:S01]  /*39a0*/  ISETP.GE.AND P3, PT, R5, RZ, PT ;  /* 0x000000ff0500720c */ /* 0x000fe20003f66270 */
[----:B------:R-:W-:Y:S01]  /*39b0*/  IMAD.HI.U32 R5, R2, R9, RZ ;  /* 0x0000000902057227 */ /* 0x000fe200078e00ff */
[----:B------:R-:W-:-:S02]  /*39c0*/  LOP3.LUT R11, R3, 0x82, RZ, 0xfc, !PT ;  /* 0x00000082030b7812 */ /* 0x000fc400078efcff */
[----:B------:R-:W-:Y:S01]  /*39d0*/  @!P2 IADD3 R239, R239, -R0, RZ ;  /* 0x80000000efefa210 */ /* 0x000fe20007ffe0ff */
[C---:B------:R-:W-:Y:S01]  /*39e0*/  IMAD R240, R0.reuse, R240, R7 ;  /* 0x000000f000f07224 */ /* 0x040fe200078e0207 */
[----:B------:R-:W-:Y:S01]  /*39f0*/  IABS R8, R11 ;  /* 0x0000000b00087213 */ /* 0x000fe20000000000 */
[----:B------:R-:W-:Y:S01]  /*3a00*/  IMAD.MOV R5, RZ, RZ, -R5 ;  /* 0x000000ffff057224 */ /* 0x000fe200078e0a05 */
[C---:B------:R-:W-:Y:S01]  /*3a10*/  LOP3.LUT R12, R3.reuse, 0x84, RZ, 0xfc, !PT ;  /* 0x00000084030c7812 */ /* 0x040fe200078efcff */
[----:B------:R-:W-:Y:S01]  /*3a20*/  @!P4 IMAD.MOV R238, RZ, RZ, -R238 ;  /* 0x000000ffffeec224 */ /* 0x000fe200078e0aee */
[C---:B------:R-:W-:Y:S01]  /*3a30*/  ISETP.GT.U32.AND P4, PT, R0.reuse, R240, PT ;  /* 0x000000f00000720c */ /* 0x040fe20003f84070 */
[----:B------:R-:W-:Y:S01]  /*3a40*/  IMAD R242, R0, R5, R9 ;  /* 0x0000000500f27224 */ /* 0x000fe200078e0209 */
[----:B------:R-:W-:Y:S01]  /*3a50*/  LOP3.LUT R9, R3, 0x7e, RZ, 0xfc, !PT ;  /* 0x0000007e03097812 */ /* 0x000fe200078efcff */
[----:B------:R-:W-:Y:S01]  /*3a60*/  @!P5 IMAD.MOV R239, RZ, RZ, -R239 ;  /* 0x000000ffffefd224 */ /* 0x000fe200078e0aef */
[----:B------:R-:W-:Y:S01]  /*3a70*/  IABS R247, R12 ;  /* 0x0000000c00f77213 */ /* 0x000fe20000000000 */
        /* <DEDUP_REMOVED lines=8> */
[--C-:B------:R-:W-:Y:S01]  /*3b00*/  @!P4 IMAD.IADD R240, R240, 0x1, -R0.reuse ;  /* 0x00000001f0f0c824 */ /* 0x100fe200078e0a00 */
[----:B------:R-:W-:Y:S01]  /*3b10*/  IABS R123, R126 ;  /* 0x0000007e007b7213 */ /* 0x000fe20000000000 */
[----:B------:R-:W-:Y:S01]  /*3b20*/  IMAD R241, R0, R7, R241 ;  /* 0x0000000700f17224 */ /* 0x000fe200078e02f1 */
[----:B------:R-:W-:Y:S01]  /*3b30*/  IABS R7, R9 ;  /* 0x0000000900077213 */ /* 0x000fe20000000000 */
[----:B------:R-:W-:Y:S01]  /*3b40*/  @!P5 IMAD.IADD R242, R242, 0x1, -R0 ;  /* 0x00000001f2f2d824 */ /* 0x000fe200078e0a00 */
[C---:B------:R-:W-:Y:S01]  /*3b50*/  ISETP.GT.U32.AND P4, PT, R0.reuse, R240, PT ;  /* 0x000000f00000720c */ /* 0x040fe20003f84070 */
[----:B------:R-:W-:Y:S01]  /*3b60*/  IMAD.MOV R4, RZ, RZ, -R4 ;  /* 0x000000ffff047224 */ /* 0x000fe200078e0a04 */
[----:B------:R-:W-:Y:S01]  /*3b70*/  ISETP.GT.U32.AND P2, PT, R0, R241, PT ;  /* 0x000000f10000720c */ /* 0x000fe20003f44070 */
[----:B------:R-:W-:Y:S01]  /*3b80*/  IMAD.HI.U32 R5, R2, R245, RZ ;  /* 0x000000f502057227 */ /* 0x000fe200078e00ff */
[----:B------:R-:W-:-:S02]  /*3b90*/  ISETP.GT.U32.AND P5, PT, R0, R242, PT ;  /* 0x000000f20000720c */ /* 0x000fc40003fa4070 */
[C---:B------:R-:W-:Y:S01]  /*3ba0*/  LOP3.LUT R128, R3.reuse, 0x186, RZ, 0xfc, !PT ;  /* 0x0000018603807812 */ /* 0x040fe200078efcff */
[----:B------:R-:W-:Y:S01]  /*3bb0*/  IMAD R243, R0, R4, R243 ;  /* 0x0000000400f37224 */ /* 0x000fe200078e02f3 */
[C---:B------:R-:W-:Y:S01]  /*3bc0*/  LOP3.LUT R130, R3.reuse, 0x18a, RZ, 0xfc, !PT ;  /* 0x0000018a03827812 */ /* 0x040fe200078efcff */
[----:B------:R-:W-:Y:S01]  /*3bd0*/  IMAD.MOV R5, RZ, RZ, -R5 ;  /* 0x000000ffff057224 */ /* 0x000fe200078e0a05 */
[C---:B------:R-:W-:Y:S01]  /*3be0*/  LOP3.LUT R131, R3.reuse, 0x18c, RZ, 0xfc, !PT ;  /* 0x0000018c03837812 */ /* 0x040fe200078efcff */
[----:B------:R-:W-:Y:S01]  /*3bf0*/  IMAD.HI.U32 R4, R2, R7, RZ ;  /* 0x0000000702047227 */ /* 0x000fe200078e00ff */
[----:B------:R-:W-:Y:S02]  /*3c00*/  LOP3.LUT R132, R3, 0x18e, RZ, 0xfc, !PT ;  /* 0x0000018e03847812 */ /* 0x000fe400078efcff */
[----:B------:R-:W-:Y:S01]  /*3c10*/  IABS R127, R131 ;  /* 0x00000083007f7213 */ /* 0x000fe20000000000 */
[----:B------:R-:W-:Y:S01]  /*3c20*/  @!P4 IMAD.IADD R240, R240, 0x1, -R0 ;  /* 0x00000001f0f0c824 */ /* 0x000fe200078e0a00 */
[C---:B------:R-:W-:Y:S01]  /*3c30*/  ISETP.GT.U32.AND P4, PT, R0.reuse, R243, PT ;  /* 0x000000f30000720c */ /* 0x040fe20003f84070 */
[----:B------:R-:W-:Y:S01]  /*3c40*/  IMAD R245, R0, R5, R245 ;  /* 0x0000000500f57224 */ /* 0x000fe200078e02f5 */
[----:B------:R-:W-:Y:S01]  /*3c50*/  @!P5 IADD3 R242, R242, -R0, RZ ;  /* 0x80000000f2f2d210 */ /* 0x000fe20007ffe0ff */
[----:B------:R-:W-:Y:S01]  /*3c60*/  IMAD.MOV R4, RZ, RZ, -R4 ;  /* 0x000000ffff047224 */ /* 0x000fe200078e0a04 */
[----:B------:R-:W-:Y:S01]  /*3c70*/  IABS R129, R132 ;  /* 0x0000008400817213 */ /* 0x000fe20000000000 */
[----:B------:R-:W-:Y:S01]  /*3c80*/  @!P2 IMAD.IADD R241, R241, 0x1, -R0 ;  /* 0x00000001f1f1a824 */ /* 0x000fe200078e0a00 */
[C---:B------:R-:W-:Y:S01]  /*3c90*/  ISETP.GT.U32.AND P5, PT, R0.reuse, R245, PT ;  /* 0x000000f50000720c */ /* 0x040fe20003fa4070 */
[----:B------:R-:W-:Y:S01]  /*3ca0*/  IMAD R244, R0, R4, R7 ;  /* 0x0000000400f47224 */ /* 0x000fe200078e0207 */
[----:B------:R-:W-:Y:S01]  /*3cb0*/  @!P0 IADD3 R242, -R242, RZ, RZ ;  /* 0x000000fff2f28210 */ /* 0x000fe20007ffe1ff */
[----:B------:R-:W-:Y:S01]  /*3cc0*/  IMAD.MOV.U32 R7, RZ, RZ, R8 ;  /* 0x000000ffff077224 */ /* 0x000fe200078e0008 */
[----:B------:R-:W-:Y:S01]  /*3cd0*/  ISETP.GT.U32.AND P2, PT, R0, R241, PT ;  /* 0x000000f10000720c */ /* 0x000fe20003f44070 */
[----:B------:R-:W-:Y:S01]  /*3ce0*/  @!P1 IMAD.MOV R240, RZ, RZ, -R240 ;  /* 0x000000fffff09224 */ /* 0x000fe200078e0af0 */
[----:B------:R-:W-:Y:S01]  /*3cf0*/  LOP3.LUT R8, R3, 0x86, RZ, 0xfc, !PT ;  /* 0x0000008603087812 */ /* 0x000fe200078efcff */
[----:B------:R-:W-:Y:S01]  /*3d00*/  @!P4 IMAD.IADD R243, R243, 0x1, -R0 ;  /* 0x00000001f3f3c824 */ /* 0x000fe200078e0a00 */
[----:B------:R-:W-:Y:S01]  /*3d10*/  ISETP.GE.AND P4, PT, R9, RZ, PT ;  /* 0x000000ff0900720c */ /* 0x000fe20003f86270 */
[----:B------:R-:W-:Y:S01]  /*3d20*/  IMAD.HI.U32 R4, R2, R7, RZ ;  /* 0x0000000702047227 */ /* 0x000fe200078e00ff */
[----:B------:R-:W-:-:S02]  /*3d30*/  IABS R9, R8 ;  /* 0x0000000800097213 */ /* 0x000fc40000000000 */
[----:B------:R-:W-:Y:S01]  /*3d40*/  ISETP.GT.U32.AND P1, PT, R0, R243, PT ;  /* 0x000000f30000720c */ /* 0x000fe20003f24070 */
[----:B------:R-:W-:Y:S01]  /*3d50*/  @!P5 IMAD.IADD R245, R245, 0x1, -R0 ;  /* 0x00000001f5f5d824 */ /* 0x000fe200078e0a00 */
[----:B------:R-:W-:Y:S01]  /*3d60*/  ISETP.GE.AND P0, PT, R11, RZ, PT ;  /* 0x000000ff0b00720c */ /* 0x000fe20003f06270 */
[----:B------:R-:W-:Y:S01]  /*3d70*/  IMAD.MOV R4, RZ, RZ, -R4 ;  /* 0x000000ffff047224 */ /* 0x000fe200078e0a04 */
[C---:B------:R-:W-:Y:S01]  /*3d80*/  LOP3.LUT R11, R3.reuse, 0x8a, RZ, 0xfc, !PT ;  /* 0x0000008a030b7812 */ /* 0x040fe200078efcff */
[----:B------:R-:W-:Y:S01]  /*3d90*/  IMAD.HI.U32 R5, R2, R247, RZ ;  /* 0x000000f702057227 */ /* 0x000fe200078e00ff */
[C---:B------:R-:W-:Y:S02]  /*3da0*/  ISETP.GT.U32.AND P5, PT, R0.reuse, R245, PT ;  /* 0x000000f50000720c */ /* 0x040fe40003fa4070 */
[C---:B------:R-:W-:Y:S01]  /*3db0*/  LOP3.LUT R133, R3.reuse, 0x192, RZ, 0xfc, !PT ;  /* 0x0000019203857812 */ /* 0x040fe200078efcff */
[----:B------:R-:W-:Y:S01]  /*3dc0*/  IMAD R246, R0, R4, R7 ;  /* 0x0000000400f67224 */ /* 0x000fe200078e0207 */
[----:B------:R-:W-:Y:S01]  /*3dd0*/  IABS R7, R11 ;  /* 0x0000000b00077213 */ /* 0x000fe20000000000 */
[----:B------:R-:W-:Y:S01]  /*3de0*/  IMAD.HI.U32 R4, R2, R9, RZ ;  /* 0x0000000902047227 */ /* 0x000fe200078e00ff */
[----:B------:R-:W-:-:S02]  /*3df0*/  LOP3.LUT R134, R3, 0x196, RZ, 0xfc, !PT ;  /* 0x0000019603867812 */ /* 0x000fc400078efcff */
[----:B------:R-:W-:Y:S01]  /*3e00*/  LOP3.LUT R136, R3, 0x19e, RZ, 0xfc, !PT ;  /* 0x0000019e03887812 */ /* 0x000fe200078efcff */
[----:B------:R-:W-:Y:S01]  /*3e10*/  @!P2 IMAD.IADD R241, R241, 0x1, -R0 ;  /* 0x00000001f1f1a824 */ /* 0x000fe200078e0a00 */
[C---:B------:R-:W-:Y:S01]  /*3e20*/  ISETP.GT.U32.AND P2, PT, R0.reuse, R244, PT ;  /* 0x000000f40000720c */ /* 0x040fe20003f44070 */
[----:B------:R-:W-:Y:S01]  /*3e30*/  IMAD.MOV R5, RZ, RZ, -R5 ;  /* 0x000000ffff057224 */ /* 0x000fe200078e0a05 */
[----:B------:R-:W-:Y:S01]  /*3e40*/  IABS R137, R136 ;  /* 0x0000008800897213 */ /* 0x000fe20000000000 */
[----:B------:R-:W-:Y:S01]  /*3e50*/  IMAD.MOV R4, RZ, RZ, -R4 ;  /* 0x000000ffff047224 */ /* 0x000fe200078e0a04 */
[C---:B------:R-:W-:Y:S01]  /*3e60*/  LOP3.LUT R144, R3.reuse, 0x1a4, RZ, 0xfc, !PT ;  /* 0x000001a403907812 */ /* 0x040fe200078efcff */
[C---:B------:R-:W-:Y:S01]  /*3e70*/  IMAD R247, R0.reuse, R5, R247 ;  /* 0x0000000500f77224 */ /* 0x040fe200078e02f7 */
[----:B------:R-:W-:Y:S01]  /*3e80*/  LOP3.LUT R147, R3, 0x1a2, RZ, 0xfc, !PT ;  /* 0x000001a203937812 */ /* 0x000fe200078efcff */
[--C-:B------:R-:W-:Y:S01]  /*3e90*/  @!P1 IMAD.IADD R243, R243, 0x1, -R0.reuse ;  /* 0x00000001f3f39824 */ /* 0x100fe200078e0a00 */
[C---:B------:R-:W-:Y:S01]  /*3ea0*/  ISETP.GT.U32.AND P1, PT, R0.reuse, R246, PT ;  /* 0x000000f60000720c */ /* 0x040fe20003f24070 */
[C---:B------:R-:W-:Y:S01]  /*3eb0*/  IMAD R248, R0.reuse, R4, R9 ;  /* 0x0000000400f87224 */ /* 0x040fe200078e0209 */
[----:B------:R-:W-:Y:S01]  /*3ec0*/  IABS R139, R144 ;  /* 0x00000090008b7213 */ /* 0x000fe20000000000 */
[----:B------:R-:W-:Y:S01]  /*3ed0*/  @!P6 IMAD.MOV R243, RZ, RZ, -R243 ;  /* 0x000000fffff3e224 */ /* 0x000fe200078e0af3 */
[C---:B------:R-:W-:Y:S01]  /*3ee0*/  ISETP.GT.U32.AND P6, PT, R0.reuse, R247, PT ;  /* 0x000000f70000720c */ /* 0x040fe20003fc4070 */
[--C-:B------:R-:W-:Y:S01]  /*3ef0*/  @!P5 IMAD.IADD R245, R245, 0x1, -R0.reuse ;  /* 0x00000001f5f5d824 */ /* 0x100fe200078e0a00 */
[----:B------:R-:W-:Y:S01]  /*3f00*/  ISETP.GT.U32.AND P5, PT, R0, R248, PT ;  /* 0x000000f80000720c */ /* 0x000fe20003fa4070 */
[----:B------:R-:W-:Y:S01]  /*3f10*/  @!P2 IMAD.IADD R244, R244, 0x1, -R0 ;  /* 0x00000001f4f4a824 */ /* 0x000fe200078e0a00 */
[----:B------:R-:W-:Y:S01]  /*3f20*/  ISETP.GE.AND P2, PT, R10, RZ, PT ;  /* 0x000000ff0a00720c */ /* 0x000fe20003f46270 */
[----:B------:R-:W-:Y:S01]  /*3f30*/  @!P3 IMAD.MOV R241, RZ, RZ, -R241 ;  /* 0x000000fffff1b224 */ /* 0x000fe200078e0af1 */
[----:B------:R-:W-:-:S02]  /*3f40*/  LOP3.LUT R10, R3, 0x88, RZ, 0xfc, !PT ;  /* 0x00000088030a7812 */ /* 0x000fc400078efcff */
[----:B------:R-:W-:Y:S01]  /*3f50*/  ISETP.GT.U32.AND P3, PT, R0, R244, PT ;  /* 0x000000f40000720c */ /* 0x000fe20003f64070 */
[--C-:B------:R-:W-:Y:S01]  /*3f60*/  @!P1 IMAD.IADD R246, R246, 0x1, -R0.reuse ;  /* 0x00000001f6f69824 */ /* 0x100fe200078e0a00 */
[----:B------:R-:W-:Y:S02]  /*3f70*/  IABS R249, R10 ;  /* 0x0000000a00f97213 */ /* 0x000fe40000000000 */
[----:B------:R-:W-:Y:S01]  /*3f80*/  ISETP.GE.AND P1, PT, R8, RZ, PT ;  /* 0x000000ff0800720c */ /* 0x000fe20003f26270 */
[--C-:B------:R-:W-:Y:S01]  /*3f90*/  @!P6 IMAD.IADD R247, R247, 0x1, -R0.reuse ;  /* 0x00000001f7f7e824 */ /* 0x100fe200078e0a00 */
[----:B------:R-:W-:Y:S01]  /*3fa0*/  ISETP.GT.U32.AND P6, PT, R0, R246, PT ;  /* 0x000000f60000720c */ /* 0x000fe20003fc4070 */
[----:B------:R-:W-:Y:S01]  /*3fb0*/  @!P5 IMAD.IADD R248, R248, 0x1, -R0 ;  /* 0x00000001f8f8d824 */ /* 0x000fe200078e0a00 */
[C---:B------:R-:W-:Y:S01]  /*3fc0*/  LOP3.LUT R8, R3.reuse, 0x8c, RZ, 0xfc, !PT ;  /* 0x0000008c03087812 */ /* 0x040fe200078efcff */
[----:B------:R-:W-:Y:S01]  /*3fd0*/  IMAD.HI.U32 R4, R2, R249, RZ ;  /* 0x000000f902047227 */ /* 0x000fe200078e00ff */
[----:B------:R-:W-:-:S02]  /*3fe0*/  LOP3.LUT R146, R3, 0x1a6, RZ, 0xfc, !PT ;  /* 0x000001a603927812 */ /* 0x000fc400078efcff */
[----:B------:R-:W-:Y:S01]  /*3ff0*/  ISETP.GT.U32.AND P5, PT, R0, R248, PT ;  /* 0x000000f80000720c */ /* 0x000fe20003fa4070 */
[----:B------:R-:W-:Y:S01]  /*4000*/  IMAD.MOV R5, RZ, RZ, -R4 ;  /* 0x000000ffff057224 */ /* 0x000fe200078e0a04 */
[----:B------:R-:W-:Y:S01]  /*4010*/  IABS R181, R8 ;  /* 0x0000000800b57213 */ /* 0x000fe20000000000 */
[----:B------:R-:W-:Y:S01]  /*4020*/  IMAD.HI.U32 R4, R2, R7, RZ ;  /* 0x0000000702047227 */ /* 0x000fe200078e00ff */
[C---:B------:R-:W-:Y:S02]  /*4030*/  LOP3.LUT R145, R3.reuse, 0x1a8, RZ, 0xfc, !PT ;  /* 0x000001a803917812 */ /* 0x040fe400078efcff */
[----:B------:R-:W-:Y:S01]  /*4040*/  IABS R141, R146 ;  /* 0x00000092008d7213 */ /* 0x000fe20000000000 */
[----:B------:R-:W-:Y:S01]  /*4050*/  @!P3 IMAD.IADD R244, R244, 0x1, -R0 ;  /* 0x00000001f4f4b824 */ /* 0x000fe200078e0a00 */
[----:B------:R-:W-:Y:S01]  /*4060*/  @!P6 IADD3 R246, R246, -R0, RZ ;  /* 0x80000000f6f6e210 */ /* 0x000fe20007ffe0ff */
[----:B------:R-:W-:Y:S01]  /*4070*/  IMAD R249, R0, R5, R249 ;  /* 0x0000000500f97224 */ /* 0x000fe200078e02f9 */
[----:B------:R-:W-:Y:S01]  /*4080*/  ISETP.GE.AND P3, PT, R12, RZ, PT ;  /* 0x000000ff0c00720c */ /* 0x000fe20003f66270 */
[----:B------:R-:W-:Y:S01]  /*4090*/  IMAD.MOV R4, RZ, RZ, -R4 ;  /* 0x000000ffff047224 */ /* 0x000fe200078e0a04 */
[----:B------:R-:W-:Y:S01]  /*40a0*/  LOP3.LUT R12, R3, 0x8e, RZ, 0xfc, !PT ;  /* 0x0000008e030c7812 */ /* 0x000fe200078efcff */
[----:B------:R-:W-:Y:S01]  /*40b0*/  @!P4 IMAD.MOV R244, RZ, RZ, -R244 ;  /* 0x000000fffff4c224 */ /* 0x000fe200078e0af4 */
[C---:B------:R-:W-:Y:S01]  /*40c0*/  ISETP.GT.U32.AND P4, PT, R0.reuse, R247, PT ;  /* 0x000000f70000720c */ /* 0x040fe20003f84070 */
[C---:B------:R-:W-:Y:S01]  /*40d0*/  IMAD R250, R0.reuse, R4, R7 ;  /* 0x0000000400fa7224 */ /* 0x040fe200078e0207 */
[----:B------:R-:W-:Y:S01]  /*40e0*/  ISETP.GT.U32.AND P6, PT, R0, R249, PT ;  /* 0x000000f90000720c */ /* 0x000fe20003fc4070 */
[----:B------:R-:W-:Y:S01]  /*40f0*/  @!P5 IMAD.IADD R248, R248, 0x1, -R0 ;  /* 0x00000001f8f8d824 */ /* 0x000fe200078e0a00 */
[----:B------:R-:W-:Y:S01]  /*4100*/  IABS R9, R12 ;  /* 0x0000000c00097213 */ /* 0x000fe20000000000 */
[----:B------:R-:W-:Y:S01]  /*4110*/  IMAD.HI.U32 R4, R2, R181, RZ ;  /* 0x000000b502047227 */ /* 0x000fe200078e00ff */
[----:B------:R-:W-:-:S02]  /*4120*/  ISETP.GT.U32.AND P5, PT, R0, R250, PT ;  /* 0x000000fa0000720c */ /* 0x000fc40003fa4070 */
[----:B------:R-:W-:Y:S01]  /*4130*/  @!P1 IADD3 R248, -R248, RZ, RZ ;  /* 0x000000fff8f89210 */ /* 0x000fe20007ffe1ff */
[----:B------:R-:W-:Y:S01]  /*4140*/  IMAD.HI.U32 R5, R2, R9, RZ ;  /* 0x0000000902057227 */ /* 0x000fe200078e00ff */
[----:B------:R-:W-:Y:S02]  /*4150*/  ISETP.GE.AND P1, PT, R8, RZ, PT ;  /* 0x000000ff0800720c */ /* 0x000fe40003f26270 */
[----:B------:R-:W-:Y:S01]  /*4160*/  LOP3.LUT R8, R3, 0x96, RZ, 0xfc, !PT ;  /* 0x0000009603087812 */ /* 0x000fe200078efcff */
[--C-:B------:R-:W-:Y:S01]  /*4170*/  @!P4 IMAD.IADD R247, R247, 0x1, -R0.reuse ;  /* 0x00000001f7f7c824 */ /* 0x100fe200078e0a00 */
[----:B------:R-:W-:Y:S01]  /*4180*/  ISETP.GE.AND P4, PT, R10, RZ, PT ;  /* 0x000000ff0a00720c */ /* 0x000fe20003f86270 */
[--C-:B------:R-:W-:Y:S01]  /*4190*/  @!P6 IMAD.IADD R249, R249, 0x1, -R0.reuse ;  /* 0x00000001f9f9e824 */ /* 0x100fe200078e0a00 */
[----:B------:R-:W-:Y:S01]  /*41a0*/  LOP3.LUT R10, R3, 0x90, RZ, 0xfc, !PT ;  /* 0x00000090030a7812 */ /* 0x000fe200078efcff */
[----:B------:R-:W-:Y:S01]  /*41b0*/  IMAD.MOV R5, RZ, RZ, -R5 ;  /* 0x000000ffff057224 */ /* 0x000fe200078e0a05 */
[----:B------:R-:W-:Y:S01]  /*41c0*/  ISETP.GE.AND P6, PT, R11, RZ, PT ;  /* 0x000000ff0b00720c */ /* 0x000fe20003fc6270 */
[----:B------:R-:W-:Y:S01]  /*41d0*/  @!P5 IMAD.IADD R250, R250, 0x1, -R0 ;  /* 0x00000001fafad824 */ /* 0x000fe200078e0a00 */
[----:B------:R-:W-:Y:S01]  /*41e0*/  LOP3.LUT R11, R3, 0x92, RZ, 0xfc, !PT ;  /* 0x00000092030b7812 */ /* 0x000fe200078efcff */
[----:B------:R-:W-:Y:S01]  /*41f0*/  IMAD.MOV R4, RZ, RZ, -R4 ;  /* 0x000000ffff047224 */ /* 0x000fe200078e0a04 */
[----:B------:R-:W-:Y:S01]  /*4200*/  IABS R183, R10 ;  /* 0x0000000a00b77213 */ /* 0x000fe20000000000 */
[C---:B------:R-:W-:Y:S01]  /*4210*/  IMAD R182, R0.reuse, R5, R9 ;  /* 0x0000000500b67224 */ /* 0x040fe200078e0209 */
[C---:B------:R-:W-:Y:S01]  /*4220*/  ISETP.GT.U32.AND P5, PT, R0.reuse, R249, PT ;  /* 0x000000f90000720c */ /* 0x040fe20003fa4070 */
[----:B------:R-:W-:Y:S01]  /*4230*/  @!P2 IMAD.MOV R245, RZ, RZ, -R245 ;  /* 0x000000fffff5a224 */ /* 0x000fe200078e0af5 */
[----:B------:R-:W-:Y:S01]  /*4240*/  IABS R7, R11 ;  /* 0x0000000b00077213 */ /* 0x000fe20000000000 */
[C---:B------:R-:W-:Y:S01]  /*4250*/  IMAD R181, R0.reuse, R4, R181 ;  /* 0x0000000400b57224 */ /* 0x040fe200078e02b5 */
[----:B------:R-:W-:Y:S01]  /*4260*/  ISETP.GT.U32.AND P2, PT, R0, R250, PT ;  /* 0x000000fa0000720c */ /* 0x000fe20003f44070 */
[----:B------:R-:W-:Y:S01]  /*4270*/  IMAD.HI.U32 R4, R2, R183, RZ ;  /* 0x000000b702047227 */ /* 0x000fe200078e00ff */
[----:B------:R-:W-:-:S02]  /*4280*/  IABS R191, R8 ;  /* 0x0000000800bf7213 */ /* 0x000fc40000000000 */
[----:B------:R-:W-:Y:S01]  /*4290*/  IABS R143, R145 ;  /* 0x00000091008f7213 */ /* 0x000fe20000000000 */
[----:B------:R-:W-:Y:S01]  /*42a0*/  @!P3 IMAD.MOV R247, RZ, RZ, -R247 ;  /* 0x000000fffff7b224 */ /* 0x000fe200078e0af7 */
[----:B------:R-:W-:Y:S01]  /*42b0*/  ISETP.GT.U32.AND P3, PT, R0, R182, PT ;  /* 0x000000b60000720c */ /* 0x000fe20003f64070 */
[----:B------:R-:W-:Y:S01]  /*42c0*/  IMAD.HI.U32 R5, R2, R7, RZ ;  /* 0x0000000702057227 */ /* 0x000fe200078e00ff */
[C---:B------:R-:W-:Y:S02]  /*42d0*/  LOP3.LUT R148, R3.reuse, 0x1ae, RZ, 0xfc, !PT ;  /* 0x000001ae03947812 */ /* 0x040fe400078efcff */
[C---:B------:R-:W-:Y:S01]  /*42e0*/  LOP3.LUT R149, R3.reuse, 0x1ac, RZ, 0xfc, !PT ;  /* 0x000001ac03957812 */ /* 0x040fe200078efcff */
[----:B------:R-:W-:Y:S01]  /*42f0*/  IMAD.MOV R4, RZ, RZ, -R4 ;  /* 0x000000ffff047224 */ /* 0x000fe200078e0a04 */
[----:B------:R-:W-:Y:S01]  /*4300*/  LOP3.LUT R152, R3, 0x1b8, RZ, 0xfc, !PT ;  /* 0x000001b803987812 */ /* 0x000fe200078efcff */
[--C-:B------:R-:W-:Y:S01]  /*4310*/  @!P5 IMAD.IADD R249, R249, 0x1, -R0.reuse ;  /* 0x00000001f9f9d824 */ /* 0x100fe200078e0a00 */
[----:B------:R-:W-:Y:S01]  /*4320*/  ISETP.GE.AND P5, PT, R12, RZ, PT ;  /* 0x000000ff0c00720c */ /* 0x000fe20003fa6270 */
[----:B------:R-:W-:Y:S01]  /*4330*/  IMAD.MOV R5, RZ, RZ, -R5 ;  /* 0x000000ffff057224 */ /* 0x000fe200078e0a05 */
[C---:B------:R-:W-:Y:S01]  /*4340*/  LOP3.LUT R12, R3.reuse, 0x9c, RZ, 0xfc, !PT ;  /* 0x0000009c030c7812 */ /* 0x040fe200078efcff */
[----:B------:R-:W-:Y:S01]  /*4350*/  IMAD R183, R0, R4, R183 ;  /* 0x0000000400b77224 */ /* 0x000fe200078e02b7 */
[C---:B------:R-:W-:Y:S01]  /*4360*/  LOP3.LUT R153, R3.reuse, 0x1ba, RZ, 0xfc, !PT ;  /* 0x000001ba03997812 */ /* 0x040fe200078efcff */
[----:B------:R-:W-:Y:S01]  /*4370*/  @!P2 IMAD.IADD R250, R250, 0x1, -R0 ;  /* 0x00000001fafaa824 */ /* 0x000fe200078e0a00 */
[----:B------:R-:W-:Y:S01]  /*4380*/  ISETP.GE.AND P2, PT, R10, RZ, PT ;  /* 0x000000ff0a00720c */ /* 0x000fe20003f46270 */
[C---:B------:R-:W-:Y:S01]  /*4390*/  IMAD R184, R0.reuse, R5, R7 ;  /* 0x0000000500b87224 */ /* 0x040fe200078e0207 */
[----:B------:R-:W-:Y:S01]  /*43a0*/  LOP3.LUT R5, R3, 0x94, RZ, 0xfc, !PT ;  /* 0x0000009403057812 */ /* 0x000fe200078efcff */
[----:B------:R-:W-:Y:S01]  /*43b0*/  @!P4 IMAD.MOV R249, RZ, RZ, -R249 ;  /* 0x000000fffff9c224 */ /* 0x000fe200078e0af9 */
[C---:B------:R-:W-:Y:S01]  /*43c0*/  ISETP.GT.U32.AND P4, PT, R0.reuse, R183, PT ;  /* 0x000000b70000720c */ /* 0x040fe20003f84070 */
[----:B------:R-:W-:Y:S01]  /*43d0*/  @!P0 IMAD.MOV R246, RZ, RZ, -R246 ;  /* 0x000000fffff68224 */ /* 0x000fe200078e0af6 */
[----:B------:R-:W-:Y:S01]  /*43e0*/  ISETP.GT.U32.AND P0, PT, R0, R181, PT ;  /* 0x000000b50000720c */ /* 0x000fe20003f04070 */
[----:B------:R-:W-:Y:S01]  /*43f0*/  @!P3 IMAD.IADD R182, R182, 0x1, -R0 ;  /* 0x00000001b6b6b824 */ /* 0x000fe200078e0a00 */
[----:B------:R-:W-:Y:S01]  /*4400*/  IABS R189, R5 ;  /* 0x0000000500bd7213 */ /* 0x000fe20000000000 */
[----:B------:R-:W-:Y:S01]  /*4410*/  @!P6 IMAD.MOV R250, RZ, RZ, -R250 ;  /* 0x000000fffffae224 */ /* 0x000fe200078e0afa */
[----:B------:R-:W-:-:S02]  /*4420*/  ISETP.GT.U32.AND P6, PT, R0, R184, PT ;  /* 0x000000b80000720c */ /* 0x000fc40003fc4070 */
[----:B------:R-:W-:Y:S01]  /*4430*/  ISETP.GT.U32.AND P3, PT, R0, R182, PT ;  /* 0x000000b60000720c */ /* 0x000fe20003f64070 */
[----:B------:R-:W-:Y:S01]  /*4440*/  IMAD.HI.U32 R4, R2, R189, RZ ;  /* 0x000000bd02047227 */ /* 0x000fe200078e00ff */
[C---:B------:R-:W-:Y:S02]  /*4450*/  LOP3.LUT R10, R3.reuse, 0x98, RZ, 0xfc, !PT ;  /* 0x00000098030a7812 */ /* 0x040fe400078efcff */
[----:B------:R-:W-:Y:S01]  /*4460*/  LOP3.LUT R155, R3, 0x1bc, RZ, 0xfc, !PT ;  /* 0x000001bc039b7812 */ /* 0x000fe200078efcff */
[--C-:B------:R-:W-:Y:S01]  /*4470*/  @!P4 IMAD.IADD R183, R183, 0x1, -R0.reuse ;  /* 0x00000001b7b7c824 */ /* 0x100fe200078e0a00 */
[----:B------:R-:W-:Y:S01]  /*4480*/  IABS R7, R10 ;  /* 0x0000000a00077213 */ /* 0x000fe20000000000 */
[----:B------:R-:W-:Y:S01]  /*4490*/  @!P0 IMAD.IADD R181, R181, 0x1, -R0 ;  /* 0x00000001b5b58824 */ /* 0x000fe200078e0a00 */
[----:B------:R-:W-:Y:S01]  /*44a0*/  IABS R151, R155 ;  /* 0x0000009b00977213 */ /* 0x000fe20000000000 */
[----:B------:R-:W-:Y:S01]  /*44b0*/  IMAD.MOV R4, RZ, RZ, -R4 ;  /* 0x000000ffff047224 */ /* 0x000fe200078e0a04 */
[----:B------:R-:W-:Y:S01]  /*44c0*/  ISETP.GT.U32.AND P4, PT, R0, R183, PT ;  /* 0x000000b70000720c */ /* 0x000fe20003f84070 */
[----:B------:R-:W-:Y:S01]  /*44d0*/  @!P6 IMAD.IADD R184, R184, 0x1, -R0 ;  /* 0x00000001b8b8e824 */ /* 0x000fe200078e0a00 */
[C---:B------:R-:W-:Y:S01]  /*44e0*/  ISETP.GT.U32.AND P0, PT, R0.reuse, R181, PT ;  /* 0x000000b50000720c */ /* 0x040fe20003f04070 */
[----:B------:R-:W-:Y:S01]  /*44f0*/  IMAD R189, R0, R4, R189 ;  /* 0x0000000400bd7224 */ /* 0x000fe200078e02bd */
[----:B------:R-:W-:Y:S01]  /*4500*/  @!P3 IADD3 R182, R182, -R0, RZ ;  /* 0x80000000b6b6b210 */ /* 0x000fe20007ffe0ff */
[----:B------:R-:W-:Y:S01]  /*4510*/  IMAD.HI.U32 R4, R2, R7, RZ ;  /* 0x0000000702047227 */ /* 0x000fe200078e00ff */
[----:B------:R-:W-:-:S02]  /*4520*/  ISETP.GE.AND P3, PT, R5, RZ, PT ;  /* 0x000000ff0500720c */ /* 0x000fc40003f66270 */
[----:B------:R-:W-:Y:S01]  /*4530*/  ISETP.GT.U32.AND P6, PT, R0, R184, PT ;  /* 0x000000b80000720c */ /* 0x000fe20003fc4070 */
[----:B------:R-:W-:Y:S01]  /*4540*/  IMAD.HI.U32 R5, R2, R191, RZ ;  /* 0x000000bf02057227 */ /* 0x000fe200078e00ff */
[C---:B------:R-:W-:Y:S02]  /*4550*/  LOP3.LUT R154, R3.reuse, 0x1be, RZ, 0xfc, !PT ;  /* 0x000001be039a7812 */ /* 0x040fe400078efcff */
[C---:B------:R-:W-:Y:S01]  /*4560*/  LOP3.LUT R156, R3.reuse, 0x1c4, RZ, 0xfc, !PT ;  /* 0x000001c4039c7812 */ /* 0x040fe200078efcff */
[----:B------:R-:W-:Y:S01]  /*4570*/  IMAD.MOV R5, RZ, RZ, -R5 ;  /* 0x000000ffff057224 */ /* 0x000fe200078e0a05 */
[----:B------:R-:W-:Y:S01]  /*4580*/  LOP3.LUT R167, R3, 0x1dc, RZ, 0xfc, !PT ;  /* 0x000001dc03a77812 */ /* 0x000fe200078efcff */
[--C-:B------:R-:W-:Y:S01]  /*4590*/  @!P4 IMAD.IADD R183, R183, 0x1, -R0.reuse ;  /* 0x00000001b7b7c824 */ /* 0x100fe200078e0a00 */
[C---:B------:R-:W-:Y:S01]  /*45a0*/  ISETP.GT.U32.AND P4, PT, R0.reuse, R189, PT ;  /* 0x000000bd0000720c */ /* 0x040fe20003f84070 */
[----:B------:R-:W-:Y:S01]  /*45b0*/  IMAD R191, R0, R5, R191 ;  /* 0x0000000500bf7224 */ /* 0x000fe200078e02bf */
[----:B------:R-:W-:Y:S01]  /*45c0*/  IABS R158, R156 ;  /* 0x0000009c009e7213 */ /* 0x000fe20000000000 */
[--C-:B------:R-:W-:Y:S01]  /*45d0*/  @!P0 IMAD.IADD R181, R181, 0x1, -R0.reuse ;  /* 0x00000001b5b58824 */ /* 0x100fe200078e0a00 */
[----:B------:R-:W-:Y:S01]  /*45e0*/  ISETP.GE.AND P0, PT, R11, RZ, PT ;  /* 0x000000ff0b00720c */ /* 0x000fe20003f06270 */
[----:B------:R-:W-:Y:S01]  /*45f0*/  @!P6 IMAD.IADD R184, R184, 0x1, -R0 ;  /* 0x00000001b8b8e824 */ /* 0x000fe200078e0a00 */
[----:B------:R-:W-:Y:S01]  /*4600*/  ISETP.GT.U32.AND P6, PT, R0, R191, PT ;  /* 0x000000bf0000720c */ /* 0x000fe20003fc4070 */
[----:B------:R-:W-:Y:S01]  /*4610*/  @!P1 IMAD.MOV R181, RZ, RZ, -R181 ;  /* 0x000000ffffb59224 */ /* 0x000fe200078e0ab5 */
[----:B------:R-:W-:Y:S01]  /*4620*/  ISETP.GE.AND P1, PT, R8, RZ, PT ;  /* 0x000000ff0800720c */ /* 0x000fe20003f26270 */
[----:B------:R-:W-:Y:S01]  /*4630*/  IMAD.MOV R4, RZ, RZ, -R4 ;  /* 0x000000ffff047224 */ /* 0x000fe200078e0a04 */
[----:B------:R-:W-:Y:S01]  /*4640*/  LOP3.LUT R8, R3, 0x9a, RZ, 0xfc, !PT ;  /* 0x0000009a03087812 */ /* 0x000fe200078efcff */
[----:B------:R-:W-:Y:S01]  /*4650*/  @!P5 IMAD.MOV R182, RZ, RZ, -R182 ;  /* 0x000000ffffb6d224 */ /* 0x000fe200078e0ab6 */
[----:B------:R-:W-:Y:S01]  /*4660*/  IABS R11, R12 ;  /* 0x0000000c000b7213 */ /* 0x000fe20000000000 */
[----:B------:R-:W-:Y:S01]  /*4670*/  @!P4 IMAD.IADD R189, R189, 0x1, -R0 ;  /* 0x00000001bdbdc824 */ /* 0x000fe200078e0a00 */
[----:B------:R-:W-:Y:S01]  /*4680*/  IABS R9, R8 ;  /* 0x0000000800097213 */ /* 0x000fe20000000000 */
[----:B------:R-:W-:Y:S01]  /*4690*/  IMAD R190, R0, R4, R7 ;  /* 0x0000000400be7224 */ /* 0x000fe200078e0207 */
[----:B------:R-:W-:Y:S01]  /*46a0*/  ISETP.GE.AND P5, PT, R10, RZ, PT ;  /* 0x000000ff0a00720c */ /* 0x000fe20003fa6270 */
[----:B------:R-:W-:Y:S01]  /*46b0*/  IMAD.HI.U32 R5, R2, R11, RZ ;  /* 0x0000000b02057227 */ /* 0x000fe200078e00ff */
[----:B------:R-:W-:-:S02]  /*46c0*/  IABS R7, R14 ;  /* 0x0000000e00077213 */ /* 0x000fc40000000000 */
[----:B------:R-:W-:Y:S01]  /*46d0*/  ISETP.GT.U32.AND P4, PT, R0, R190, PT ;  /* 0x000000be0000720c */ /* 0x000fe20003f84070 */
[----:B------:R-:W-:Y:S01]  /*46e0*/  IMAD.HI.U32 R4, R2, R9, RZ ;  /* 0x0000000902047227 */ /* 0x000fe200078e00ff */
[C---:B------:R-:W-:Y:S02]  /*46f0*/  LOP3.LUT R10, R3.reuse, 0xa2, RZ, 0xfc, !PT ;  /* 0x000000a2030a7812 */ /* 0x040fe400078efcff */
[----:B------:R-:W-:Y:S01]  /*4700*/  LOP3.LUT R168, R3, 0x1de, RZ, 0xfc, !PT ;  /* 0x000001de03a87812 */ /* 0x000fe200078efcff */
[----:B------:R-:W-:Y:S01]  /*4710*/  @!P6 IMAD.IADD R191, R191, 0x1, -R0 ;  /* 0x00000001bfbfe824 */ /* 0x000fe200078e0a00 */
[----:B------:R-:W-:Y:S01]  /*4720*/  ISETP.GT.U32.AND P6, PT, R0, R189, PT ;  /* 0x000000bd0000720c */ /* 0x000fe20003fc4070 */
[----:B------:R-:W-:Y:S01]  /*4730*/  IMAD.MOV R5, RZ, RZ, -R5 ;  /* 0x000000ffff057224 */ /* 0x000fe200078e0a05 */
[----:B------:R-:W-:Y:S01]  /*4740*/  IADD3 R4, -R4, RZ, RZ ;  /* 0x000000ff04047210 */ /* 0x000fe20007ffe1ff */
[----:B------:R-:W-:Y:S01]  /*4750*/  @!P2 IMAD.MOV R183, RZ, RZ, -R183 ;  /* 0x000000ffffb7a224 */ /* 0x000fe200078e0ab7 */
[C---:B------:R-:W-:Y:S01]  /*4760*/  ISETP.GT.U32.AND P2, PT, R0.reuse, R191, PT ;  /* 0x000000bf0000720c */ /* 0x040fe20003f44070 */
[C---:B------:R-:W-:Y:S01]  /*4770*/  IMAD R188, R0.reuse, R5, R11 ;  /* 0x0000000500bc7224 */ /* 0x040fe200078e020b */
[----:B------:R-:W-:Y:S01]  /*4780*/  IABS R11, R16 ;  /* 0x00000010000b7213 */ /* 0x000fe20000000000 */
[----:B------:R-:W-:Y:S01]  /*4790*/  IMAD R186, R0, R4, R9 ;  /* 0x0000000400ba7224 */ /* 0x000fe200078e0209 */
[----:B------:R-:W-:Y:S01]  /*47a0*/  IABS R9, R10 ;  /* 0x0000000a00097213 */ /* 0x000fe20000000000 */
[----:B------:R-:W-:Y:S01]  /*47b0*/  IMAD.HI.U32 R4, R2, R187, RZ ;  /* 0x000000bb02047227 */ /* 0x000fe200078e00ff */
[----:B------:R-:W-:-:S02]  /*47c0*/  LOP3.LUT R251, R3, 0x1e2, RZ, 0xfc, !PT ;  /* 0x000001e203fb7812 */ /* 0x000fc400078efcff */
[----:B------:R-:W-:Y:S01]  /*47d0*/  LOP3.LUT R178, R3, 0x1e4, RZ, 0xfc, !PT ;  /* 0x000001e403b27812 */ /* 0x000fe200078efcff */
[----:B------:R-:W-:Y:S01]  /*47e0*/  @!P6 IMAD.IADD R189, R189, 0x1, -R0 ;  /* 0x00000001bdbde824 */ /* 0x000fe200078e0a00 */
[----:B------:R-:W-:Y:S01]  /*47f0*/  ISETP.GT.U32.AND P6, PT, R0, R186, PT ;  /* 0x000000ba0000720c */ /* 0x000fe20003fc4070 */
[----:B------:R-:W-:Y:S01]  /*4800*/  IMAD.MOV R4, RZ, RZ, -R4 ;  /* 0x000000ffff047224 */ /* 0x000fe200078e0a04 */
[----:B------:R-:W-:Y:S01]  /*4810*/  IABS R170, R251 ;  /* 0x000000fb00aa7213 */ /* 0x000fe20000000000 */
[----:B------:R-:W-:Y:S01]  /*4820*/  IMAD.HI.U32 R5, R2, R7, RZ ;  /* 0x0000000702057227 */ /* 0x000fe200078e00ff */
[----:B------:R-:W-:Y:S02]  /*4830*/  @!P3 IADD3 R189, -R189, RZ, RZ ;  /* 0x000000ffbdbdb210 */ /* 0x000fe40007ffe1ff */
[C---:B------:R-:W-:Y:S01]  /*4840*/  ISETP.GT.U32.AND P3, PT, R0.reuse, R188, PT ;  /* 0x000000bc0000720c */ /* 0x040fe20003f64070 */
[----:B------:R-:W-:Y:S01]  /*4850*/  IMAD R187, R0, R4, R187 ;  /* 0x0000000400bb7224 */ /* 0x000fe200078e02bb */
[----:B------:R-:W-:Y:S01]  /*4860*/  IABS R171, R178 ;  /* 0x000000b200ab7213 */ /* 0x000fe20000000000 */
[----:B------:R-:W-:Y:S01]  /*4870*/  IMAD.MOV R5, RZ, RZ, -R5 ;  /* 0x000000ffff057224 */ /* 0x000fe200078e0a05 */
[C---:B-1----:R-:W-:Y:S01]  /*4880*/  LOP3.LUT R198, R3.reuse, 0x1e8, RZ, 0xfc, !PT ;  /* 0x000001e803c67812 */ /* 0x042fe200078efcff */
[----:B------:R-:W-:Y:S01]  /*4890*/  IMAD.HI.U32 R4, R2, R9, RZ ;  /* 0x0000000902047227 */ /* 0x000fe200078e00ff */
[----:B--2---:R-:W-:-:S02]  /*48a0*/  LOP3.LUT R199, R3, 0x1e6, RZ, 0xfc, !PT ;  /* 0x000001e603c77812 */ /* 0x004fc400078efcff */
[----:B------:R-:W-:Y:S01]  /*48b0*/  IABS R173, R198 ;  /* 0x000000c600ad7213 */ /* 0x000fe20000000000 */
[--C-:B------:R-:W-:Y:S01]  /*48c0*/  @!P6 IMAD.IADD R186, R186, 0x1, -R0.reuse ;  /* 0x00000001babae824 */ /* 0x100fe200078e0a00 */
[----:B------:R-:W-:Y:S01]  /*48d0*/  ISETP.GT.U32.AND P6, PT, R0, R187, PT ;  /* 0x000000bb0000720c */ /* 0x000fe20003fc4070 */
[--C-:B------:R-:W-:Y:S01]  /*48e0*/  @!P4 IMAD.IADD R190, R190, 0x1, -R0.reuse ;  /* 0x00000001bebec824 */ /* 0x100fe200078e0a00 */
[----:B------:R-:W-:Y:S01]  /*48f0*/  IABS R172, R199 ;  /* 0x000000c700ac7213 */ /* 0x000fe20000000000 */
[----:B------:R-:W-:Y:S01]  /*4900*/  @!P3 IMAD.IADD R188, R188, 0x1, -R0 ;  /* 0x00000001bcbcb824 */ /* 0x000fe200078e0a00 */
[----:B------:R-:W-:Y:S01]  /*4910*/  ISETP.GT.U32.AND P3, PT, R0, R186, PT ;  /* 0x000000ba0000720c */ /* 0x000fe20003f64070 */
[----:B------:R-:W-:Y:S01]  /*4920*/  @!P0 IMAD.MOV R184, RZ, RZ, -R184 ;  /* 0x000000ffffb88224 */ /* 0x000fe200078e0ab8 */
[----:B------:R-:W-:Y:S01]  /*4930*/  ISETP.GE.AND P0, PT, R8, RZ, PT ;  /* 0x000000ff0800720c */ /* 0x000fe20003f06270 */
[C---:B------:R-:W-:Y:S01]  /*4940*/  IMAD R8, R0.reuse, R5, R7 ;  /* 0x0000000500087224 */ /* 0x040fe200078e0207 */
[----:B------:R-:W-:Y:S01]  /*4950*/  ISETP.GT.U32.AND P4, PT, R0, R190, PT ;  /* 0x000000be0000720c */ /* 0x000fe20003f84070 */
[----:B------:R-:W-:Y:S01]  /*4960*/  IMAD.MOV R4, RZ, RZ, -R4 ;  /* 0x000000ffff047224 */ /* 0x000fe200078e0a04 */
[----:B------:R-:W-:Y:S01]  /*4970*/  LOP3.LUT R196, R3, 0x1ec, RZ, 0xfc, !PT ;  /* 0x000001ec03c47812 */ /* 0x000fe200078efcff */
[--C-:B------:R-:W-:Y:S01]  /*4980*/  @!P2 IMAD.IADD R191, R191, 0x1, -R0.reuse ;  /* 0x00000001bfbfa824 */ /* 0x100fe200078e0a00 */
[----:B------:R-:W-:Y:S01]  /*4990*/  ISETP.GE.AND P2, PT, R12, RZ, PT ;  /* 0x000000ff0c00720c */ /* 0x000fe20003f46270 */
[--C-:B------:R-:W-:Y:S01]  /*49a0*/  @!P6 IMAD.IADD R187, R187, 0x1, -R0.reuse ;  /* 0x00000001bbbbe824 */ /* 0x100fe200078e0a00 */
[----:B------:R-:W-:Y:S01]  /*49b0*/  IABS R175, R196 ;  /* 0x000000c400af7213 */ /* 0x000fe20000000000 */
[----:B------:R-:W-:Y:S01]  /*49c0*/  IMAD R9, R0, R4, R9 ;  /* 0x0000000400097224 */ /* 0x000fe200078e0209 */
[----:B------:R-:W-:Y:S01]  /*49d0*/  LOP3.LUT R197, R3, 0x1ea, RZ, 0xfc, !PT ;  /* 0x000001ea03c57812 */ /* 0x000fe200078efcff */
[--C-:B------:R-:W-:Y:S01]  /*49e0*/  @!P3 IMAD.IADD R186, R186, 0x1, -R0.reuse ;  /* 0x00000001babab824 */ /* 0x100fe200078e0a00 */
[C---:B------:R-:W-:Y:S01]  /*49f0*/  ISETP.GT.U32.AND P6, PT, R0.reuse, R187, PT ;  /* 0x000000bb0000720c */ /* 0x040fe20003fc4070 */
[----:B------:R-:W-:Y:S01]  /*4a00*/  @!P1 IMAD.MOV R191, RZ, RZ, -R191 ;  /* 0x000000ffffbf9224 */ /* 0x000fe200078e0abf */
[----:B------:R-:W-:Y:S01]  /*4a10*/  ISETP.GT.U32.AND P3, PT, R0, R8, PT ;  /* 0x000000080000720c */ /* 0x000fe20003f64070 */
[----:B------:R-:W-:Y:S01]  /*4a20*/  @!P4 IMAD.IADD R190, R190, 0x1, -R0 ;  /* 0x00000001bebec824 */ /* 0x000fe200078e0a00 */
[----:B------:R-:W-:Y:S01]  /*4a30*/  ISETP.GE.AND P4, PT, R13, RZ, PT ;  /* 0x000000ff0d00720c */ /* 0x000fe20003f86270 */
[----:B------:R-:W-:Y:S01]  /*4a40*/  IMAD.HI.U32 R4, R2, R11, RZ ;  /* 0x0000000b02047227 */ /* 0x000fe200078e00ff */
[----:B------:R-:W-:-:S02]  /*4a50*/  ISETP.GT.U32.AND P1, PT, R0, R188, PT ;  /* 0x000000bc0000720c */ /* 0x000fc40003f24070 */
[----:B------:R-:W-:Y:S01]  /*4a60*/  IABS R13, R17 ;  /* 0x00000011000d7213 */ /* 0x000fe20000000000 */
[C---:B------:R-:W-:Y:S01]  /*4a70*/  IMAD.HI.U32 R7, R2.reuse, R15, RZ ;  /* 0x0000000f02077227 */ /* 0x040fe200078e00ff */
[----:B------:R-:W-:Y:S02]  /*4a80*/  IABS R174, R197 ;  /* 0x000000c500ae7213 */ /* 0x000fe40000000000 */
[----:B------:R-:W-:Y:S01]  /*4a90*/  LOP3.LUT R195, R3, 0x1ee, RZ, 0xfc, !PT ;  /* 0x000001ee03c37812 */ /* 0x000fe200078efcff */
[----:B------:R-:W-:Y:S01]  /*4aa0*/  IMAD.HI.U32 R5, R2, R13, RZ ;  /* 0x0000000d02057227 */ /* 0x000fe200078e00ff */
[----:B------:R-:W-:Y:S02]  /*4ab0*/  @!P6 IADD3 R187, R187, -R0, RZ ;  /* 0x80000000bbbbe210 */ /* 0x000fe40007ffe0ff */
[----:B------:R-:W-:Y:S01]  /*4ac0*/  ISETP.GT.U32.AND P6, PT, R0, R9, PT ;  /* 0x000000090000720c */ /* 0x000fe20003fc4070 */
[----:B------:R-:W-:Y:S01]  /*4ad0*/  @!P3 IMAD.IADD R8, R8, 0x1, -R0 ;  /* 0x000000010808b824 */ /* 0x000fe200078e0a00 */
[----:B------:R-:W-:Y:S01]  /*4ae0*/  ISETP.GE.AND P3, PT, R10, RZ, PT ;  /* 0x000000ff0a00720c */ /* 0x000fe20003f66270 */
[----:B------:R-:W-:Y:S01]  /*4af0*/  IMAD.MOV R4, RZ, RZ, -R4 ;  /* 0x000000ffff047224 */ /* 0x000fe200078e0a04 */
[----:B------:R-:W-:Y:S01]  /*4b00*/  IABS R176, R195 ;  /* 0x000000c300b07213 */ /* 0x000fe20000000000 */
[----:B------:R-:W-:Y:S01]  /*4b10*/  IMAD.MOV R5, RZ, RZ, -R5 ;  /* 0x000000ffff057224 */ /* 0x000fe200078e0a05 */
[C---:B------:R-:W-:Y:S01]  /*4b20*/  LOP3.LUT R194, R3.reuse, 0x1f0, RZ, 0xfc, !PT ;  /* 0x000001f003c27812 */ /* 0x040fe200078efcff */
[----:B------:R-:W-:Y:S01]  /*4b30*/  IMAD.MOV R7, RZ, RZ, -R7 ;  /* 0x000000ffff077224 */ /* 0x000fe200078e0a07 */
[----:B------:R-:W-:Y:S01]  /*4b40*/  LOP3.LUT R185, R3, 0x1f2, RZ, 0xfc, !PT ;  /* 0x000001f203b97812 */ /* 0x000fe200078efcff */
[----:B------:R-:W-:Y:S01]  /*4b50*/  IMAD R10, R0, R4, R11 ;  /* 0x00000004000a7224 */ /* 0x000fe200078e020b */
[----:B------:R-:W-:Y:S01]  /*4b60*/  IABS R180, R194 ;  /* 0x000000c200b47213 */ /* 0x000fe20000000000 */
[--C-:B------:R-:W-:Y:S01]  /*4b70*/  @!P1 IMAD.IADD R188, R188, 0x1, -R0.reuse ;  /* 0x00000001bcbc9824 */ /* 0x100fe200078e0a00 */
[----:B------:R-:W-:Y:S01]  /*4b80*/  ISETP.GE.AND P1, PT, R14, RZ, PT ;  /* 0x000000ff0e00720c */ /* 0x000fe20003f26270 */
[----:B------:R-:W-:Y:S01]  /*4b90*/  @!P6 IMAD.IADD R9, R9, 0x1, -R0 ;  /* 0x000000010909e824 */ /* 0x000fe200078e0a00 */
[C---:B------:R-:W-:Y:S01]  /*4ba0*/  ISETP.GT.U32.AND P6, PT, R0.reuse, R8, PT ;  /* 0x000000080000720c */ /* 0x040fe20003fc4070 */
[C---:B------:R-:W-:Y:S01]  /*4bb0*/  IMAD R11, R0.reuse, R5, R13 ;  /* 0x00000005000b7224 */ /* 0x040fe200078e020d */
[----:B------:R-:W-:Y:S01]  /*4bc0*/  LOP3.LUT R13, R3, 0xaa, RZ, 0xfc, !PT ;  /* 0x000000aa030d7812 */ /* 0x000fe200078efcff */
[C---:B------:R-:W-:Y:S01]  /*4bd0*/  IMAD R12, R0.reuse, R7, R15 ;  /* 0x00000007000c7224 */ /* 0x040fe200078e020f */
[----:B------:R-:W-:Y:S01]  /*4be0*/  IABS R15, R19 ;  /* 0x00000013000f7213 */ /* 0x000fe20000000000 */
[----:B------:R-:W-:Y:S01]  /*4bf0*/  @!P2 IMAD.MOV R188, RZ, RZ, -R188 ;  /* 0x000000ffffbca224 */ /* 0x000fe200078e0abc */
[C---:B------:R-:W-:Y:S01]  /*4c00*/  ISETP.GT.U32.AND P2, PT, R0.reuse, R11, PT ;  /* 0x0000000b0000720c */ /* 0x040fe20003f44070 */
[----:B------:R-:W-:Y:S01]  /*4c10*/  @!P5 IMAD.MOV R190, RZ, RZ, -R190 ;  /* 0x000000ffffbed224 */ /* 0x000fe200078e0abe */
[----:B------:R-:W-:Y:S01]  /*4c20*/  IABS R5, R13 ;  /* 0x0000000d00057213 */ /* 0x000fe20000000000 */
[----:B------:R-:W-:Y:S01]  /*4c30*/  @!P0 IMAD.MOV R186, RZ, RZ, -R186 ;  /* 0x000000ffffba8224 */ /* 0x000fe200078e0aba */
[C---:B------:R-:W-:Y:S01]  /*4c40*/  ISETP.GT.U32.AND P0, PT, R0.reuse, R9, PT ;  /* 0x000000090000720c */ /* 0x040fe20003f04070 */
[----:B------:R-:W-:Y:S01]  /*4c50*/  @!P4 IMAD.MOV R187, RZ, RZ, -R187 ;  /* 0x000000ffffbbc224 */ /* 0x000fe200078e0abb */
[----:B------:R-:W-:Y:S01]  /*4c60*/  ISETP.GT.U32.AND P5, PT, R0, R10, PT ;  /* 0x0000000a0000720c */ /* 0x000fe20003fa4070 */
[----:B------:R-:W-:Y:S01]  /*4c70*/  IMAD.HI.U32 R4, R2, R5, RZ ;  /* 0x0000000502047227 */ /* 0x000fe200078e00ff */
[----:B------:R-:W-:-:S02]  /*4c80*/  @!P6 IADD3 R8, R8, -R0, RZ ;  /* 0x800000000808e210 */ /* 0x000fc40007ffe0ff */
[----:B------:R-:W-:Y:S01]  /*4c90*/  ISETP.GT.U32.AND P6, PT, R0, R12, PT ;  /* 0x0000000c0000720c */ /* 0x000fe20003fc4070 */
[----:B------:R-:W-:Y:S01]  /*4ca0*/  IMAD.MOV R14, RZ, RZ, -R4 ;  /* 0x000000ffff0e7224 */ /* 0x000fe200078e0a04 */
[----:B------:R-:W-:Y:S01]  /*4cb0*/  ISETP.GE.AND P4, PT, R16, RZ, PT ;  /* 0x000000ff1000720c */ /* 0x000fe20003f86270 */
[--C-:B------:R-:W-:Y:S01]  /*4cc0*/  @!P2 IMAD.IADD R11, R11, 0x1, -R0.reuse ;  /* 0x000000010b0ba824 */ /* 0x100fe200078e0a00 */
[----:B------:R-:W-:Y:S01]  /*4cd0*/  LOP3.LUT R16, R3, 0xae, RZ, 0xfc, !PT ;  /* 0x000000ae03107812 */ /* 0x000fe200078efcff */
[----:B------:R-:W-:Y:S01]  /*4ce0*/  IMAD R14, R0, R14, R5 ;  /* 0x0000000e000e7224 */ /* 0x000fe200078e0205 */
[----:B------:R-:W-:Y:S01]  /*4cf0*/  IABS R177, R185 ;  /* 0x000000b900b17213 */ /* 0x000fe20000000000 */
[--C-:B------:R-:W-:Y:S01]  /*4d00*/  @!P0 IMAD.IADD R9, R9, 0x1, -R0.reuse ;  /* 0x0000000109098824 */ /* 0x100fe200078e0a00 */
[----:B------:R-:W-:Y:S01]  /*4d10*/  IABS R7, R16 ;  /* 0x0000001000077213 */ /* 0x000fe20000000000 */
[----:B------:R-:W-:Y:S01]  /*4d20*/  @!P5 IMAD.IADD R10, R10, 0x1, -R0 ;  /* 0x000000010a0ad824 */ /* 0x000fe200078e0a00 */
[----:B------:R-:W-:Y:S01]  /*4d30*/  ISETP.GE.AND P0, PT, R17, RZ, PT ;  /* 0x000000ff1100720c */ /* 0x000fe20003f06270 */
[----:B------:R-:W-:Y:S01]  /*4d40*/  IMAD.HI.U32 R4, R2, R15, RZ ;  /* 0x0000000f02047227 */ /* 0x000fe200078e00ff */
[----:B------:R-:W-:-:S02]  /*4d50*/  ISETP.GE.AND P5, PT, R18, RZ, PT ;  /* 0x000000ff1200720c */ /* 0x000fc40003fa6270 */
[----:B------:R-:W-:Y:S01]  /*4d60*/  ISETP.GT.U32.AND P2, PT, R0, R10, PT ;  /* 0x0000000a0000720c */ /* 0x000fe20003f44070 */
[----:B------:R-:W-:Y:S01]  /*4d70*/  @!P6 IMAD.IADD R12, R12, 0x1, -R0 ;  /* 0x000000010c0ce824 */ /* 0x000fe200078e0a00 */
[C---:B------:R-:W-:Y:S01]  /*4d80*/  ISETP.GT.U32.AND P6, PT, R0.reuse, R11, PT ;  /* 0x0000000b0000720c */ /* 0x040fe20003fc4070 */
[----:B------:R-:W-:Y:S01]  /*4d90*/  @!P1 IMAD.MOV R8, RZ, RZ, -R8 ;  /* 0x000000ffff089224 */ /* 0x000fe200078e0a08 */
[C---:B------:R-:W-:Y:S01]  /*4da0*/  LOP3.LUT R18, R3.reuse, 0xb0, RZ, 0xfc, !PT ;  /* 0x000000b003127812 */ /* 0x040fe200078efcff */
[----:B------:R-:W-:Y:S01]  /*4db0*/  @!P3 IMAD.MOV R9, RZ, RZ, -R9 ;  /* 0x000000ffff09b224 */ /* 0x000fe200078e0a09 */
[C---:B------:R-:W-:Y:S01]  /*4dc0*/  ISETP.GT.U32.AND P1, PT, R0.reuse, R12, PT ;  /* 0x0000000c0000720c */ /* 0x040fe20003f24070 */
[----:B------:R-:W-:Y:S01]  /*4dd0*/  IMAD.MOV R4, RZ, RZ, -R4 ;  /* 0x000000ffff047224 */ /* 0x000fe200078e0a04 */
[C---:B------:R-:W-:Y:S02]  /*4de0*/  ISETP.GT.U32.AND P3, PT, R0.reuse, R14, PT ;  /* 0x0000000e0000720c */ /* 0x040fe40003f64070 */
[----:B------:R-:W-:Y:S01]  /*4df0*/  IABS R17, R18 ;  /* 0x0000001200117213 */ /* 0x000fe20000000000 */
[----:B------:R-:W-:Y:S01]  /*4e00*/  IMAD R15, R0, R4, R15 ;  /* 0x00000004000f7224 */ /* 0x000fe200078e020f */
[----:B------:R-:W-:Y:S01]  /*4e10*/  LOP3.LUT R193, R3, 0x1f4, RZ, 0xfc, !PT ;  /* 0x000001f403c17812 */ /* 0x000fe200078efcff */
[----:B------:R-:W-:Y:S01]  /*4e20*/  @!P2 IMAD.IADD R10, R10, 0x1, -R0 ;  /* 0x000000010a0aa824 */ /* 0x000fe200078e0a00 */
[----:B------:R-:W-:Y:S01]  /*4e30*/  ISETP.GE.AND P2, PT, R13, RZ, PT ;  /* 0x000000ff0d00720c */ /* 0x000fe20003f46270 */
[----:B------:R-:W-:Y:S01]  /*4e40*/  IMAD.HI.U32 R4, R2, R7, RZ ;  /* 0x0000000702047227 */ /* 0x000fe200078e00ff */
[----:B------:R-:W-:-:S02]  /*4e50*/  @!P6 IADD3 R11, R11, -R0, RZ ;  /* 0x800000000b0be210 */ /* 0x000fc40007ffe0ff */
[----:B------:R-:W-:Y:S01]  /*4e60*/  ISETP.GT.U32.AND P6, PT, R0, R15, PT ;  /* 0x0000000f0000720c */ /* 0x000fe20003fc4070 */
[--C-:B------:R-:W-:Y:S01]  /*4e70*/  @!P1 IMAD.IADD R12, R12, 0x1, -R0.reuse ;  /* 0x000000010c0c9824 */ /* 0x100fe200078e0a00 */
[----:B------:R-:W-:Y:S01]  /*4e80*/  ISETP.GE.AND P1, PT, R19, RZ, PT ;  /* 0x000000ff1300720c */ /* 0x000fe20003f26270 */
[----:B------:R-:W-:Y:S01]  /*4e90*/  @!P3 IMAD.IADD R14, R14, 0x1, -R0 ;  /* 0x000000010e0eb824 */ /* 0x000fe200078e0a00 */
[C---:B------:R-:W-:Y:S01]  /*4ea0*/  LOP3.LUT R19, R3.reuse, 0xb2, RZ, 0xfc, !PT ;  /* 0x000000b203137812 */ /* 0x040fe200078efcff */
[----:B------:R-:W-:Y:S01]  /*4eb0*/  @!P4 IMAD.MOV R10, RZ, RZ, -R10 ;  /* 0x000000ffff0ac224 */ /* 0x000fe200078e0a0a */
[----:B------:R-:W-:Y:S01]  /*4ec0*/  ISETP.GE.AND P3, PT, R16, RZ, PT ;  /* 0x000000ff1000720c */ /* 0x000fe20003f66270 */
[----:B------:R-:W-:Y:S01]  /*4ed0*/  IMAD.MOV R4, RZ, RZ, -R4 ;  /* 0x000000ffff047224 */ /* 0x000fe200078e0a04 */
[C---:B------:R-:W-:Y:S01]  /*4ee0*/  ISETP.GT.U32.AND P4, PT, R0.reuse, R14, PT ;  /* 0x0000000e0000720c */ /* 0x040fe20003f84070 */
[----:B------:R-:W-:Y:S01]  /*4ef0*/  @!P0 IMAD.MOV R11, RZ, RZ, -R11 ;  /* 0x000000ffff0b8224 */ /* 0x000fe200078e0a0b */
[----:B------:R-:W-:Y:S01]  /*4f00*/  IABS R13, R19 ;  /* 0x00000013000d7213 */ /* 0x000fe20000000000 */
[----:B------:R-:W-:Y:S01]  /*4f10*/  IMAD R16, R0, R4, R7 ;  /* 0x0000000400107224 */ /* 0x000fe200078e0207 */
[----:B------:R-:W-:Y:S01]  /*4f20*/  LOP3.LUT R179, R3, 0x1f6, RZ, 0xfc, !PT ;  /* 0x000001f603b37812 */ /* 0x000fe200078efcff */
[----:B------:R-:W-:Y:S01]  /*4f30*/  @!P6 IMAD.IADD R15, R15, 0x1, -R0 ;  /* 0x000000010f0fe824 */ /* 0x000fe200078e0a00 */
[----:B------:R-:W-:Y:S01]  /*4f40*/  LOP3.LUT R192, R3, 0x1f8, RZ, 0xfc, !PT ;  /* 0x000001f803c07812 */ /* 0x000fe200078efcff */
[----:B------:R-:W-:Y:S01]  /*4f50*/  IMAD.HI.U32 R4, R2, R13, RZ ;  /* 0x0000000d02047227 */ /* 0x000fe200078e00ff */
[----:B------:R-:W-:-:S02]  /*4f60*/  ISETP.GT.U32.AND P0, PT, R0, R16, PT ;  /* 0x000000100000720c */ /* 0x000fc40003f04070 */
[----:B------:R-:W-:Y:S01]  /*4f70*/  ISETP.GT.U32.AND P6, PT, R0, R15, PT ;  /* 0x0000000f0000720c */ /* 0x000fe20003fc4070 */
[----:B------:R-:W-:Y:S01]  /*4f80*/  IMAD.MOV R4, RZ, RZ, -R4 ;  /* 0x000000ffff047224 */ /* 0x000fe200078e0a04 */
[C---:B------:R-:W-:Y:S01]  /*4f90*/  LOP3.LUT R252, R3.reuse, 0x1fa, RZ, 0xfc, !PT ;  /* 0x000001fa03fc7812 */ /* 0x040fe200078efcff */
[----:B------:R-:W-:Y:S01]  /*4fa0*/  @!P5 IMAD.MOV R12, RZ, RZ, -R12 ;  /* 0x000000ffff0cd224 */ /* 0x000fe200078e0a0c */
[----:B------:R-:W-:Y:S01]  /*4fb0*/  ISETP.GE.AND P5, PT, R18, RZ, PT ;  /* 0x000000ff1200720c */ /* 0x000fe20003fa6270 */
[----:B------:R-:W-:Y:S01]  /*4fc0*/  IMAD.HI.U32 R5, R2, R17, RZ ;  /* 0x0000001102057227 */ /* 0x000fe200078e00ff */
[----:B------:R-:W-:Y:S02]  /*4fd0*/  @!P4 IADD3 R14, R14, -R0, RZ ;  /* 0x800000000e0ec210 */ /* 0x000fe40007ffe0ff */
[----:B------:R-:W-:Y:S01]  /*4fe0*/  LOP3.LUT R6, R3, 0x1fc, RZ, 0xfc, !PT ;  /* 0x000001fc03067812 */ /* 0x000fe200078efcff */
[----:B------:R-:W-:Y:S01]  /*4ff0*/  IMAD R18, R0, R4, R13 ;  /* 0x0000000400127224 */ /* 0x000fe200078e020d */
[----:B------:R-:W-:Y:S01]  /*5000*/  IABS R13, R20 ;  /* 0x00000014000d7213 */ /* 0x000fe20000000000 */
[----:B------:R-:W-:-:S02]  /*5010*/  IMAD.MOV R5, RZ, RZ, -R5 ;  /* 0x000000ffff057224 */ /* 0x000fc400078e0a05 */
[----:B------:R-:W-:Y:S01]  /*5020*/  @!P2 IMAD.MOV R14, RZ, RZ, -R14 ;  /* 0x000000ffff0ea224 */ /* 0x000fe200078e0a0e */
[C---:B------:R-:W-:Y:S01]  /*5030*/  ISETP.GT.U32.AND P2, PT, R0.reuse, R18, PT ;  /* 0x000000120000720c */ /* 0x040fe20003f44070 */
[----:B------:R-:W-:Y:S01]  /*5040*/  IMAD R17, R0, R5, R17 ;  /* 0x0000000500117224 */ /* 0x000fe200078e0211 */
[----:B------:R-:W-:Y:S01]  /*5050*/  LOP3.LUT R5, R3, 0xb4, RZ, 0xfc, !PT ;  /* 0x000000b403057812 */ /* 0x000fe200078efcff */
[--C-:B------:R-:W-:Y:S02]  /*5060*/  @!P0 IMAD.IADD R16, R16, 0x1, -R0.reuse ;  /* 0x0000000110108824 */ /* 0x100fe400078e0a00 */
[----:B------:R-:W-:Y:S01]  /*5070*/  @!P6 IMAD.IADD R15, R15, 0x1, -R0 ;  /* 0x000000010f0fe824 */ /* 0x000fe200078e0a00 */
[----:B------:R-:W-:Y:S01]  /*5080*/  ISETP.GE.AND P6, PT, R19, RZ, PT ;  /* 0x000000ff1300720c */ /* 0x000fe20003fc6270 */
[----:B------:R-:W-:Y:S01]  /*5090*/  IMAD.HI.U32 R7, R2, R21, RZ ;  /* 0x0000001502077227 */ /* 0x000fe200078e00ff */
[----:B------:R-:W-:Y:S02]  /*50a0*/  IABS R19, R5 ;  /* 0x0000000500137213 */ /* 0x000fe40000000000 */
[C---:B------:R-:W-:Y:S01]  /*50b0*/  ISETP.GT.U32.AND P0, PT, R0.reuse, R16, PT ;  /* 0x000000100000720c */ /* 0x040fe20003f04070 */
[----:B------:R-:W-:Y:S01]  /*50c0*/  @!P1 IMAD.MOV R15, RZ, RZ, -R15 ;  /* 0x000000ffff0f9224 */ /* 0x000fe200078e0a0f */
[----:B------:R-:W-:Y:S01]  /*50d0*/  ISETP.GT.U32.AND P4, PT, R0, R17, PT ;  /* 0x000000110000720c */ /* 0x000fe20003f84070 */
[----:B------:R-:W-:Y:S01]  /*50e0*/  IMAD.HI.U32 R4, R2, R19, RZ ;  /* 0x0000001302047227 */ /* 0x000fe200078e00ff */
[----:B------:R-:W-:-:S03]  /*50f0*/  ISETP.GE.AND P1, PT, R5, RZ, PT ;  /* 0x000000ff0500720c */ /* 0x000fc60003f26270 */
[----:B------:R-:W-:Y:S02]  /*5100*/  @!P2 IMAD.IADD R18, R18, 0x1, -R0 ;  /* 0x000000011212a824 */ /* 0x000fe400078e0a00 */
[----:B------:R-:W-:Y:S02]  /*5110*/  IMAD.MOV R4, RZ, RZ, -R4 ;  /* 0x000000ffff047224 */ /* 0x000fe400078e0a04 */
[----:B------:R-:W-:Y:S01]  /*5120*/  IMAD.HI.U32 R5, R2, R13, RZ ;  /* 0x0000000d02057227 */ /* 0x000fe200078e00ff */
[----:B------:R-:W-:-:S03]  /*5130*/  ISETP.GT.U32.AND P2, PT, R0, R18, PT ;  /* 0x000000120000720c */ /* 0x000fc60003f44070 */
[----:B------:R-:W-:Y:S01]  /*5140*/  @!P0 IMAD.IADD R16, R16, 0x1, -R0 ;  /* 0x0000000110108824 */ /* 0x000fe200078e0a00 */
[----:B------:R-:W-:Y:S01]  /*5150*/  ISETP.GE.AND P0, PT, R20, RZ, PT ;  /* 0x000000ff1400720c */ /* 0x000fe20003f06270 */
[C---:B------:R-:W-:Y:S01]  /*5160*/  IMAD R19, R0.reuse, R4, R19 ;  /* 0x0000000400137224 */ /* 0x040fe200078e0213 */
[----:B------:R-:W-:Y:S01]  /*5170*/  LOP3.LUT R4, R3, 0xba, RZ, 0xfc, !PT ;  /* 0x000000ba03047812 */ /* 0x000fe200078efcff */
[----:B------:R-:W-:Y:S02]  /*5180*/  IMAD.MOV R5, RZ, RZ, -R5 ;  /* 0x000000ffff057224 */ /* 0x000fe400078e0a05 */
[----:B------:R-:W-:Y:S01]  /*5190*/  @!P3 IMAD.MOV R16, RZ, RZ, -R16 ;  /* 0x000000ffff10b224 */ /* 0x000fe200078e0a10 */
[C---:B------:R-:W-:Y:S01]  /*51a0*/  ISETP.GT.U32.AND P3, PT, R0.reuse, R19, PT ;  /* 0x000000130000720c */ /* 0x040fe20003f64070 */
[----:B------:R-:W-:Y:S01]  /*51b0*/  @!P4 IMAD.IADD R17, R17, 0x1, -R0 ;  /* 0x000000011111c824 */ /* 0x000fe200078e0a00 */
[----:B------:R-:W-:Y:S01]  /*51c0*/  IABS R23, R4 ;  /* 0x0000000400177213 */ /* 0x000fe20000000000 */
[----:B------:R-:W-:-:S02]  /*51d0*/  IMAD R20, R0, R5, R13 ;  /* 0x0000000500147224 */ /* 0x000fc400078e020d */
[----:B------:R-:W-:Y:S01]  /*51e0*/  @!P2 IMAD.IADD R18, R18, 0x1, -R0 ;  /* 0x000000011212a824 */ /* 0x000fe200078e0a00 */
[C---:B------:R-:W-:Y:S01]  /*51f0*/  ISETP.GT.U32.AND P4, PT, R0.reuse, R17, PT ;  /* 0x000000110000720c */ /* 0x040fe20003f84070 */
[----:B------:R-:W-:Y:S01]  /*5200*/  IMAD.MOV R7, RZ, RZ, -R7 ;  /* 0x000000ffff077224 */ /* 0x000fe200078e0a07 */
[C---:B------:R-:W-:Y:S01]  /*5210*/  ISETP.GT.U32.AND P2, PT, R0.reuse, R20, PT ;  /* 0x000000140000720c */ /* 0x040fe20003f44070 */
[----:B------:R-:W-:Y:S02]  /*5220*/  @!P6 IMAD.MOV R18, RZ, RZ, -R18 ;  /* 0x000000ffff12e224 */ /* 0x000fe400078e0a12 */
[----:B------:R-:W-:Y:S02]  /*5230*/  IMAD R21, R0, R7, R21 ;  /* 0x0000000700157224 */ /* 0x000fe400078e0215 */
[----:B------:R-:W-:Y:S02]  /*5240*/  @!P3 IMAD.IADD R19, R19, 0x1, -R0 ;  /* 0x000000011313b824 */ /* 0x000fe400078e0a00 */
[----:B------:R-:W-:Y:S01]  /*5250*/  IMAD.HI.U32 R7, R2, R27, RZ ;  /* 0x0000001b02077227 */ /* 0x000fe200078e00ff */
[----:B------:R-:W-:-:S02]  /*5260*/  ISETP.GT.U32.AND P6, PT, R0, R21, PT ;  /* 0x000000150000720c */ /* 0x000fc40003fc4070 */
[----:B------:R-:W-:Y:S01]  /*5270*/  ISETP.GT.U32.AND P3, PT, R0, R19, PT ;  /* 0x000000130000720c */ /* 0x000fe20003f64070 */
[----:B------:R-:W-:Y:S01]  /*5280*/  IMAD.MOV R7, RZ, RZ, -R7 ;  /* 0x000000ffff077224 */ /* 0x000fe200078e0a07 */
[----:B------:R-:W-:Y:S01]  /*5290*/  @!P4 IADD3 R17, R17, -R0, RZ ;  /* 0x800000001111c210 */ /* 0x000fe20007ffe0ff */
[----:B------:R-:W-:Y:S01]  /*52a0*/  @!P2 IMAD.IADD R20, R20, 0x1, -R0 ;  /* 0x000000011414a824 */ /* 0x000fe200078e0a00 */
[----:B------:R-:W-:Y:S01]  /*52b0*/  ISETP.GE.AND P4, PT, R22, RZ, PT ;  /* 0x000000ff1600720c */ /* 0x000fe20003f86270 */
[----:B------:R-:W-:Y:S01]  /*52c0*/  IMAD.HI.U32 R13, R2, R29, RZ ;  /* 0x0000001d020d7227 */ /* 0x000fe200078e00ff */
[----:B------:R-:W-:Y:S02]  /*52d0*/  LOP3.LUT R22, R3, 0xbc, RZ, 0xfc, !PT ;  /* 0x000000bc03167812 */ /* 0x000fe400078efcff */
[----:B------:R-:W-:Y:S01]  /*52e0*/  ISETP.GT.U32.AND P2, PT, R0, R20, PT ;  /* 0x000000140000720c */ /* 0x000fe20003f44070 */
[----:B------:R-:W-:Y:S01]  /*52f0*/  @!P5 IMAD.MOV R17, RZ, RZ, -R17 ;  /* 0x000000ffff11d224 */ /* 0x000fe200078e0a11 */
[----:B------:R-:W-:Y:S01]  /*5300*/  ISETP.GE.AND P5, PT, R4, RZ, PT ;  /* 0x000000ff0400720c */ /* 0x000fe20003fa6270 */
[----:B------:R-:W-:Y:S01]  /*5310*/  IMAD.HI.U32 R4, R2, R23, RZ ;  /* 0x0000001702047227 */ /* 0x000fe200078e00ff */
[----:B------:R-:W-:-:S02]  /*5320*/  IABS R25, R22 ;  /* 0x0000001600197213 */ /* 0x000fc40000000000 */
[----:B------:R-:W-:Y:S01]  /*5330*/  IADD3 R13, -R13, RZ, RZ ;  /* 0x000000ff0d0d7210 */ /* 0x000fe20007ffe1ff */
[----:B------:R-:W-:Y:S02]  /*5340*/  IMAD.MOV R4, RZ, RZ, -R4 ;  /* 0x000000ffff047224 */ /* 0x000fe400078e0a04 */
[----:B------:R-:W-:-:S04]  /*5350*/  IMAD.HI.U32 R5, R2, R25, RZ ;  /* 0x0000001902057227 */ /* 0x000fc800078e00ff */
[--C-:B------:R-:W-:Y:S01]  /*5360*/  @!P3 IMAD.IADD R19, R19, 0x1, -R0.reuse ;  /* 0x000000011313b824 */ /* 0x100fe200078e0a00 */
[----:B------:R-:W-:Y:S01]  /*5370*/  ISETP.GE.AND P3, PT, R22, RZ, PT ;  /* 0x000000ff1600720c */ /* 0x000fe20003f66270 */
[----:B------:R-:W-:Y:S02]  /*5380*/  IMAD R22, R0, R4, R23 ;  /* 0x0000000400167224 */ /* 0x000fe400078e0217 */
[----:B------:R-:W-:Y:S02]  /*5390*/  IMAD.MOV R5, RZ, RZ, -R5 ;  /* 0x000000ffff057224 */ /* 0x000fe400078e0a05 */
[--C-:B------:R-:W-:Y:S01]  /*53a0*/  @!P2 IMAD.IADD R20, R20, 0x1, -R0.reuse ;  /* 0x000000011414a824 */ /* 0x100fe200078e0a00 */
[C---:B------:R-:W-:Y:S01]  /*53b0*/  ISETP.GT.U32.AND P2, PT, R0.reuse, R22, PT ;  /* 0x000000160000720c */ /* 0x040fe20003f44070 */
[----:B------:R-:W-:Y:S02]  /*53c0*/  IMAD R23, R0, R5, R25 ;  /* 0x0000000500177224 */ /* 0x000fe400078e0219 */
[----:B------:R-:W-:Y:S01]  /*53d0*/  @!P6 IMAD.IADD R21, R21, 0x1, -R0 ;  /* 0x000000011515e824 */ /* 0x000fe200078e0a00 */
[----:B------:R-:W-:Y:S01]  /*53e0*/  @!P0 IADD3 R20, -R20, RZ, RZ ;  /* 0x000000ff14148210 */ /* 0x000fe20007ffe1ff */
[C---:B------:R-:W-:Y:S01]  /*53f0*/  IMAD R24, R0.reuse, R7, R27 ;  /* 0x0000000700187224 */ /* 0x040fe200078e021b */
[C---:B------:R-:W-:Y:S01]  /*5400*/  ISETP.GT.U32.AND P6, PT, R0.reuse, R23, PT ;  /* 0x000000170000720c */ /* 0x040fe20003fc4070 */
[----:B------:R-:W-:Y:S01]  /*5410*/  @!P1 IMAD.MOV R19, RZ, RZ, -R19 ;  /* 0x000000ffff139224 */ /* 0x000fe200078e0a13 */
[----:B------:R-:W-:Y:S01]  /*5420*/  IABS R7, R32 ;  /* 0x0000002000077213 */ /* 0x000fe20000000000 */
[----:B------:R-:W-:Y:S01]  /*5430*/  IMAD R25, R0, R13, R29 ;  /* 0x0000000d00197224 */ /* 0x000fe200078e021d */
[----:B------:R-:W-:-:S02]  /*5440*/  IABS R27, R33 ;  /* 0x00000021001b7213 */ /* 0x000fc40000000000 */
[----:B------:R-:W-:Y:S01]  /*5450*/  ISETP.GT.U32.AND P0, PT, R0, R24, PT ;  /* 0x000000180000720c */ /* 0x000fe20003f04070 */
[--C-:B------:R-:W-:Y:S01]  /*5460*/  @!P2 IMAD.IADD R22, R22, 0x1, -R0.reuse ;  /* 0x000000011616a824 */ /* 0x100fe200078e0a00 */
[----:B------:R-:W-:Y:S01]  /*5470*/  ISETP.GT.U32.AND P2, PT, R0, R21, PT ;  /* 0x000000150000720c */ /* 0x000fe20003f44070 */
[----:B------:R-:W-:Y:S01]  /*5480*/  IMAD.HI.U32 R4, R2, R7, RZ ;  /* 0x0000000702047227 */ /* 0x000fe200078e00ff */
[----:B------:R-:W-:Y:S02]  /*5490*/  IABS R29, R34 ;  /* 0x00000022001d7213 */ /* 0x000fe40000000000 */
[----:B------:R-:W-:Y:S01]  /*54a0*/  ISETP.GT.U32.AND P1, PT, R0, R22, PT ;  /* 0x000000160000720c */ /* 0x000fe20003f24070 */
[----:B------:R-:W-:Y:S02]  /*54b0*/  @!P6 IMAD.IADD R23, R23, 0x1, -R0 ;  /* 0x000000011717e824 */ /* 0x000fe400078e0a00 */
[----:B------:R-:W-:-:S03]  /*54c0*/  IMAD.HI.U32 R5, R2, R27, RZ ;  /* 0x0000001b02057227 */ /* 0x000fc600078e00ff */
[C---:B------:R-:W-:Y:S01]  /*54d0*/  ISETP.GT.U32.AND P6, PT, R0.reuse, R23, PT ;  /* 0x000000170000720c */ /* 0x040fe20003fc4070 */
[----:B------:R-:W-:Y:S02]  /*54e0*/  IMAD.MOV R4, RZ, RZ, -R4 ;  /* 0x000000ffff047224 */ /* 0x000fe400078e0a04 */
[--C-:B------:R-:W-:Y:S01]  /*54f0*/  @!P2 IMAD.IADD R21, R21, 0x1, -R0.reuse ;  /* 0x000000011515a824 */ /* 0x100fe200078e0a00 */
[C---:B------:R-:W-:Y:S01]  /*5500*/  ISETP.GT.U32.AND P2, PT, R0.reuse, R25, PT ;  /* 0x000000190000720c */ /* 0x040fe20003f44070 */
[----:B------:R-:W-:Y:S02]  /*5510*/  IMAD.MOV R13, RZ, RZ, -R5 ;  /* 0x000000ffff0d7224 */ /* 0x000fe400078e0a05 */
[C---:B------:R-:W-:Y:S01]  /*5520*/  IMAD R26, R0.reuse, R4, R7 ;  /* 0x00000004001a7224 */ /* 0x040fe200078e0207 */
[----:B------:R-:W-:Y:S01]  /*5530*/  @!P4 IADD3 R21, -R21, RZ, RZ ;  /* 0x000000ff1515c210 */ /* 0x000fe20007ffe1ff */
[----:B------:R-:W-:Y:S01]  /*5540*/  IMAD R27, R0, R13, R27 ;  /* 0x0000000d001b7224 */ /* 0x000fe200078e021b */
[----:B------:R-:W-:Y:S01]  /*5550*/  LOP3.LUT R13, R3, 0xca, RZ, 0xfc, !PT ;  /* 0x000000ca030d7812 */ /* 0x000fe200078efcff */
[--C-:B------:R-:W-:Y:S01]  /*5560*/  @!P1 IMAD.IADD R22, R22, 0x1, -R0.reuse ;  /* 0x0000000116169824 */ /* 0x100fe200078e0a00 */
[C---:B------:R-:W-:Y:S01]  /*5570*/  ISETP.GT.U32.AND P1, PT, R0.reuse, R26, PT ;  /* 0x0000001a0000720c */ /* 0x040fe20003f24070 */
[--C-:B------:R-:W-:Y:S01]  /*5580*/  @!P6 IMAD.IADD R23, R23, 0x1, -R0.reuse ;  /* 0x000000011717e824 */ /* 0x100fe200078e0a00 */
[----:B------:R-:W-:Y:S01]  /*5590*/  ISETP.GT.U32.AND P6, PT, R0, R27, PT ;  /* 0x0000001b0000720c */ /* 0x000fe20003fc4070 */
[--C-:B------:R-:W-:Y:S01]  /*55a0*/  @!P0 IMAD.IADD R24, R24, 0x1, -R0.reuse ;  /* 0x0000000118188824 */ /* 0x100fe200078e0a00 */
[----:B------:R-:W-:Y:S01]  /*55b0*/  ISETP.GE.AND P0, PT, R28, RZ, PT ;  /* 0x000000ff1c00720c */ /* 0x000fe20003f06270 */
[----:B------:R-:W-:Y:S01]  /*55c0*/  @!P2 IMAD.IADD R25, R25, 0x1, -R0 ;  /* 0x000000011919a824 */ /* 0x000fe200078e0a00 */
[----:B------:R-:W-:Y:S01]  /*55d0*/  IABS R7, R13 ;  /* 0x0000000d00077213 */ /* 0x000fe20000000000 */
[----:B------:R-:W-:Y:S01]  /*55e0*/  IMAD.HI.U32 R4, R2, R29, RZ ;  /* 0x0000001d02047227 */ /* 0x000fe200078e00ff */
[----:B------:R-:W-:-:S02]  /*55f0*/  ISETP.GE.AND P2, PT, R30, RZ, PT ;  /* 0x000000ff1e00720c */ /* 0x000fc40003f46270 */
[----:B------:R-:W-:Y:S01]  /*5600*/  ISETP.GT.U32.AND P4, PT, R0, R25, PT ;  /* 0x000000190000720c */ /* 0x000fe20003f84070 */
[----:B------:R-:W-:-:S04]  /*5610*/  IMAD.HI.U32 R5, R2, R31, RZ ;  /* 0x0000001f02057227 */ /* 0x000fc800078e00ff */
[----:B------:R-:W-:Y:S01]  /*5620*/  @!P1 IMAD.IADD R26, R26, 0x1, -R0 ;  /* 0x000000011a1a9824 */ /* 0x000fe200078e0a00 */
[C---:B------:R-:W-:Y:S01]  /*5630*/  ISETP.GT.U32.AND P1, PT, R0.reuse, R24, PT ;  /* 0x000000180000720c */ /* 0x040fe20003f24070 */
[----:B------:R-:W-:Y:S02]  /*5640*/  IMAD.MOV R4, RZ, RZ, -R4 ;  /* 0x000000ffff047224 */ /* 0x000fe400078e0a04 */
[--C-:B------:R-:W-:Y:S01]  /*5650*/  @!P6 IMAD.IADD R27, R27, 0x1, -R0.reuse ;  /* 0x000000011b1be824 */ /* 0x100fe200078e0a00 */
[C---:B------:R-:W-:Y:S01]  /*5660*/  ISETP.GT.U32.AND P6, PT, R0.reuse, R26, PT ;  /* 0x0000001a0000720c */ /* 0x040fe20003fc4070 */
[----:B------:R-:W-:Y:S02]  /*5670*/  IMAD.MOV R5, RZ, RZ, -R5 ;  /* 0x000000ffff057224 */ /* 0x000fe400078e0a05 */
[C---:B------:R-:W-:Y:S02]  /*5680*/  IMAD R28, R0.reuse, R4, R29 ;  /* 0x00000004001c7224 */ /* 0x040fe400078e021d */
[----:B------:R-:W-:Y:S01]  /*5690*/  IMAD R29, R0, R5, R31 ;  /* 0x00000005001d7224 */ /* 0x000fe200078e021f */
[----:B------:R-:W-:Y:S01]  /*56a0*/  IABS R31, R36 ;  /* 0x00000024001f7213 */ /* 0x000fe20000000000 */
[----:B------:R-:W-:-:S02]  /*56b0*/  @!P4 IMAD.IADD R25, R25, 0x1, -R0 ;  /* 0x000000011919c824 */ /* 0x000fc400078e0a00 */
[----:B------:R-:W-:Y:S01]  /*56c0*/  @!P5 IMAD.MOV R22, RZ, RZ, -R22 ;  /* 0x000000ffff16d224 */ /* 0x000fe200078e0a16 */
[----:B------:R-:W-:Y:S01]  /*56d0*/  ISETP.GT.U32.AND P4, PT, R0, R29, PT ;  /* 0x0000001d0000720c */ /* 0x000fe20003f84070 */
[----:B------:R-:W-:Y:S01]  /*56e0*/  @!P1 IMAD.IADD R24, R24, 0x1, -R0 ;  /* 0x0000000118189824 */ /* 0x000fe200078e0a00 */
[----:B------:R-:W-:Y:S01]  /*56f0*/  ISETP.GT.U32.AND P5, PT, R0, R27, PT ;  /* 0x0000001b0000720c */ /* 0x000fe20003fa4070 */
[----:B------:R-:W-:Y:S01]  /*5700*/  IMAD.HI.U32 R4, R2, R7, RZ ;  /* 0x0000000702047227 */ /* 0x000fe200078e00ff */
[----:B------:R-:W-:-:S03]  /*5710*/  ISETP.GE.AND P1, PT, R32, RZ, PT ;  /* 0x000000ff2000720c */ /* 0x000fc60003f26270 */
[----:B------:R-:W-:Y:S01]  /*5720*/  @!P6 IMAD.IADD R26, R26, 0x1, -R0 ;  /* 0x000000011a1ae824 */ /* 0x000fe200078e0a00 */
[----:B------:R-:W-:Y:S01]  /*5730*/  ISETP.GE.AND P6, PT, R33, RZ, PT ;  /* 0x000000ff2100720c */ /* 0x000fe20003fc6270 */
[----:B------:R-:W-:-:S04]  /*5740*/  IMAD.HI.U32 R5, R2, R31, RZ ;  /* 0x0000001f02057227 */ /* 0x000fc800078e00ff */
[----:B------:R-:W-:Y:S01]  /*5750*/  IMAD.MOV R4, RZ, RZ, -R4 ;  /* 0x000000ffff047224 */ /* 0x000fe200078e0a04 */
[----:B------:R-:W-:Y:S01]  /*5760*/  @!P4 IADD3 R29, R29, -R0, RZ ;  /* 0x800000001d1dc210 */ /* 0x000fe20007ffe0ff */
[----:B------:R-:W-:Y:S01]  /*5770*/  @!P3 IMAD.MOV R23, RZ, RZ, -R23 ;  /* 0x000000ffff17b224 */ /* 0x000fe200078e0a17 */
[C---:B------:R-:W-:Y:S01]  /*5780*/  ISETP.GT.U32.AND P3, PT, R0.reuse, R28, PT ;  /* 0x0000001c0000720c */ /* 0x040fe20003f64070 */
[----:B------:R-:W-:Y:S01]  /*5790*/  IMAD.MOV R5, RZ, RZ, -R5 ;  /* 0x000000ffff057224 */ /* 0x000fe200078e0a05 */
[----:B------:R-:W-:Y:S01]  /*57a0*/  ISETP.GE.AND P4, PT, R13, RZ, PT ;  /* 0x000000ff0d00720c */ /* 0x000fe20003f86270 */
[----:B------:R-:W-:Y:S01]  /*57b0*/  IMAD R30, R0, R4, R7 ;  /* 0x00000004001e7224 */ /* 0x000fe200078e0207 */
[----:B------:R-:W-:Y:S01]  /*57c0*/  LOP3.LUT R4, R3, 0xce, RZ, 0xfc, !PT ;  /* 0x000000ce03047812 */ /* 0x000fe200078efcff */
[----:B------:R-:W-:Y:S01]  /*57d0*/  @!P5 IMAD.IADD R27, R27, 0x1, -R0 ;  /* 0x000000011b1bd824 */ /* 0x000fe200078e0a00 */
[----:B------:R-:W-:Y:S01]  /*57e0*/  ISETP.GE.AND P5, PT, R34, RZ, PT ;  /* 0x000000ff2200720c */ /* 0x000fe20003fa6270 */
[C---:B------:R-:W-:Y:S01]  /*57f0*/  IMAD R31, R0.reuse, R5, R31 ;  /* 0x00000005001f7224 */ /* 0x040fe200078e021f */
[----:B------:R-:W-:Y:S01]  /*5800*/  IABS R7, R4 ;  /* 0x0000000400077213 */ /* 0x000fe20000000000 */
[----:B------:R-:W-:Y:S01]  /*5810*/  @!P1 IMAD.MOV R26, RZ, RZ, -R26 ;  /* 0x000000ffff1a9224 */ /* 0x000fe200078e0a1a */
[C---:B------:R-:W-:Y:S01]  /*5820*/  ISETP.GT.U32.AND P1, PT, R0.reuse, R30, PT ;  /* 0x0000001e0000720c */ /* 0x040fe20003f24070 */
[----:B------:R-:W-:Y:S01]  /*5830*/  @!P2 IMAD.MOV R25, RZ, RZ, -R25 ;  /* 0x000000ffff19a224 */ /* 0x000fe200078e0a19 */
[C---:B------:R-:W-:Y:S01]  /*5840*/  ISETP.GT.U32.AND P2, PT, R0.reuse, R29, PT ;  /* 0x0000001d0000720c */ /* 0x040fe20003f44070 */
[----:B------:R-:W-:Y:S01]  /*5850*/  @!P6 IMAD.MOV R27, RZ, RZ, -R27 ;  /* 0x000000ffff1be224 */ /* 0x000fe200078e0a1b */
[----:B------:R-:W-:Y:S01]  /*5860*/  ISETP.GT.U32.AND P6, PT, R0, R31, PT ;  /* 0x0000001f0000720c */ /* 0x000fe20003fc4070 */
[----:B------:R-:W-:Y:S01]  /*5870*/  @!P3 IMAD.IADD R28, R28, 0x1, -R0 ;  /* 0x000000011c1cb824 */ /* 0x000fe200078e0a00 */
[----:B------:R-:W-:Y:S01]  /*5880*/  LOP3.LUT R5, R3, 0xd0, RZ, 0xfc, !PT ;  /* 0x000000d003057812 */ /* 0x000fe200078efcff */
[----:B------:R-:W-:Y:S01]  /*5890*/  @!P0 IMAD.MOV R24, RZ, RZ, -R24 ;  /* 0x000000ffff188224 */ /* 0x000fe200078e0a18 */
[----:B------:R-:W-:-:S02]  /*58a0*/  ISETP.GE.AND P3, PT, R35, RZ, PT ;  /* 0x000000ff2300720c */ /* 0x000fc40003f66270 */
[----:B------:R-:W-:Y:S02]  /*58b0*/  ISETP.GT.U32.AND P0, PT, R0, R28, PT ;  /* 0x0000001c0000720c */ /* 0x000fe40003f04070 */
[----:B------:R-:W-:Y:S01]  /*58c0*/  IABS R33, R5 ;  /* 0x0000000500217213 */ /* 0x000fe20000000000 */
[--C-:B------:R-:W-:Y:S01]  /*58d0*/  @!P1 IMAD.IADD R30, R30, 0x1, -R0.reuse ;  /* 0x000000011e1e9824 */ /* 0x100fe200078e0a00 */
[----:B------:R-:W-:Y:S01]  /*58e0*/  ISETP.GE.AND P1, PT, R5, RZ, PT ;  /* 0x000000ff0500720c */ /* 0x000fe20003f26270 */
[----:B------:R-:W-:Y:S01]  /*58f0*/  @!P2 IMAD.IADD R29, R29, 0x1, -R0 ;  /* 0x000000011d1da824 */ /* 0x000fe200078e0a00 */
[----:B------:R-:W-:Y:S01]  /*5900*/  ISETP.GE.AND P2, PT, R4, RZ, PT ;  /* 0x000000ff0400720c */ /* 0x000fe20003f46270 */
[----:B------:R-:W-:Y:S01]  /*5910*/  IMAD.HI.U32 R4, R2, R7, RZ ;  /* 0x0000000702047227 */ /* 0x000fe200078e00ff */
[----:B------:R-:W-:-:S03]  /*5920*/  LOP3.LUT R13, R3, 0xd2, RZ, 0xfc, !PT ;  /* 0x000000d2030d7812 */ /* 0x000fc600078efcff */
[--C-:B------:R-:W-:Y:S01]  /*5930*/  @!P6 IMAD.IADD R31, R31, 0x1, -R0.reuse ;  /* 0x000000011f1fe824 */ /* 0x100fe200078e0a00 */
[----:B------:R-:W-:Y:S01]  /*5940*/  ISETP.GT.U32.AND P6, PT, R0, R30, PT ;  /* 0x0000001e0000720c */ /* 0x000fe20003fc4070 */
[----:B------:R-:W-:Y:S01]  /*5950*/  @!P0 IMAD.IADD R28, R28, 0x1, -R0 ;  /* 0x000000011c1c8824 */ /* 0x000fe200078e0a00 */
[----:B------:R-:W-:Y:S01]  /*5960*/  IADD3 R4, -R4, RZ, RZ ;  /* 0x000000ff04047210 */ /* 0x000fe20007ffe1ff */
[----:B------:R-:W-:Y:S01]  /*5970*/  IMAD.HI.U32 R5, R2, R33, RZ ;  /* 0x0000002102057227 */ /* 0x000fe200078e00ff */
[----:B------:R-:W-:-:S03]  /*5980*/  ISETP.GE.AND P0, PT, R36, RZ, PT ;  /* 0x000000ff2400720c */ /* 0x000fc60003f06270 */
[C---:B------:R-:W-:Y:S01]  /*5990*/  IMAD R32, R0.reuse, R4, R7 ;  /* 0x0000000400207224 */ /* 0x040fe200078e0207 */
[----:B------:R-:W-:Y:S01]  /*59a0*/  LOP3.LUT R4, R3, 0xd4, RZ, 0xfc, !PT ;  /* 0x000000d403047812 */ /* 0x000fe200078efcff */
[----:B------:R-:W-:Y:S01]  /*59b0*/  @!P5 IMAD.MOV R28, RZ, RZ, -R28 ;  /* 0x000000ffff1cd224 */ /* 0x000fe200078e0a1c */
[----:B------:R-:W-:Y:S01]  /*59c0*/  ISETP.GT.U32.AND P5, PT, R0, R31, PT ;  /* 0x0000001f0000720c */ /* 0x000fe20003fa4070 */
[----:B------:R-:W-:Y:S01]  /*59d0*/  IMAD.MOV R5, RZ, RZ, -R5 ;  /* 0x000000ffff057224 */ /* 0x000fe200078e0a05 */
[----:B------:R-:W-:Y:S01]  /*59e0*/  IABS R35, R4 ;  /* 0x0000000400237213 */ /* 0x000fe20000000000 */
[----:B------:R-:W-:Y:S01]  /*59f0*/  @!P6 IMAD.IADD R30, R30, 0x1, -R0 ;  /* 0x000000011e1ee824 */ /* 0x000fe200078e0a00 */
[C---:B------:R-:W-:Y:S01]  /*5a00*/  ISETP.GT.U32.AND P6, PT, R0.reuse, R32, PT ;  /* 0x000000200000720c */ /* 0x040fe20003fc4070 */
[----:B------:R-:W-:Y:S01]  /*5a10*/  @!P3 IMAD.MOV R29, RZ, RZ, -R29 ;  /* 0x000000ffff1db224 */ /* 0x000fe200078e0a1d */
[----:B------:R-:W-:Y:S01]  /*5a20*/  ISETP.GE.AND P3, PT, R13, RZ, PT ;  /* 0x000000ff0d00720c */ /* 0x000fe20003f66270 */
[----:B------:R-:W-:Y:S01]  /*5a30*/  IMAD R33, R0, R5, R33 ;  /* 0x0000000500217224 */ /* 0x000fe200078e0221 */
[----:B------:R-:W-:Y:S01]  /*5a40*/  IABS R13, R13 ;  /* 0x0000000d000d7213 */ /* 0x000fe20000000000 */
[----:B------:R-:W-:Y:S01]  /*5a50*/  @!P4 IMAD.MOV R30, RZ, RZ, -R30 ;  /* 0x000000ffff1ec224 */ /* 0x000fe200078e0a1e */
[----:B------:R-:W-:-:S02]  /*5a60*/  LOP3.LUT R7, R3, 0xd6, RZ, 0xfc, !PT ;  /* 0x000000d603077812 */ /* 0x000fc400078efcff */
[----:B------:R-:W-:Y:S01]  /*5a70*/  ISETP.GT.U32.AND P4, PT, R0, R33, PT ;  /* 0x000000210000720c */ /* 0x000fe20003f84070 */
[----:B------:R-:W-:Y:S01]  /*5a80*/  IMAD.MOV.U32 R5, RZ, RZ, R13 ;  /* 0x000000ffff057224 */ /* 0x000fe200078e000d */
[----:B------:R-:W-:Y:S01]  /*5a90*/  IABS R13, R42 ;  /* 0x0000002a000d7213 */ /* 0x000fe20000000000 */
[--C-:B------:R-:W-:Y:S01]  /*5aa0*/  @!P5 IMAD.IADD R31, R31, 0x1, -R0.reuse ;  /* 0x000000011f1fd824 */ /* 0x100fe200078e0a00 */
[----:B------:R-:W-:Y:S01]  /*5ab0*/  ISETP.GE.AND P5, PT, R4, RZ, PT ;  /* 0x000000ff0400720c */ /* 0x000fe20003fa6270 */
[----:B------:R-:W-:Y:S02]  /*5ac0*/  @!P6 IMAD.IADD R32, R32, 0x1, -R0 ;  /* 0x000000012020e824 */ /* 0x000fe400078e0a00 */
[----:B------:R-:W-:-:S03]  /*5ad0*/  IMAD.HI.U32 R4, R2, R5, RZ ;  /* 0x0000000502047227 */ /* 0x000fc600078e00ff */
[----:B------:R-:W-:Y:S01]  /*5ae0*/  ISETP.GT.U32.AND P6, PT, R0, R32, PT ;  /* 0x000000200000720c */ /* 0x000fe20003fc4070 */
[----:B------:R-:W-:Y:S02]  /*5af0*/  IMAD.MOV R34, RZ, RZ, -R4 ;  /* 0x000000ffff227224 */ /* 0x000fe400078e0a04 */
[----:B------:R-:W-:-:S04]  /*5b00*/  IMAD.HI.U32 R4, R2, R35, RZ ;  /* 0x0000002302047227 */ /* 0x000fc800078e00ff */
[----:B------:R-:W-:Y:S01]  /*5b10*/  @!P0 IMAD.MOV R31, RZ, RZ, -R31 ;  /* 0x000000ffff1f8224 */ /* 0x000fe200078e0a1f */
[----:B------:R-:W-:Y:S01]  /*5b20*/  ISETP.GE.AND P0, PT, R7, RZ, PT ;  /* 0x000000ff0700720c */ /* 0x000fe20003f06270 */
[--C-:B------:R-:W-:Y:S01]  /*5b30*/  @!P4 IMAD.IADD R33, R33, 0x1, -R0.reuse ;  /* 0x000000012121c824 */ /* 0x100fe200078e0a00 */
[----:B------:R-:W-:Y:S01]  /*5b40*/  IADD3 R4, -R4, RZ, RZ ;  /* 0x000000ff04047210 */ /* 0x000fe20007ffe1ff */
[----:B------:R-:W-:Y:S01]  /*5b50*/  IMAD R34, R0, R34, R5 ;  /* 0x0000002200227224 */ /* 0x000fe200078e0205 */
[----:B------:R-:W-:Y:S01]  /*5b60*/  IABS R7, R7 ;  /* 0x0000000700077213 */ /* 0x000fe20000000000 */
[----:B------:R-:W-:Y:S01]  /*5b70*/  @!P6 IMAD.IADD R32, R32, 0x1, -R0 ;  /* 0x000000012020e824 */ /* 0x000fe200078e0a00 */
[C---:B------:R-:W-:Y:S01]  /*5b80*/  ISETP.GT.U32.AND P4, PT, R0.reuse, R33, PT ;  /* 0x000000210000720c */ /* 0x040fe20003f84070 */
[C---:B------:R-:W-:Y:S01]  /*5b90*/  IMAD R35, R0.reuse, R4, R35 ;  /* 0x0000000400237224 */ /* 0x040fe200078e0223 */
[----:B------:R-:W-:Y:S01]  /*5ba0*/  ISETP.GT.U32.AND P6, PT, R0, R34, PT ;  /* 0x000000220000720c */ /* 0x000fe20003fc4070 */
[----:B------:R-:W-:-:S04]  /*5bb0*/  IMAD.HI.U32 R4, R2, R7, RZ ;  /* 0x0000000702047227 */ /* 0x000fc800078e00ff */
[----:B------:R-:W-:-:S04]  /*5bc0*/  IMAD.HI.U32 R5, R2, R37, RZ ;  /* 0x0000002502057227 */ /* 0x000fc800078e00ff */
[----:B------:R-:W-:Y:S02]  /*5bd0*/  IMAD.MOV R4, RZ, RZ, -R4 ;  /* 0x000000ffff047224 */ /* 0x000fe400078e0a04 */
[----:B------:R-:W-:Y:S02]  /*5be0*/  IMAD.MOV R5, RZ, RZ, -R5 ;  /* 0x000000ffff057224 */ /* 0x000fe400078e0a05 */
[C---:B------:R-:W-:Y:S01]  /*5bf0*/  IMAD R36, R0.reuse, R4, R7 ;  /* 0x0000000400247224 */ /* 0x040fe200078e0207 */
[----:B------:R-:W-:Y:S01]  /*5c00*/  IABS R7, R44 ;  /* 0x0000002c00077213 */ /* 0x000fe20000000000 */
[C---:B------:R-:W-:Y:S02]  /*5c10*/  IMAD R37, R0.reuse, R5, R37 ;  /* 0x0000000500257224 */ /* 0x040fe400078e0225 */
[--C-:B------:R-:W-:Y:S01]  /*5c20*/  @!P4 IMAD.IADD R33, R33, 0x1, -R0.reuse ;  /* 0x000000012121c824 */ /* 0x100fe200078e0a00 */
[----:B------:R-:W-:Y:S01]  /*5c30*/  ISETP.GT.U32.AND P4, PT, R0, R36, PT ;  /* 0x000000240000720c */ /* 0x000fe20003f84070 */
[----:B------:R-:W-:Y:S01]  /*5c40*/  @!P6 IMAD.IADD R34, R34, 0x1, -R0 ;  /* 0x000000012222e824 */ /* 0x000fe200078e0a00 */
[----:B------:R-:W-:Y:S01]  /*5c50*/  ISETP.GT.U32.AND P6, PT, R0, R37, PT ;  /* 0x000000250000720c */ /* 0x000fe20003fc4070 */
[----:B------:R-:W-:-:S04]  /*5c60*/  IMAD.HI.U32 R4, R2, R13, RZ ;  /* 0x0000000d02047227 */ /* 0x000fc800078e00ff */
[----:B------:R-:W-:Y:S01]  /*5c70*/  @!P2 IMAD.MOV R32, RZ, RZ, -R32 ;  /* 0x000000ffff20a224 */ /* 0x000fe200078e0a20 */
[----:B------:R-:W-:Y:S01]  /*5c80*/  ISETP.GT.U32.AND P2, PT, R0, R35, PT ;  /* 0x000000230000720c */ /* 0x000fe20003f44070 */
[----:B------:R-:W-:Y:S02]  /*5c90*/  IMAD.MOV R4, RZ, RZ, -R4 ;  /* 0x000000ffff047224 */ /* 0x000fe400078e0a04 */
[----:B------:R-:W-:Y:S02]  /*5ca0*/  @!P1 IMAD.MOV R33, RZ, RZ, -R33 ;  /* 0x000000ffff219224 */ /* 0x000fe400078e0a21 */
[----:B------:R-:W-:Y:S01]  /*5cb0*/  @!P4 IADD3 R36, R36, -R0, RZ ;  /* 0x800000002424c210 */ /* 0x000fe20007ffe0ff */
[C---:B------:R-:W-:Y:S01]  /*5cc0*/  IMAD R38, R0.reuse, R4, R13 ;  /* 0x0000000400267224 */ /* 0x040fe200078e020d */
[----:B------:R-:W-:Y:S01]  /*5cd0*/  IABS R13, R46 ;  /* 0x0000002e000d7213 */ /* 0x000fe20000000000 */
[----:B------:R-:W-:Y:S01]  /*5ce0*/  @!P6 IMAD.IADD R37, R37, 0x1, -R0 ;  /* 0x000000012525e824 */ /* 0x000fe200078e0a00 */
[----:B------:R-:W-:Y:S01]  /*5cf0*/  ISETP.GT.U32.AND P6, PT, R0, R36, PT ;  /* 0x000000240000720c */ /* 0x000fe20003fc4070 */
[----:B------:R-:W-:-:S03]  /*5d00*/  IMAD.HI.U32 R4, R2, R39, RZ ;  /* 0x0000002702047227 */ /* 0x000fc600078e00ff */
[C---:B------:R-:W-:Y:S01]  /*5d10*/  ISETP.GT.U32.AND P1, PT, R0.reuse, R37, PT ;  /* 0x000000250000720c */ /* 0x040fe20003f24070 */
[----:B------:R-:W-:Y:S02]  /*5d20*/  IMAD.MOV R4, RZ, RZ, -R4 ;  /* 0x000000ffff047224 */ /* 0x000fe400078e0a04 */
[----:B------:R-:W-:Y:S01]  /*5d30*/  @!P2 IMAD.IADD R35, R35, 0x1, -R0 ;  /* 0x000000012323a824 */ /* 0x000fe200078e0a00 */
[C---:B------:R-:W-:Y:S01]  /*5d40*/  ISETP.GT.U32.AND P2, PT, R0.reuse, R34, PT ;  /* 0x000000220000720c */ /* 0x040fe20003f44070 */
[----:B------:R-:W-:Y:S02]  /*5d50*/  IMAD R39, R0, R4, R39 ;  /* 0x0000000400277224 */ /* 0x000fe400078e0227 */
[----:B------:R-:W-:Y:S01]  /*5d60*/  IMAD.HI.U32 R4, R2, R7, RZ ;  /* 0x0000000702047227 */ /* 0x000fe200078e00ff */
[----:B------:R-:W-:-:S03]  /*5d70*/  ISETP.GT.U32.AND P4, PT, R0, R35, PT ;  /* 0x000000230000720c */ /* 0x000fc60003f84070 */
[----:B------:R-:W-:Y:S01]  /*5d80*/  @!P6 IMAD.IADD R36, R36, 0x1, -R0 ;  /* 0x000000012424e824 */ /* 0x000fe200078e0a00 */
[----:B------:R-:W-:Y:S01]  /*5d90*/  ISETP.GT.U32.AND P6, PT, R0, R39, PT ;  /* 0x000000270000720c */ /* 0x000fe20003fc4070 */
[----:B------:R-:W-:Y:S02]  /*5da0*/  IMAD.MOV R4, RZ, RZ, -R4 ;  /* 0x000000ffff047224 */ /* 0x000fe400078e0a04 */
[--C-:B------:R-:W-:Y:S01]  /*5db0*/  @!P1 IMAD.IADD R37, R37, 0x1, -R0.reuse ;  /* 0x0000000125259824 */ /* 0x100fe200078e0a00 */
[----:B------:R-:W-:Y:S01]  /*5dc0*/  ISETP.GE.AND P1, PT, R42, RZ, PT ;  /* 0x000000ff2a00720c */ /* 0x000fe20003f26270 */
[----:B------:R-:W-:Y:S01]  /*5dd0*/  @!P2 IMAD.IADD R34, R34, 0x1, -R0 ;  /* 0x000000012222a824 */ /* 0x000fe200078e0a00 */
[----:B------:R-:W-:Y:S01]  /*5de0*/  ISETP.GT.U32.AND P2, PT, R0, R38, PT ;  /* 0x000000260000720c */ /* 0x000fe20003f44070 */
[----:B------:R-:W-:-:S04]  /*5df0*/  IMAD.HI.U32 R5, R2, R41, RZ ;  /* 0x0000002902057227 */ /* 0x000fc800078e00ff */
[--C-:B------:R-:W-:Y:S01]  /*5e00*/  @!P4 IMAD.IADD R35, R35, 0x1, -R0.reuse ;  /* 0x000000012323c824 */ /* 0x100fe200078e0a00 */
[----:B------:R-:W-:Y:S01]  /*5e10*/  ISETP.GE.AND P4, PT, R40, RZ, PT ;  /* 0x000000ff2800720c */ /* 0x000fe20003f86270 */
[----:B------:R-:W-:Y:S02]  /*5e20*/  @!P6 IMAD.IADD R39, R39, 0x1, -R0 ;  /* 0x000000012727e824 */ /* 0x000fe400078e0a00 */
[----:B------:R-:W-:Y:S02]  /*5e30*/  @!P5 IMAD.MOV R35, RZ, RZ, -R35 ;  /* 0x000000ffff23d224 */ /* 0x000fe400078e0a23 */
[C---:B------:R-:W-:Y:S01]  /*5e40*/  IMAD R40, R0.reuse, R4, R7 ;  /* 0x0000000400287224 */ /* 0x040fe200078e0207 */
[----:B------:R-:W-:Y:S01]  /*5e50*/  ISETP.GT.U32.AND P5, PT, R0, R39, PT ;  /* 0x000000270000720c */ /* 0x000fe20003fa4070 */
[----:B------:R-:W-:Y:S01]  /*5e60*/  IMAD.HI.U32 R4, R2, R13, RZ ;  /* 0x0000000d02047227 */ /* 0x000fe200078e00ff */
[----:B------:R-:W-:Y:S02]  /*5e70*/  @!P2 IADD3 R38, R38, -R0, RZ ;  /* 0x800000002626a210 */ /* 0x000fe40007ffe0ff */
[----:B------:R-:W-:Y:S01]  /*5e80*/  ISETP.GE.AND P2, PT, R43, RZ, PT ;  /* 0x000000ff2b00720c */ /* 0x000fe20003f46270 */
[----:B------:R-:W-:Y:S01]  /*5e90*/  IMAD.MOV R4, RZ, RZ, -R4 ;  /* 0x000000ffff047224 */ /* 0x000fe200078e0a04 */
[----:B------:R-:W-:Y:S01]  /*5ea0*/  IABS R43, R47 ;  /* 0x0000002f002b7213 */ /* 0x000fe20000000000 */
[----:B------:R-:W-:Y:S01]  /*5eb0*/  IMAD.MOV R5, RZ, RZ, -R5 ;  /* 0x000000ffff057224 */ /* 0x000fe200078e0a05 */
[----:B------:R-:W-:Y:S01]  /*5ec0*/  IABS R7, R48 ;  /* 0x0000003000077213 */ /* 0x000fe20000000000 */
[C---:B------:R-:W-:Y:S01]  /*5ed0*/  IMAD R42, R0.reuse, R4, R13 ;  /* 0x00000004002a7224 */ /* 0x040fe200078e020d */
[C---:B------:R-:W-:Y:S01]  /*5ee0*/  ISETP.GT.U32.AND P6, PT, R0.reuse, R40, PT ;  /* 0x000000280000720c */ /* 0x040fe20003fc4070 */
[C---:B------:R-:W-:Y:S01]  /*5ef0*/  IMAD R41, R0.reuse, R5, R41 ;  /* 0x0000000500297224 */ /* 0x040fe200078e0229 */
[----:B------:R-:W-:Y:S01]  /*5f00*/  IABS R13, R50 ;  /* 0x00000032000d7213 */ /* 0x000fe20000000000 */
[----:B------:R-:W-:Y:S01]  /*5f10*/  @!P5 IMAD.IADD R39, R39, 0x1, -R0 ;  /* 0x000000012727d824 */ /* 0x000fe200078e0a00 */
[C---:B------:R-:W-:Y:S01]  /*5f20*/  ISETP.GT.U32.AND P5, PT, R0.reuse, R42, PT ;  /* 0x0000002a0000720c */ /* 0x040fe20003fa4070 */
[----:B------:R-:W-:Y:S01]  /*5f30*/  @!P4 IMAD.MOV R37, RZ, RZ, -R37 ;  /* 0x000000ffff25c224 */ /* 0x000fe200078e0a25 */
[----:B------:R-:W-:Y:S01]  /*5f40*/  ISETP.GT.U32.AND P4, PT, R0, R41, PT ;  /* 0x000000290000720c */ /* 0x000fe20003f84070 */
[----:B------:R-:W-:-:S04]  /*5f50*/  IMAD.HI.U32 R4, R2, R43, RZ ;  /* 0x0000002b02047227 */ /* 0x000fc800078e00ff */
[----:B------:R-:W-:Y:S02]  /*5f60*/  IMAD.MOV R5, RZ, RZ, -R4 ;  /* 0x000000ffff057224 */ /* 0x000fe400078e0a04 */
[----:B------:R-:W-:-:S04]  /*5f70*/  IMAD.HI.U32 R4, R2, R7, RZ ;  /* 0x0000000702047227 */ /* 0x000fc800078e00ff */
[----:B------:R-:W-:Y:S02]  /*5f80*/  @!P5 IMAD.IADD R42, R42, 0x1, -R0 ;  /* 0x000000012a2ad824 */ /* 0x000fe400078e0a00 */
[----:B------:R-:W-:Y:S01]  /*5f90*/  @!P3 IMAD.MOV R34, RZ, RZ, -R34 ;  /* 0x000000ffff22b224 */ /* 0x000fe200078e0a22 */
[C---:B------:R-:W-:Y:S01]  /*5fa0*/  ISETP.GT.U32.AND P3, PT, R0.reuse, R38, PT ;  /* 0x000000260000720c */ /* 0x040fe20003f64070 */
[----:B------:R-:W-:Y:S01]  /*5fb0*/  IMAD.MOV R4, RZ, RZ, -R4 ;  /* 0x000000ffff047224 */ /* 0x000fe200078e0a04 */
[----:B------:R-:W-:Y:S01]  /*5fc0*/  ISETP.GT.U32.AND P5, PT, R0, R42, PT ;  /* 0x0000002a0000720c */ /* 0x000fe20003fa4070 */
[----:B------:R-:W-:Y:S01]  /*5fd0*/  @!P0 IMAD.MOV R36, RZ, RZ, -R36 ;  /* 0x000000ffff248224 */ /* 0x000fe200078e0a24 */
[----:B------:R-:W-:Y:S01]  /*5fe0*/  ISETP.GE.AND P0, PT, R44, RZ, PT ;  /* 0x000000ff2c00720c */ /* 0x000fe20003f06270 */
[----:B------:R-:W-:Y:S01]  /*5ff0*/  IMAD R44, R0, R4, R7 ;  /* 0x00000004002c7224 */ /* 0x000fe200078e0207 */
[----:B------:R-:W-:Y:S01]  /*6000*/  @!P4 IADD3 R41, R41, -R0, RZ ;  /* 0x800000002929c210 */ /* 0x000fe20007ffe0ff */
[----:B------:R-:W-:Y:S01]  /*6010*/  @!P6 IMAD.IADD R40, R40, 0x1, -R0 ;  /* 0x000000012828e824 */ /* 0x000fe200078e0a00 */
[----:B------:R-:W-:Y:S01]  /*6020*/  LOP3.LUT R7, R3, 0xec, RZ, 0xfc, !PT ;  /* 0x000000ec03077812 */ /* 0x000fe200078efcff */
[C---:B------:R-:W-:Y:S01]  /*6030*/  IMAD R43, R0.reuse, R5, R43 ;  /* 0x00000005002b7224 */ /* 0x040fe200078e022b */
[----:B------:R-:W-:Y:S01]  /*6040*/  ISETP.GT.U32.AND P4, PT, R0, R41, PT ;  /* 0x000000290000720c */ /* 0x000fe20003f84070 */
[----:B------:R-:W-:Y:S01]  /*6050*/  IMAD.HI.U32 R5, R2, R13, RZ ;  /* 0x0000000d02057227 */ /* 0x000fe200078e00ff */
[----:B------:R-:W-:-:S03]  /*6060*/  ISETP.GE.AND P6, PT, R46, RZ, PT ;  /* 0x000000ff2e00720c */ /* 0x000fc60003fc6270 */
[--C-:B------:R-:W-:Y:S01]  /*6070*/  @!P5 IMAD.IADD R42, R42, 0x1, -R0.reuse ;  /* 0x000000012a2ad824 */ /* 0x100fe200078e0a00 */
[----:B------:R-:W-:Y:S01]  /*6080*/  ISETP.GT.U32.AND P5, PT, R0, R44, PT ;  /* 0x0000002c0000720c */ /* 0x000fe20003fa4070 */
[----:B------:R-:W-:Y:S01]  /*6090*/  @!P3 IMAD.IADD R38, R38, 0x1, -R0 ;  /* 0x000000012626b824 */ /* 0x000fe200078e0a00 */
[----:B------:R-:W-:Y:S01]  /*60a0*/  ISETP.GE.AND P3, PT, R45, RZ, PT ;  /* 0x000000ff2d00720c */ /* 0x000fe20003f66270 */
[----:B------:R-:W-:Y:S01]  /*60b0*/  IMAD.MOV R5, RZ, RZ, -R5 ;  /* 0x000000ffff057224 */ /* 0x000fe200078e0a05 */
[----:B------:R-:W-:Y:S01]  /*60c0*/  IABS R45, R49 ;  /* 0x00000031002d7213 */ /* 0x000fe20000000000 */
[----:B------:R-:W-:Y:S01]  /*60d0*/  @!P1 IMAD.MOV R38, RZ, RZ, -R38 ;  /* 0x000000ffff269224 */ /* 0x000fe200078e0a26 */
[----:B------:R-:W-:Y:S01]  /*60e0*/  ISETP.GT.U32.AND P1, PT, R0, R40, PT ;  /* 0x000000280000720c */ /* 0x000fe20003f24070 */
[----:B------:R-:W-:Y:S01]  /*60f0*/  @!P4 IMAD.IADD R41, R41, 0x1, -R0 ;  /* 0x000000012929c824 */ /* 0x000fe200078e0a00 */
[----:B------:R-:W-:Y:S01]  /*6100*/  ISETP.GE.AND P4, PT, R47, RZ, PT ;  /* 0x000000ff2f00720c */ /* 0x000fe20003f86270 */
[----:B------:R-:W-:Y:S01]  /*6110*/  IMAD.HI.U32 R4, R2, R45, RZ ;  /* 0x0000002d02047227 */ /* 0x000fe200078e00ff */
[----:B------:R-:W-:-:S03]  /*6120*/  IABS R47, R7 ;  /* 0x00000007002f7213 */ /* 0x000fc60000000000 */
[----:B------:R-:W-:Y:S02]  /*6130*/  @!P5 IMAD.IADD R44, R44, 0x1, -R0 ;  /* 0x000000012c2cd824 */ /* 0x000fe400078e0a00 */
[----:B------:R-:W-:Y:S02]  /*6140*/  IMAD.MOV R4, RZ, RZ, -R4 ;  /* 0x000000ffff047224 */ /* 0x000fe400078e0a04 */
[C---:B------:R-:W-:Y:S01]  /*6150*/  IMAD R46, R0.reuse, R5, R13 ;  /* 0x00000005002e7224 */ /* 0x040fe200078e020d */
[C---:B------:R-:W-:Y:S01]  /*6160*/  ISETP.GT.U32.AND P5, PT, R0.reuse, R44, PT ;  /* 0x0000002c0000720c */ /* 0x040fe20003fa4070 */
[----:B------:R-:W-:Y:S01]  /*6170*/  IMAD R45, R0, R4, R45 ;  /* 0x00000004002d7224 */ /* 0x000fe200078e022d */
[----:B------:R-:W-:Y:S01]  /*6180*/  IABS R5, R51 ;  /* 0x0000003300057213 */ /* 0x000fe20000000000 */
[----:B------:R-:W-:Y:S01]  /*6190*/  IMAD.HI.U32 R4, R2, R47, RZ ;  /* 0x0000002f02047227 */ /* 0x000fe200078e00ff */
[----:B------:R-:W-:-:S03]  /*61a0*/  LOP3.LUT R13, R3, 0xf0, RZ, 0xfc, !PT ;  /* 0x000000f0030d7812 */ /* 0x000fc600078efcff */
[----:B------:R-:W-:Y:S01]  /*61b0*/  @!P1 IMAD.IADD R40, R40, 0x1, -R0 ;  /* 0x0000000128289824 */ /* 0x000fe200078e0a00 */
[C---:B------:R-:W-:Y:S01]  /*61c0*/  ISETP.GT.U32.AND P1, PT, R0.reuse, R43, PT ;  /* 0x0000002b0000720c */ /* 0x040fe20003f24070 */
[----:B------:R-:W-:Y:S02]  /*61d0*/  IMAD.MOV R4, RZ, RZ, -R4 ;  /* 0x000000ffff047224 */ /* 0x000fe400078e0a04 */
[----:B------:R-:W-:Y:S01]  /*61e0*/  @!P0 IMAD.MOV R40, RZ, RZ, -R40 ;  /* 0x000000ffff288224 */ /* 0x000fe200078e0a28 */
[C---:B------:R-:W-:Y:S01]  /*61f0*/  ISETP.GT.U32.AND P0, PT, R0.reuse, R45, PT ;  /* 0x0000002d0000720c */ /* 0x040fe20003f04070 */
[----:B------:R-:W-:Y:S02]  /*6200*/  IMAD R47, R0, R4, R47 ;  /* 0x00000004002f7224 */ /* 0x000fe400078e022f */
[----:B------:R-:W-:Y:S02]  /*6210*/  @!P5 IMAD.IADD R44, R44, 0x1, -R0 ;  /* 0x000000012c2cd824 */ /* 0x000fe400078e0a00 */
[----:B------:R-:W-:Y:S01]  /*6220*/  @!P6 IMAD.MOV R42, RZ, RZ, -R42 ;  /* 0x000000ffff2ae224 */ /* 0x000fe200078e0a2a */
[C---:B------:R-:W-:Y:S01]  /*6230*/  ISETP.GT.U32.AND P5, PT, R0.reuse, R47, PT ;  /* 0x0000002f0000720c */ /* 0x040fe20003fa4070 */
[----:B------:R-:W-:Y:S01]  /*6240*/  @!P2 IMAD.MOV R39, RZ, RZ, -R39 ;  /* 0x000000ffff27a224 */ /* 0x000fe200078e0a27 */
[----:B------:R-:W-:Y:S01]  /*6250*/  ISETP.GT.U32.AND P6, PT, R0, R46, PT ;  /* 0x0000002e0000720c */ /* 0x000fe20003fc4070 */
[----:B------:R-:W-:Y:S01]  /*6260*/  IMAD.HI.U32 R4, R2, R5, RZ ;  /* 0x0000000502047227 */ /* 0x000fe200078e00ff */
[----:B------:R-:W-:-:S02]  /*6270*/  @!P1 IADD3 R43, R43, -R0, RZ ;  /* 0x800000002b2b9210 */ /* 0x000fc40007ffe0ff */
[----:B------:R-:W-:Y:S01]  /*6280*/  ISETP.GE.AND P1, PT, R48, RZ, PT ;  /* 0x000000ff3000720c */ /* 0x000fe20003f26270 */
[--C-:B------:R-:W-:Y:S01]  /*6290*/  @!P0 IMAD.IADD R45, R45, 0x1, -R0.reuse ;  /* 0x000000012d2d8824 */ /* 0x100fe200078e0a00 */
[----:B------:R-:W-:Y:S01]  /*62a0*/  ISETP.GT.U32.AND P2, PT, R0, R43, PT ;  /* 0x0000002b0000720c */ /* 0x000fe20003f44070 */
[----:B------:R-:W-:Y:S01]  /*62b0*/  @!P3 IMAD.MOV R41, RZ, RZ, -R41 ;  /* 0x000000ffff29b224 */ /* 0x000fe200078e0a29 */
[----:B------:R-:W-:Y:S02]  /*62c0*/  ISETP.GE.AND P3, PT, R49, RZ, PT ;  /* 0x000000ff3100720c */ /* 0x000fe40003f66270 */
[----:B------:R-:W-:Y:S01]  /*62d0*/  IADD3 R4, -R4, RZ, RZ ;  /* 0x000000ff04047210 */ /* 0x000fe20007ffe1ff */
[--C-:B------:R-:W-:Y:S01]  /*62e0*/  @!P5 IMAD.IADD R47, R47, 0x1, -R0.reuse ;  /* 0x000000012f2fd824 */ /* 0x100fe200078e0a00 */
[----:B------:R-:W-:Y:S01]  /*62f0*/  IABS R49, R13 ;  /* 0x0000000d00317213 */ /* 0x000fe20000000000 */
[----:B------:R-:W-:Y:S01]  /*6300*/  @!P6 IMAD.IADD R46, R46, 0x1, -R0 ;  /* 0x000000012e2ee824 */ /* 0x000fe200078e0a00 */
[C---:B------:R-:W-:Y:S01]  /*6310*/  ISETP.GT.U32.AND P6, PT, R0.reuse, R45, PT ;  /* 0x0000002d0000720c */ /* 0x040fe20003fc4070 */
[C---:B------:R-:W-:Y:S01]  /*6320*/  IMAD R48, R0.reuse, R4, R5 ;  /* 0x0000000400307224 */ /* 0x040fe200078e0205 */
[----:B------:R-:W-:Y:S01]  /*6330*/  ISETP.GT.U32.AND P5, PT, R0, R47, PT ;  /* 0x0000002f0000720c */ /* 0x000fe20003fa4070 */
[----:B------:R-:W-:Y:S01]  /*6340*/  IMAD.HI.U32 R4, R2, R49, RZ ;  /* 0x0000003102047227 */ /* 0x000fe200078e00ff */
[----:B------:R-:W-:-:S02]  /*6350*/  ISETP.GE.AND P0, PT, R7, RZ, PT ;  /* 0x000000ff0700720c */ /* 0x000fc40003f06270 */
[----:B------:R-:W-:Y:S01]  /*6360*/  IABS R7, R52 ;  /* 0x0000003400077213 */ /* 0x000fe20000000000 */
[----:B------:R-:W-:Y:S01]  /*6370*/  @!P2 IMAD.IADD R43, R43, 0x1, -R0 ;  /* 0x000000012b2ba824 */ /* 0x000fe200078e0a00 */
[----:B------:R-:W-:Y:S01]  /*6380*/  ISETP.GE.AND P2, PT, R50, RZ, PT ;  /* 0x000000ff3200720c */ /* 0x000fe20003f46270 */
[----:B------:R-:W-:Y:S01]  /*6390*/  IMAD.MOV R4, RZ, RZ, -R4 ;  /* 0x000000ffff047224 */ /* 0x000fe200078e0a04 */
[----:B------:R-:W-:Y:S01]  /*63a0*/  LOP3.LUT R50, R3, 0xf2, RZ, 0xfc, !PT ;  /* 0x000000f203327812 */ /* 0x000fe200078efcff */
[----:B------:R-:W-:Y:S01]  /*63b0*/  @!P4 IMAD.MOV R43, RZ, RZ, -R43 ;  /* 0x000000ffff2bc224 */ /* 0x000fe200078e0a2b */
[C---:B------:R-:W-:Y:S01]  /*63c0*/  ISETP.GT.U32.AND P4, PT, R0.reuse, R46, PT ;  /* 0x0000002e0000720c */ /* 0x040fe20003f84070 */
[C---:B------:R-:W-:Y:S01]  /*63d0*/  IMAD R49, R0.reuse, R4, R49 ;  /* 0x0000000400317224 */ /* 0x040fe200078e0231 */
[----:B------:R-:W-:Y:S01]  /*63e0*/  IABS R5, R50 ;  /* 0x0000003200057213 */ /* 0x000fe20000000000 */
[--C-:B------:R-:W-:Y:S01]  /*63f0*/  @!P6 IMAD.IADD R45, R45, 0x1, -R0.reuse ;  /* 0x000000012d2de824 */ /* 0x100fe200078e0a00 */
[C---:B------:R-:W-:Y:S01]  /*6400*/  ISETP.GT.U32.AND P6, PT, R0.reuse, R48, PT ;  /* 0x000000300000720c */ /* 0x040fe20003fc4070 */
[----:B------:R-:W-:Y:S01]  /*6410*/  @!P5 IMAD.IADD R47, R47, 0x1, -R0 ;  /* 0x000000012f2fd824 */ /* 0x000fe200078e0a00 */
[----:B------:R-:W-:Y:S01]  /*6420*/  ISETP.GT.U32.AND P5, PT, R0, R49, PT ;  /* 0x000000310000720c */ /* 0x000fe20003fa4070 */
[----:B------:R-:W-:-:S04]  /*6430*/  IMAD.HI.U32 R4, R2, R5, RZ ;  /* 0x0000000502047227 */ /* 0x000fc800078e00ff */
[----:B------:R-:W-:Y:S01]  /*6440*/  @!P1 IMAD.MOV R44, RZ, RZ, -R44 ;  /* 0x000000ffff2c9224 */ /* 0x000fe200078e0a2c */
[----:B------:R-:W-:Y:S01]  /*6450*/  ISETP.GE.AND P1, PT, R51, RZ, PT ;  /* 0x000000ff3300720c */ /* 0x000fe20003f26270 */
[----:B------:R-:W-:Y:S01]  /*6460*/  @!P4 IMAD.IADD R46, R46, 0x1, -R0 ;  /* 0x000000012e2ec824 */ /* 0x000fe200078e0a00 */
[----:B------:R-:W-:Y:S01]  /*6470*/  ISETP.GE.AND P4, PT, R13, RZ, PT ;  /* 0x000000ff0d00720c */ /* 0x000fe20003f86270 */
[----:B------:R-:W-:Y:S01]  /*6480*/  IMAD.MOV R4, RZ, RZ, -R4 ;  /* 0x000000ffff047224 */ /* 0x000fe200078e0a04 */
[----:B------:R-:W-:Y:S01]  /*6490*/  LOP3.LUT R13, R3, 0xf4, RZ, 0xfc, !PT ;  /* 0x000000f4030d7812 */ /* 0x000fe200078efcff */
[----:B------:R-:W-:Y:S01]  /*64a0*/  @!P3 IMAD.MOV R45, RZ, RZ, -R45 ;  /* 0x000000ffff2db224 */ /* 0x000fe200078e0a2d */
[----:B------:R-:W-:Y:S01]  /*64b0*/  @!P6 IADD3 R48, R48, -R0, RZ ;  /* 0x800000003030e210 */ /* 0x000fe20007ffe0ff */
[----:B------:R-:W-:Y:S01]  /*64c0*/  @!P5 IMAD.IADD R49, R49, 0x1, -R0 ;  /* 0x000000013131d824 */ /* 0x000fe200078e0a00 */
[----:B------:R-:W-:Y:S01]  /*64d0*/  IABS R51, R13 ;  /* 0x0000000d00337213 */ /* 0x000fe20000000000 */
[----:B------:R-:W-:Y:S01]  /*64e0*/  @!P2 IMAD.MOV R46, RZ, RZ, -R46 ;  /* 0x000000ffff2ea224 */ /* 0x000fe200078e0a2e */
[----:B------:R-:W-:Y:S01]  /*64f0*/  ISETP.GT.U32.AND P6, PT, R0, R48, PT ;  /* 0x000000300000720c */ /* 0x000fe20003fc4070 */
[----:B------:R-:W-:Y:S01]  /*6500*/  @!P0 IMAD.MOV R47, RZ, RZ, -R47 ;  /* 0x000000ffff2f8224 */ /* 0x000fe200078e0a2f */
[----:B------:R-:W-:Y:S01]  /*6510*/  ISETP.GE.AND P3, PT, R50, RZ, PT ;  /* 0x000000ff3200720c */ /* 0x000fe20003f66270 */
[C---:B------:R-:W-:Y:S01]  /*6520*/  IMAD R50, R0.reuse, R4, R5 ;  /* 0x0000000400327224 */ /* 0x040fe200078e0205 */
[----:B------:R-:W-:Y:S01]  /*6530*/  ISETP.GT.U32.AND P5, PT, R0, R49, PT ;  /* 0x000000310000720c */ /* 0x000fe20003fa4070 */
[----:B------:R-:W-:Y:S01]  /*6540*/  IMAD.HI.U32 R4, R2, R51, RZ ;  /* 0x0000003302047227 */ /* 0x000fe200078e00ff */
[----:B------:R-:W-:-:S02]  /*6550*/  ISETP.GE.AND P0, PT, R13, RZ, PT ;  /* 0x000000ff0d00720c */ /* 0x000fc40003f06270 */
[----:B------:R-:W-:Y:S01]  /*6560*/  ISETP.GT.U32.AND P2, PT, R0, R50, PT ;  /* 0x000000320000720c */ /* 0x000fe20003f44070 */
[----:B------:R-:W-:-:S04]  /*6570*/  IMAD.HI.U32 R5, R2, R7, RZ ;  /* 0x0000000702057227 */ /* 0x000fc800078e00ff */
[----:B------:R-:W-:Y:S02]  /*6580*/  IMAD.MOV R4, RZ, RZ, -R4 ;  /* 0x000000ffff047224 */ /* 0x000fe400078e0a04 */
[----:B------:R-:W-:Y:S02]  /*6590*/  IMAD.MOV R5, RZ, RZ, -R5 ;  /* 0x000000ffff057224 */ /* 0x000fe400078e0a05 */
[--C-:B------:R-:W-:Y:S01]  /*65a0*/  @!P6 IMAD.IADD R48, R48, 0x1, -R0.reuse ;  /* 0x000000013030e824 */ /* 0x100fe200078e0a00 */
[----:B------:R-:W-:Y:S01]  /*65b0*/  ISETP.GE.AND P6, PT, R52, RZ, PT ;  /* 0x000000ff3400720c */ /* 0x000fe20003fc6270 */
[C---:B------:R-:W-:Y:S02]  /*65c0*/  IMAD R51, R0.reuse, R4, R51 ;  /* 0x0000000400337224 */ /* 0x040fe400078e0233 */
[----:B------:R-:W-:Y:S01]  /*65d0*/  IMAD R52, R0, R5, R7 ;  /* 0x0000000500347224 */ /* 0x000fe200078e0207 */
[----:B------:R-:W-:Y:S01]  /*65e0*/  @!P1 IADD3 R48, -R48, RZ, RZ ;  /* 0x000000ff30309210 */ /* 0x000fe20007ffe1ff */
[--C-:B------:R-:W-:Y:S01]  /*65f0*/  @!P5 IMAD.IADD R49, R49, 0x1, -R0.reuse ;  /* 0x000000013131d824 */ /* 0x100fe200078e0a00 */
[----:B------:R-:W-:Y:S01]  /*6600*/  ISETP.GT.U32.AND P5, PT, R0, R51, PT ;  /* 0x000000330000720c */ /* 0x000fe20003fa4070 */
[----:B------:R-:W-:Y:S01]  /*6610*/  @!P2 IMAD.IADD R50, R50, 0x1, -R0 ;  /* 0x000000013232a824 */ /* 0x000fe200078e0a00 */
[----:B------:R-:W-:Y:S01]  /*6620*/  ISETP.GT.U32.AND P1, PT, R0, R52, PT ;  /* 0x000000340000720c */ /* 0x000fe20003f24070 */
[----:B------:R-:W-:Y:S01]  /*6630*/  IMAD.HI.U32 R4, R2, R53, RZ ;  /* 0x0000003502047227 */ /* 0x000fe200078e00ff */
[----:B------:R-:W-:-:S02]  /*6640*/  LOP3.LUT R5, R3, 0xfa, RZ, 0xfc, !PT ;  /* 0x000000fa03057812 */ /* 0x000fc400078efcff */
[----:B------:R-:W-:Y:S01]  /*6650*/  ISETP.GT.U32.AND P2, PT, R0, R50, PT ;  /* 0x000000320000720c */ /* 0x000fe20003f44070 */
[----:B------:R-:W-:Y:S01]  /*6660*/  IMAD.MOV R7, RZ, RZ, -R4 ;  /* 0x000000ffff077224 */ /* 0x000fe200078e0a04 */
[----:B------:R-:W-:Y:S01]  /*6670*/  IABS R13, R5 ;  /* 0x00000005000d7213 */ /* 0x000fe20000000000 */
[----:B------:R-:W-:Y:S01]  /*6680*/  @!P4 IMAD.MOV R49, RZ, RZ, -R49 ;  /* 0x000000ffff31c224 */ /* 0x000fe200078e0a31 */
[----:B------:R-:W-:Y:S01]  /*6690*/  ISETP.GE.AND P4, PT, R54, RZ, PT ;  /* 0x000000ff3600720c */ /* 0x000fe20003f86270 */
[----:B------:R-:W-:Y:S02]  /*66a0*/  IMAD R53, R0, R7, R53 ;  /* 0x0000000700357224 */ /* 0x000fe400078e0235 */
[--C-:B------:R-:W-:Y:S02]  /*66b0*/  @!P5 IMAD.IADD R51, R51, 0x1, -R0.reuse ;  /* 0x000000013333d824 */ /* 0x100fe400078e0a00 */
[----:B------:R-:W-:Y:S02]  /*66c0*/  @!P1 IMAD.IADD R52, R52, 0x1, -R0 ;  /* 0x0000000134349824 */ /* 0x000fe400078e0a00 */
[----:B------:R-:W-:Y:S01]  /*66d0*/  IMAD.HI.U32 R4, R2, R13, RZ ;  /* 0x0000000d02047227 */ /* 0x000fe200078e00ff */
[----:B------:R-:W-:-:S02]  /*66e0*/  ISETP.GT.U32.AND P5, PT, R0, R51, PT ;  /* 0x000000330000720c */ /* 0x000fc40003fa4070 */
[----:B------:R-:W-:Y:S01]  /*66f0*/  ISETP.GT.U32.AND P1, PT, R0, R52, PT ;  /* 0x000000340000720c */ /* 0x000fe20003f24070 */
[----:B------:R-:W-:Y:S01]  /*6700*/  @!P2 IMAD.IADD R50, R50, 0x1, -R0 ;  /* 0x000000013232a824 */ /* 0x000fe200078e0a00 */
[----:B------:R-:W-:Y:S01]  /*6710*/  ISETP.GE.AND P2, PT, R5, RZ, PT ;  /* 0x000000ff0500720c */ /* 0x000fe20003f46270 */
[----:B------:R-:W-:-:S04]  /*6720*/  IMAD.HI.U32 R5, R2, R55, RZ ;  /* 0x0000003702057227 */ /* 0x000fc800078e00ff */
[----:B------:R-:W-:Y:S02]  /*6730*/  IMAD.MOV R5, RZ, RZ, -R5 ;  /* 0x000000ffff057224 */ /* 0x000fe400078e0a05 */
[----:B------:R-:W-:Y:S02]  /*6740*/  IMAD.MOV R4, RZ, RZ, -R4 ;  /* 0x000000ffff047224 */ /* 0x000fe400078e0a04 */
[--C-:B------:R-:W-:Y:S01]  /*6750*/  @!P5 IMAD.IADD R51, R51, 0x1, -R0.reuse ;  /* 0x000000013333d824 */ /* 0x100fe200078e0a00 */
[C---:B------:R-:W-:Y:S01]  /*6760*/  ISETP.GT.U32.AND P5, PT, R0.reuse, R53, PT ;  /* 0x000000350000720c */ /* 0x040fe20003fa4070 */
[----:B------:R-:W-:Y:S02]  /*6770*/  IMAD R55, R0, R5, R55 ;  /* 0x0000000500377224 */ /* 0x000fe400078e0237 */
[----:B------:R-:W-:Y:S01]  /*6780*/  @!P1 IMAD.IADD R52, R52, 0x1, -R0 ;  /* 0x0000000134349824 */ /* 0x000fe200078e0a00 */
[----:B------:R-:W-:Y:S01]  /*6790*/  @!P0 IADD3 R51, -R51, RZ, RZ ;  /* 0x000000ff33338210 */ /* 0x000fe20007ffe1ff */
[C---:B------:R-:W-:Y:S01]  /*67a0*/  IMAD R54, R0.reuse, R4, R13 ;  /* 0x0000000400367224 */ /* 0x040fe200078e020d */
[----:B------:R-:W-:Y:S01]  /*67b0*/  LOP3.LUT R4, R3, 0xfe, RZ, 0xfc, !PT ;  /* 0x000000fe03047812 */ /* 0x000fe200078efcff */
[----:B------:R-:W-:Y:S01]  /*67c0*/  @!P6 IMAD.MOV R52, RZ, RZ, -R52 ;  /* 0x000000ffff34e224 */ /* 0x000fe200078e0a34 */
[----:B------:R-:W-:Y:S01]  /*67d0*/  ISETP.GT.U32.AND P6, PT, R0, R55, PT ;  /* 0x000000370000720c */ /* 0x000fe20003fc4070 */
[----:B------:R-:W-:Y:S01]  /*67e0*/  IMAD.HI.U32 R5, R2, R57, RZ ;  /* 0x0000003902057227 */ /* 0x000fe200078e00ff */
[----:B------:R-:W-:-:S02]  /*67f0*/  ISETP.GT.U32.AND P0, PT, R0, R54, PT ;  /* 0x000000360000720c */ /* 0x000fc40003f04070 */
[----:B------:R-:W-:Y:S01]  /*6800*/  IABS R7, R4 ;  /* 0x0000000400077213 */ /* 0x000fe20000000000 */
[----:B------:R-:W-:Y:S01]  /*6810*/  @!P5 IMAD.IADD R53, R53, 0x1, -R0 ;  /* 0x000000013535d824 */ /* 0x000fe200078e0a00 */
[----:B------:R-:W-:Y:S01]  /*6820*/  ISETP.GE.AND P1, PT, R4, RZ, PT ;  /* 0x000000ff0400720c */ /* 0x000fe20003f26270 */
[----:B------:R-:W-:Y:S01]  /*6830*/  IMAD.MOV R5, RZ, RZ, -R5 ;  /* 0x000000ffff057224 */ /* 0x000fe200078e0a05 */
[----:B------:R-:W-:Y:S01]  /*6840*/  IABS R13, R60 ;  /* 0x0000003c000d7213 */ /* 0x000fe20000000000 */
[----:B------:R-:W-:Y:S01]  /*6850*/  @!P3 IMAD.MOV R50, RZ, RZ, -R50 ;  /* 0x000000ffff32b224 */ /* 0x000fe200078e0a32 */
[C---:B------:R-:W-:Y:S01]  /*6860*/  ISETP.GT.U32.AND P5, PT, R0.reuse, R53, PT ;  /* 0x000000350000720c */ /* 0x040fe20003fa4070 */
[----:B------:R-:W-:Y:S01]  /*6870*/  IMAD R57, R0, R5, R57 ;  /* 0x0000000500397224 */ /* 0x000fe200078e0239 */
[----:B------:R-:W-:Y:S01]  /*6880*/  ISETP.GE.AND P3, PT, R56, RZ, PT ;  /* 0x000000ff3800720c */ /* 0x000fe20003f66270 */
[----:B------:R-:W-:Y:S01]  /*6890*/  IMAD.HI.U32 R4, R2, R7, RZ ;  /* 0x0000000702047227 */ /* 0x000fe200078e00ff */
[----:B------:R-:W-:-:S03]  /*68a0*/  @!P6 IADD3 R55, R55, -R0, RZ ;  /* 0x800000003737e210 */ /* 0x000fc60007ffe0ff */
[----:B------:R-:W-:Y:S01]  /*68b0*/  IMAD.HI.U32 R5, R2, R59, RZ ;  /* 0x0000003b02057227 */ /* 0x000fe200078e00ff */
[----:B------:R-:W-:-:S03]  /*68c0*/  ISETP.GT.U32.AND P6, PT, R0, R55, PT ;  /* 0x000000370000720c */ /* 0x000fc60003fc4070 */
[----:B------:R-:W-:Y:S02]  /*68d0*/  IMAD.MOV R56, RZ, RZ, -R4 ;  /* 0x000000ffff387224 */ /* 0x000fe400078e0a04 */
[----:B------:R-:W-:Y:S01]  /*68e0*/  @!P5 IMAD.IADD R53, R53, 0x1, -R0 ;  /* 0x000000013535d824 */ /* 0x000fe200078e0a00 */
[----:B------:R-:W-:Y:S01]  /*68f0*/  ISETP.GE.AND P5, PT, R58, RZ, PT ;  /* 0x000000ff3a00720c */ /* 0x000fe20003fa6270 */
[----:B------:R-:W-:Y:S02]  /*6900*/  IMAD.MOV R5, RZ, RZ, -R5 ;  /* 0x000000ffff057224 */ /* 0x000fe400078e0a05 */
[----:B------:R-:W-:-:S04]  /*6910*/  IMAD.HI.U32 R4, R2, R13, RZ ;  /* 0x0000000d02047227 */ /* 0x000fc800078e00ff */
[--C-:B------:R-:W-:Y:S02]  /*6920*/  @!P0 IMAD.IADD R54, R54, 0x1, -R0.reuse ;  /* 0x0000000136368824 */ /* 0x100fe400078e0a00 */
[----:B------:R-:W-:Y:S01]  /*6930*/  @!P4 IMAD.MOV R53, RZ, RZ, -R53 ;  /* 0x000000ffff35c224 */ /* 0x000fe200078e0a35 */
[C---:B------:R-:W-:Y:S01]  /*6940*/  ISETP.GT.U32.AND P4, PT, R0.reuse, R57, PT ;  /* 0x000000390000720c */ /* 0x040fe20003f84070 */
[C---:B------:R-:W-:Y:S01]  /*6950*/  IMAD R59, R0.reuse, R5, R59 ;  /* 0x00000005003b7224 */ /* 0x040fe200078e023b */
[C---:B------:R-:W-:Y:S01]  /*6960*/  ISETP.GT.U32.AND P0, PT, R0.reuse, R54, PT ;  /* 0x000000360000720c */ /* 0x040fe20003f04070 */
[----:B------:R-:W-:Y:S02]  /*6970*/  @!P6 IMAD.IADD R55, R55, 0x1, -R0 ;  /* 0x000000013737e824 */ /* 0x000fe400078e0a00 */
[----:B------:R-:W-:Y:S02]  /*6980*/  IMAD.MOV R4, RZ, RZ, -R4 ;  /* 0x000000ffff047224 */ /* 0x000fe400078e0a04 */
[----:B------:R-:W-:Y:S01]  /*6990*/  @!P3 IMAD.MOV R55, RZ, RZ, -R55 ;  /* 0x000000ffff37b224 */ /* 0x000fe200078e0a37 */
[C---:B------:R-:W-:Y:S01]  /*69a0*/  ISETP.GT.U32.AND P3, PT, R0.reuse, R59, PT ;  /* 0x0000003b0000720c */ /* 0x040fe20003f64070 */
[C---:B------:R-:W-:Y:S01]  /*69b0*/  IMAD R58, R0.reuse, R4, R13 ;  /* 0x00000004003a7224 */ /* 0x040fe200078e020d */
[----:B------:R-:W-:Y:S01]  /*69c0*/  LOP3.LUT R13, R3, 0x106, RZ, 0xfc, !PT ;  /* 0x00000106030d7812 */ /* 0x000fe200078efcff */
[----:B------:R-:W-:Y:S01]  /*69d0*/  IMAD R56, R0, R56, R7 ;  /* 0x0000003800387224 */ /* 0x000fe200078e0207 */
[----:B------:R-:W-:Y:S01]  /*69e0*/  IABS R7, R64 ;  /* 0x0000004000077213 */ /* 0x000fe20000000000 */
[--C-:B------:R-:W-:Y:S01]  /*69f0*/  @!P4 IMAD.IADD R57, R57, 0x1, -R0.reuse ;  /* 0x000000013939c824 */ /* 0x100fe200078e0a00 */
[----:B------:R-:W-:Y:S01]  /*6a00*/  IABS R5, R13 ;  /* 0x0000000d00057213 */ /* 0x000fe20000000000 */
[----:B------:R-:W-:Y:S01]  /*6a10*/  @!P0 IMAD.IADD R54, R54, 0x1, -R0 ;  /* 0x0000000136368824 */ /* 0x000fe200078e0a00 */
[----:B------:R-:W-:-:S02]  /*6a20*/  ISETP.GT.U32.AND P6, PT, R0, R58, PT ;  /* 0x0000003a0000720c */ /* 0x000fc40003fc4070 */
[----:B------:R-:W-:Y:S01]  /*6a30*/  ISETP.GT.U32.AND P4, PT, R0, R57, PT ;  /* 0x000000390000720c */ /* 0x000fe20003f84070 */
[----:B------:R-:W-:Y:S01]  /*6a40*/  IMAD.HI.U32 R4, R2, R5, RZ ;  /* 0x0000000502047227 */ /* 0x000fe200078e00ff */
[----:B------:R-:W-:-:S03]  /*6a50*/  ISETP.GT.U32.AND P0, PT, R0, R56, PT ;  /* 0x000000380000720c */ /* 0x000fc60003f04070 */
[----:B------:R-:W-:Y:S02]  /*6a60*/  @!P3 IMAD.IADD R59, R59, 0x1, -R0 ;  /* 0x000000013b3bb824 */ /* 0x000fe400078e0a00 */
[----:B------:R-:W-:Y:S02]  /*6a70*/  IMAD.MOV R4, RZ, RZ, -R4 ;  /* 0x000000ffff047224 */ /* 0x000fe400078e0a04 */
[----:B------:R-:W-:Y:S01]  /*6a80*/  @!P2 IMAD.MOV R54, RZ, RZ, -R54 ;  /* 0x000000ffff36a224 */ /* 0x000fe200078e0a36 */
[----:B------:R-:W-:Y:S01]  /*6a90*/  ISETP.GE.AND P2, PT, R60, RZ, PT ;  /* 0x000000ff3c00720c */ /* 0x000fe20003f46270 */
[C---:B------:R-:W-:Y:S01]  /*6aa0*/  IMAD R60, R0.reuse, R4, R5 ;  /* 0x00000004003c7224 */ /* 0x040fe200078e0205 */
[----:B------:R-:W-:Y:S01]  /*6ab0*/  ISETP.GT.U32.AND P3, PT, R0, R59, PT ;  /* 0x0000003b0000720c */ /* 0x000fe20003f64070 */
[----:B------:R-:W-:Y:S01]  /*6ac0*/  IMAD.HI.U32 R4, R2, R61, RZ ;  /* 0x0000003d02047227 */ /* 0x000fe200078e00ff */
[----:B------:R-:W-:-:S03]  /*6ad0*/  @!P6 IADD3 R58, R58, -R0, RZ ;  /* 0x800000003a3ae210 */ /* 0x000fc60007ffe0ff */
[----:B------:R-:W-:Y:S01]  /*6ae0*/  IMAD.MOV R4, RZ, RZ, -R4 ;  /* 0x000000ffff047224 */ /* 0x000fe200078e0a04 */
[C---:B------:R-:W-:Y:S01]  /*6af0*/  ISETP.GT.U32.AND P6, PT, R0.reuse, R58, PT ;  /* 0x0000003a0000720c */ /* 0x040fe20003fc4070 */
[--C-:B------:R-:W-:Y:S01]  /*6b00*/  @!P4 IMAD.IADD R57, R57, 0x1, -R0.reuse ;  /* 0x000000013939c824 */ /* 0x100fe200078e0a00 */
[C---:B------:R-:W-:Y:S01]  /*6b10*/  ISETP.GT.U32.AND P4, PT, R0.reuse, R60, PT ;  /* 0x0000003c0000720c */ /* 0x040fe20003f84070 */
[----:B------:R-:W-:Y:S01]  /*6b20*/  IMAD R61, R0, R4, R61 ;  /* 0x00000004003d7224 */ /* 0x000fe200078e023d */
[----:B------:R-:W-:Y:S01]  /*6b30*/  LOP3.LUT R4, R3, 0x10c, RZ, 0xfc, !PT ;  /* 0x0000010c03047812 */ /* 0x000fe200078efcff */
[--C-:B------:R-:W-:Y:S02]  /*6b40*/  @!P0 IMAD.IADD R56, R56, 0x1, -R0.reuse ;  /* 0x0000000138388824 */ /* 0x100fe400078e0a00 */
[----:B------:R-:W-:Y:S01]  /*6b50*/  @!P3 IMAD.IADD R59, R59, 0x1, -R0 ;  /* 0x000000013b3bb824 */ /* 0x000fe200078e0a00 */
[C---:B------:R-:W-:Y:S01]  /*6b60*/  ISETP.GT.U32.AND P3, PT, R0.reuse, R61, PT ;  /* 0x0000003d0000720c */ /* 0x040fe20003f64070 */
[----:B------:R-:W-:Y:S01]  /*6b70*/  @!P5 IMAD.MOV R57, RZ, RZ, -R57 ;  /* 0x000000ffff39d224 */ /* 0x000fe200078e0a39 */
[----:B------:R-:W-:Y:S01]  /*6b80*/  ISETP.GT.U32.AND P0, PT, R0, R56, PT ;  /* 0x000000380000720c */ /* 0x000fe20003f04070 */
[----:B------:R-:W-:Y:S01]  /*6b90*/  IMAD.HI.U32 R5, R2, R7, RZ ;  /* 0x0000000702057227 */ /* 0x000fe200078e00ff */
[----:B------:R-:W-:-:S02]  /*6ba0*/  ISETP.GE.AND P5, PT, R63, RZ, PT ;  /* 0x000000ff3f00720c */ /* 0x000fc40003fa6270 */
[----:B------:R-:W-:Y:S01]  /*6bb0*/  IABS R63, R4 ;  /* 0x00000004003f7213 */ /* 0x000fe20000000000 */
[--C-:B------:R-:W-:Y:S02]  /*6bc0*/  @!P4 IMAD.IADD R60, R60, 0x1, -R0.reuse ;  /* 0x000000013c3cc824 */ /* 0x100fe400078e0a00 */
[--C-:B------:R-:W-:Y:S01]  /*6bd0*/  @!P6 IMAD.IADD R58, R58, 0x1, -R0.reuse ;  /* 0x000000013a3ae824 */ /* 0x100fe200078e0a00 */
[----:B------:R-:W-:Y:S01]  /*6be0*/  ISETP.GE.AND P6, PT, R64, RZ, PT ;  /* 0x000000ff4000720c */ /* 0x000fe20003fc6270 */
[----:B------:R-:W-:Y:S01]  /*6bf0*/  IMAD.MOV R5, RZ, RZ, -R5 ;  /* 0x000000ffff057224 */ /* 0x000fe200078e0a05 */
[----:B------:R-:W-:Y:S01]  /*6c00*/  ISETP.GT.U32.AND P4, PT, R0, R60, PT ;  /* 0x0000003c0000720c */ /* 0x000fe20003f84070 */
[--C-:B------:R-:W-:Y:S01]  /*6c10*/  @!P3 IMAD.IADD R61, R61, 0x1, -R0.reuse ;  /* 0x000000013d3db824 */ /* 0x100fe200078e0a00 */
[----:B------:R-:W-:Y:S01]  /*6c20*/  @!P2 IADD3 R58, -R58, RZ, RZ ;  /* 0x000000ff3a3aa210 */ /* 0x000fe20007ffe1ff */
[----:B------:R-:W-:Y:S01]  /*6c30*/  @!P0 IMAD.IADD R56, R56, 0x1, -R0 ;  /* 0x0000000138388824 */ /* 0x000fe200078e0a00 */
[----:B------:R-:W-:Y:S01]  /*6c40*/  ISETP.GE.AND P2, PT, R4, RZ, PT ;  /* 0x000000ff0400720c */ /* 0x000fe20003f46270 */
[----:B------:R-:W-:Y:S01]  /*6c50*/  IMAD.HI.U32 R4, R2, R63, RZ ;  /* 0x0000003f02047227 */ /* 0x000fe200078e00ff */
[----:B------:R-:W-:-:S02]  /*6c60*/  ISETP.GT.U32.AND P3, PT, R0, R61, PT ;  /* 0x0000003d0000720c */ /* 0x000fc40003f64070 */
[----:B------:R-:W-:Y:S01]  /*6c70*/  ISETP.GE.AND P0, PT, R62, RZ, PT ;  /* 0x000000ff3e00720c */ /* 0x000fe20003f06270 */
[----:B------:R-:W-:Y:S01]  /*6c80*/  IMAD R62, R0, R5, R7 ;  /* 0x00000005003e7224 */ /* 0x000fe200078e0207 */
[----:B------:R-:W-:Y:S01]  /*6c90*/  LOP3.LUT R5, R3, 0x10e, RZ, 0xfc, !PT ;  /* 0x0000010e03057812 */ /* 0x000fe200078efcff */
[----:B------:R-:W-:Y:S02]  /*6ca0*/  IMAD.MOV R4, RZ, RZ, -R4 ;  /* 0x000000ffff047224 */ /* 0x000fe400078e0a04 */
[----:B------:R-:W-:Y:S01]  /*6cb0*/  @!P4 IMAD.IADD R60, R60, 0x1, -R0 ;  /* 0x000000013c3cc824 */ /* 0x000fe200078e0a00 */
[C---:B------:R-:W-:Y:S01]  /*6cc0*/  ISETP.GT.U32.AND P4, PT, R0.reuse, R62, PT ;  /* 0x0000003e0000720c */ /* 0x040fe20003f84070 */
[C---:B------:R-:W-:Y:S01]  /*6cd0*/  IMAD R63, R0.reuse, R4, R63 ;  /* 0x00000004003f7224 */ /* 0x040fe200078e023f */
[----:B------:R-:W-:Y:S01]  /*6ce0*/  IABS R7, R5 ;  /* 0x0000000500077213 */ /* 0x000fe20000000000 */
[----:B------:R-:W-:Y:S01]  /*6cf0*/  @!P1 IMAD.MOV R56, RZ, RZ, -R56 ;  /* 0x000000ffff389224 */ /* 0x000fe200078e0a38 */
[----:B------:R-:W-:Y:S01]  /*6d00*/  ISETP.GE.AND P1, PT, R13, RZ, PT ;  /* 0x000000ff0d00720c */ /* 0x000fe20003f26270 */
[----:B------:R-:W-:Y:S01]  /*6d10*/  @!P3 IMAD.IADD R61, R61, 0x1, -R0 ;  /* 0x000000013d3db824 */ /* 0x000fe200078e0a00 */
[----:B------:R-:W-:Y:S01]  /*6d20*/  ISETP.GT.U32.AND P3, PT, R0, R63, PT ;  /* 0x0000003f0000720c */ /* 0x000fe20003f64070 */
[----:B------:R-:W-:Y:S01]  /*6d30*/  @!P0 IMAD.MOV R59, RZ, RZ, -R59 ;  /* 0x000000ffff3b8224 */ /* 0x000fe200078e0a3b */
[----:B------:R-:W-:Y:S01]  /*6d40*/  ISETP.GE.AND P0, PT, R5, RZ, PT ;  /* 0x000000ff0500720c */ /* 0x000fe20003f06270 */
[----:B------:R-:W-:Y:S01]  /*6d50*/  IMAD.HI.U32 R5, R2, R7, RZ ;  /* 0x0000000702057227 */ /* 0x000fe200078e00ff */
[----:B------:R-:W-:-:S03]  /*6d60*/  IABS R13, R67 ;  /* 0x00000043000d7213 */ /* 0x000fc60000000000 */
[--C-:B------:R-:W-:Y:S02]  /*6d70*/  @!P4 IMAD.IADD R62, R62, 0x1, -R0.reuse ;  /* 0x000000013e3ec824 */ /* 0x100fe400078e0a00 */
[----:B------:R-:W-:Y:S02]  /*6d80*/  IMAD.MOV R5, RZ, RZ, -R5 ;  /* 0x000000ffff057224 */ /* 0x000fe400078e0a05 */
[----:B------:R-:W-:Y:S01]  /*6d90*/  IMAD.HI.U32 R4, R2, R65, RZ ;  /* 0x0000004102047227 */ /* 0x000fe200078e00ff */
[----:B------:R-:W-:Y:S02]  /*6da0*/  ISETP.GT.U32.AND P4, PT, R0, R62, PT ;  /* 0x0000003e0000720c */ /* 0x000fe40003f84070 */
[----:B------:R-:W-:Y:S01]  /*6db0*/  @!P1 IADD3 R60, -R60, RZ, RZ ;  /* 0x000000ff3c3c9210 */ /* 0x000fe20007ffe1ff */
[----:B------:R-:W-:Y:S02]  /*6dc0*/  @!P3 IMAD.IADD R63, R63, 0x1, -R0 ;  /* 0x000000013f3fb824 */ /* 0x000fe400078e0a00 */
[----:B------:R-:W-:-:S02]  /*6dd0*/  IMAD R64, R0, R5, R7 ;  /* 0x0000000500407224 */ /* 0x000fc400078e0207 */
[----:B------:R-:W-:Y:S01]  /*6de0*/  IMAD.MOV R4, RZ, RZ, -R4 ;  /* 0x000000ffff047224 */ /* 0x000fe200078e0a04 */
[----:B------:R-:W-:Y:S01]  /*6df0*/  ISETP.GT.U32.AND P3, PT, R0, R63, PT ;  /* 0x0000003f0000720c */ /* 0x000fe20003f64070 */
[----:B------:R-:W-:Y:S01]  /*6e00*/  IMAD.HI.U32 R5, R2, R13, RZ ;  /* 0x0000000d02057227 */ /* 0x000fe200078e00ff */
[----:B------:R-:W-:-:S03]  /*6e10*/  ISETP.GT.U32.AND P1, PT, R0, R64, PT ;  /* 0x000000400000720c */ /* 0x000fc60003f24070 */
[--C-:B------:R-:W-:Y:S01]  /*6e20*/  @!P4 IMAD.IADD R62, R62, 0x1, -R0.reuse ;  /* 0x000000013e3ec824 */ /* 0x100fe200078e0a00 */
[----:B------:R-:W-:Y:S01]  /*6e30*/  ISETP.GE.AND P4, PT, R67, RZ, PT ;  /* 0x000000ff4300720c */ /* 0x000fe20003f86270 */
[----:B------:R-:W-:Y:S01]  /*6e40*/  IMAD R65, R0, R4, R65 ;  /* 0x0000000400417224 */ /* 0x000fe200078e0241 */
[----:B------:R-:W-:Y:S01]  /*6e50*/  IABS R67, R72 ;  /* 0x0000004800437213 */ /* 0x000fe20000000000 */
[----:B------:R-:W-:Y:S02]  /*6e60*/  IMAD.MOV R5, RZ, RZ, -R5 ;  /* 0x000000ffff057224 */ /* 0x000fe400078e0a05 */
[----:B------:R-:W-:Y:S01]  /*6e70*/  @!P5 IMAD.MOV R61, RZ, RZ, -R61 ;  /* 0x000000ffff3dd224 */ /* 0x000fe200078e0a3d */
[----:B------:R-:W-:Y:S01]  /*6e80*/  ISETP.GE.AND P5, PT, R66, RZ, PT ;  /* 0x000000ff4200720c */ /* 0x000fe20003fa6270 */
[----:B------:R-:W-:Y:S01]  /*6e90*/  @!P3 IMAD.IADD R63, R63, 0x1, -R0 ;  /* 0x000000013f3fb824 */ /* 0x000fe200078e0a00 */
[----:B------:R-:W-:Y:S01]  /*6ea0*/  ISETP.GT.U32.AND P3, PT, R0, R65, PT ;  /* 0x000000410000720c */ /* 0x000fe20003f64070 */
[----:B------:R-:W-:-:S04]  /*6eb0*/  IMAD.HI.U32 R4, R2, R67, RZ ;  /* 0x0000004302047227 */ /* 0x000fc800078e00ff */
[----:B------:R-:W-:Y:S02]  /*6ec0*/  IMAD.MOV R7, RZ, RZ, -R4 ;  /* 0x000000ffff077224 */ /* 0x000fe400078e0a04 */
[----:B------:R-:W-:Y:S02]  /*6ed0*/  @!P1 IMAD.IADD R64, R64, 0x1, -R0 ;  /* 0x0000000140409824 */ /* 0x000fe400078e0a00 */
[C---:B------:R-:W-:Y:S02]  /*6ee0*/  IMAD R67, R0.reuse, R7, R67 ;  /* 0x0000000700437224 */ /* 0x040fe400078e0243 */
[C---:B------:R-:W-:Y:S01]  /*6ef0*/  IMAD R66, R0.reuse, R5, R13 ;  /* 0x0000000500427224 */ /* 0x040fe200078e020d */
[----:B------:R-:W-:Y:S01]  /*6f00*/  ISETP.GT.U32.AND P1, PT, R0, R64, PT ;  /* 0x000000400000720c */ /* 0x000fe20003f24070 */
[----:B------:R-:W-:Y:S01]  /*6f10*/  IMAD.HI.U32 R5, R2, R69, RZ ;  /* 0x0000004502057227 */ /* 0x000fe200078e00ff */
[----:B------:R-:W-:Y:S02]  /*6f20*/  @!P3 IADD3 R65, R65, -R0, RZ ;  /* 0x800000004141b210 */ /* 0x000fe40007ffe0ff */
[----:B------:R-:W-:Y:S01]  /*6f30*/  ISETP.GT.U32.AND P3, PT, R0, R67, PT ;  /* 0x000000430000720c */ /* 0x000fe20003f64070 */
[----:B------:R-:W-:Y:S01]  /*6f40*/  @!P2 IMAD.MOV R63, RZ, RZ, -R63 ;  /* 0x000000ffff3fa224 */ /* 0x000fe200078e0a3f */
[----:B------:R-:W-:Y:S01]  /*6f50*/  IABS R13, R74 ;  /* 0x0000004a000d7213 */ /* 0x000fe20000000000 */
[----:B------:R-:W-:-:S04]  /*6f60*/  IMAD.HI.U32 R7, R2, R71, RZ ;  /* 0x0000004702077227 */ /* 0x000fc800078e00ff */
[----:B------:R-:W-:-:S04]  /*6f70*/  IMAD.HI.U32 R4, R2, R13, RZ ;  /* 0x0000000d02047227 */ /* 0x000fc800078e00ff */
[--C-:B------:R-:W-:Y:S01]  /*6f80*/  @!P1 IMAD.IADD R64, R64, 0x1, -R0.reuse ;  /* 0x0000000140409824 */ /* 0x100fe200078e0a00 */
[C---:B------:R-:W-:Y:S01]  /*6f90*/  ISETP.GT.U32.AND P1, PT, R0.reuse, R66, PT ;  /* 0x000000420000720c */ /* 0x040fe20003f24070 */
[----:B------:R-:W-:Y:S01]  /*6fa0*/  @!P3 IMAD.IADD R67, R67, 0x1, -R0 ;  /* 0x000000014343b824 */ /* 0x000fe200078e0a00 */
[----:B------:R-:W-:Y:S01]  /*6fb0*/  ISETP.GT.U32.AND P3, PT, R0, R65, PT ;  /* 0x000000410000720c */ /* 0x000fe20003f64070 */
[----:B------:R-:W-:Y:S02]  /*6fc0*/  IMAD.MOV R68, RZ, RZ, -R4 ;  /* 0x000000ffff447224 */ /* 0x000fe400078e0a04 */
[----:B------:R-:W-:Y:S01]  /*6fd0*/  IMAD.HI.U32 R4, R2, R73, RZ ;  /* 0x0000004902047227 */ /* 0x000fe200078e00ff */
[----:B------:R-:W-:-:S03]  /*6fe0*/  ISETP.GT.U32.AND P2, PT, R0, R67, PT ;  /* 0x000000430000720c */ /* 0x000fc60003f44070 */
[----:B------:R-:W-:Y:S02]  /*6ff0*/  IMAD.MOV R5, RZ, RZ, -R5 ;  /* 0x000000ffff057224 */ /* 0x000fe400078e0a05 */
[----:B------:R-:W-:Y:S02]  /*7000*/  IMAD.MOV R7, RZ, RZ, -R7 ;  /* 0x000000ffff077224 */ /* 0x000fe400078e0a07 */
[C---:B------:R-:W-:Y:S01]  /*7010*/  IMAD R68, R0.reuse, R68, R13 ;  /* 0x0000004400447224 */ /* 0x040fe200078e020d */
[----:B------:R-:W-:Y:S01]  /*7020*/  LOP3.LUT R13, R3, 0x11e, RZ, 0xfc, !PT ;  /* 0x0000011e030d7812 */ /* 0x000fe200078efcff */
[C---:B------:R-:W-:Y:S02]  /*7030*/  IMAD R69, R0.reuse, R5, R69 ;  /* 0x0000000500457224 */ /* 0x040fe400078e0245 */
[----:B------:R-:W-:Y:S02]  /*7040*/  IMAD.MOV R4, RZ, RZ, -R4 ;  /* 0x000000ffff047224 */ /* 0x000fe400078e0a04 */
[----:B------:R-:W-:Y:S01]  /*7050*/  IMAD R70, R0, R7, R71 ;  /* 0x0000000700467224 */ /* 0x000fe200078e0247 */
[----:B------:R-:W-:Y:S01]  /*7060*/  IABS R7, R13 ;  /* 0x0000000d00077213 */ /* 0x000fe20000000000 */
[----:B------:R-:W-:Y:S01]  /*7070*/  @!P1 IMAD.IADD R66, R66, 0x1, -R0 ;  /* 0x0000000142429824 */ /* 0x000fe200078e0a00 */
[C---:B------:R-:W-:Y:S01]  /*7080*/  ISETP.GT.U32.AND P1, PT, R0.reuse, R68, PT ;  /* 0x000000440000720c */ /* 0x040fe20003f24070 */
[C---:B------:R-:W-:Y:S01]  /*7090*/  IMAD R71, R0.reuse, R4, R73 ;  /* 0x0000000400477224 */ /* 0x040fe200078e0249 */
[----:B------:R-:W-:Y:S01]  /*70a0*/  IABS R73, R78 ;  /* 0x0000004e00497213 */ /* 0x000fe20000000000 */
[----:B------:R-:W-:Y:S01]  /*70b0*/  @!P0 IMAD.MOV R64, RZ, RZ, -R64 ;  /* 0x000000ffff408224 */ /* 0x000fe200078e0a40 */
[C---:B------:R-:W-:Y:S01]  /*70c0*/  ISETP.GT.U32.AND P0, PT, R0.reuse, R69, PT ;  /* 0x000000450000720c */ /* 0x040fe20003f04070 */
[----:B------:R-:W-:Y:S01]  /*70d0*/  @!P2 IMAD.IADD R67, R67, 0x1, -R0 ;  /* 0x000000014343a824 */ /* 0x000fe200078e0a00 */
[C---:B------:R-:W-:Y:S01]  /*70e0*/  ISETP.GT.U32.AND P2, PT, R0.reuse, R71, PT ;  /* 0x000000470000720c */ /* 0x040fe20003f44070 */
[----:B------:R-:W-:Y:S01]  /*70f0*/  @!P6 IMAD.MOV R62, RZ, RZ, -R62 ;  /* 0x000000ffff3ee224 */ /* 0x000fe200078e0a3e */
[C---:B------:R-:W-:Y:S01]  /*7100*/  ISETP.GT.U32.AND P6, PT, R0.reuse, R66, PT ;  /* 0x000000420000720c */ /* 0x040fe20003fc4070 */
[----:B------:R-:W-:Y:S01]  /*7110*/  @!P3 IMAD.IADD R65, R65, 0x1, -R0 ;  /* 0x000000014141b824 */ /* 0x000fe200078e0a00 */
[----:B------:R-:W-:Y:S01]  /*7120*/  ISETP.GT.U32.AND P3, PT, R0, R70, PT ;  /* 0x000000460000720c */ /* 0x000fe20003f64070 */
[----:B------:R-:W-:-:S04]  /*7130*/  IMAD.HI.U32 R5, R2, R73, RZ ;  /* 0x0000004902057227 */ /* 0x000fc800078e00ff */
[--C-:B------:R-:W-:Y:S02]  /*7140*/  @!P1 IMAD.IADD R68, R68, 0x1, -R0.reuse ;  /* 0x0000000144449824 */ /* 0x100fe400078e0a00 */
[--C-:B------:R-:W-:Y:S01]  /*7150*/  @!P0 IMAD.IADD R69, R69, 0x1, -R0.reuse ;  /* 0x0000000145458824 */ /* 0x100fe200078e0a00 */
[----:B------:R-:W-:Y:S01]  /*7160*/  ISETP.GE.AND P0, PT, R75, RZ, PT ;  /* 0x000000ff4b00720c */ /* 0x000fe20003f06270 */
[----:B------:R-:W-:Y:S01]  /*7170*/  @!P2 IMAD.IADD R71, R71, 0x1, -R0 ;  /* 0x000000014747a824 */ /* 0x000fe200078e0a00 */
[----:B------:R-:W-:Y:S01]  /*7180*/  ISETP.GT.U32.AND P1, PT, R0, R68, PT ;  /* 0x000000440000720c */ /* 0x000fe20003f24070 */
[----:B------:R-:W-:Y:S01]  /*7190*/  IMAD.HI.U32 R4, R2, R7, RZ ;  /* 0x0000000702047227 */ /* 0x000fe200078e00ff */
[----:B------:R-:W-:Y:S02]  /*71a0*/  ISETP.GT.U32.AND P2, PT, R0, R69, PT ;  /* 0x000000450000720c */ /* 0x000fe40003f44070 */
[----:B------:R-:W-:Y:S01]  /*71b0*/  @!P6 IADD3 R66, R66, -R0, RZ ;  /* 0x800000004242e210 */ /* 0x000fe20007ffe0ff */
[----:B------:R-:W-:Y:S01]  /*71c0*/  IMAD.MOV R5, RZ, RZ, -R5 ;  /* 0x000000ffff057224 */ /* 0x000fe200078e0a05 */
[----:B------:R-:W-:Y:S01]  /*71d0*/  ISETP.GE.AND P6, PT, R72, RZ, PT ;  /* 0x000000ff4800720c */ /* 0x000fe20003fc6270 */
[----:B------:R-:W-:-:S02]  /*71e0*/  IMAD.MOV R4, RZ, RZ, -R4 ;  /* 0x000000ffff047224 */ /* 0x000fc400078e0a04 */
[----:B------:R-:W-:Y:S01]  /*71f0*/  IMAD R73, R0, R5, R73 ;  /* 0x0000000500497224 */ /* 0x000fe200078e0249 */
[C---:B------:R-:W-:Y:S01]  /*7200*/  LOP3.LUT R5, R3.reuse, 0x122, RZ, 0xfc, !PT ;  /* 0x0000012203057812 */ /* 0x040fe200078efcff */
[--C-:B------:R-:W-:Y:S01]  /*7210*/  @!P3 IMAD.IADD R70, R70, 0x1, -R0.reuse ;  /* 0x000000014646b824 */ /* 0x100fe200078e0a00 */
[----:B------:R-:W-:Y:S01]  /*7220*/  ISETP.GE.AND P3, PT, R76, RZ, PT ;  /* 0x000000ff4c00720c */ /* 0x000fe20003f66270 */
[--C-:B------:R-:W-:Y:S01]  /*7230*/  @!P1 IMAD.IADD R68, R68, 0x1, -R0.reuse ;  /* 0x0000000144449824 */ /* 0x100fe200078e0a00 */
[----:B------:R-:W-:Y:S01]  /*7240*/  ISETP.GE.AND P1, PT, R74, RZ, PT ;  /* 0x000000ff4a00720c */ /* 0x000fe20003f26270 */
[C---:B------:R-:W-:Y:S01]  /*7250*/  IMAD R72, R0.reuse, R4, R7 ;  /* 0x0000000400487224 */ /* 0x040fe200078e0207 */
[----:B------:R-:W-:Y:S01]  /*7260*/  LOP3.LUT R74, R3, 0x124, RZ, 0xfc, !PT ;  /* 0x00000124034a7812 */ /* 0x000fe200078efcff */
[----:B------:R-:W-:Y:S01]  /*7270*/  @!P2 IMAD.IADD R69, R69, 0x1, -R0 ;  /* 0x000000014545a824 */ /* 0x000fe200078e0a00 */
[C---:B------:R-:W-:Y:S01]  /*7280*/  ISETP.GT.U32.AND P2, PT, R0.reuse, R73, PT ;  /* 0x000000490000720c */ /* 0x040fe20003f44070 */
[----:B------:R-:W-:Y:S01]  /*7290*/  @!P4 IMAD.MOV R66, RZ, RZ, -R66 ;  /* 0x000000ffff42c224 */ /* 0x000fe200078e0a42 */
[C---:B------:R-:W-:Y:S01]  /*72a0*/  ISETP.GT.U32.AND P4, PT, R0.reuse, R70, PT ;  /* 0x000000460000720c */ /* 0x040fe20003f84070 */
[----:B------:R-:W-:Y:S01]  /*72b0*/  @!P5 IMAD.MOV R65, RZ, RZ, -R65 ;  /* 0x000000ffff41d224 */ /* 0x000fe200078e0a41 */
[----:B------:R-:W-:Y:S01]  /*72c0*/  @!P6 IADD3 R67, -R67, RZ, RZ ;  /* 0x000000ff4343e210 */ /* 0x000fe20007ffe1ff */
[----:B------:R-:W-:Y:S01]  /*72d0*/  @!P0 IMAD.MOV R69, RZ, RZ, -R69 ;  /* 0x000000ffff458224 */ /* 0x000fe200078e0a45 */
[----:B------:R-:W-:-:S02]  /*72e0*/  ISETP.GT.U32.AND P6, PT, R0, R72, PT ;  /* 0x000000480000720c */ /* 0x000fc40003fc4070 */
[----:B------:R-:W-:Y:S01]  /*72f0*/  ISETP.GT.U32.AND P5, PT, R0, R71, PT ;  /* 0x000000470000720c */ /* 0x000fe20003fa4070 */
[----:B------:R-:W-:Y:S01]  /*7300*/  @!P1 IMAD.MOV R68, RZ, RZ, -R68 ;  /* 0x000000ffff449224 */ /* 0x000fe200078e0a44 */
[----:B------:R-:W-:Y:S02]  /*7310*/  IABS R7, R5 ;  /* 0x0000000500077213 */ /* 0x000fe40000000000 */
[----:B------:R-:W-:Y:S01]  /*7320*/  ISETP.GE.AND P1, PT, R77, RZ, PT ;  /* 0x000000ff4d00720c */ /* 0x000fe20003f26270 */
[--C-:B------:R-:W-:Y:S01]  /*7330*/  @!P2 IMAD.IADD R73, R73, 0x1, -R0.reuse ;  /* 0x000000014949a824 */ /* 0x100fe200078e0a00 */
[----:B------:R-:W-:Y:S01]  /*7340*/  IABS R75, R74 ;  /* 0x0000004a004b7213 */ /* 0x000fe20000000000 */
[----:B------:R-:W-:Y:S01]  /*7350*/  IMAD.HI.U32 R4, R2, R7, RZ ;  /* 0x0000000702047227 */ /* 0x000fe200078e00ff */
[----:B------:R-:W-:Y:S02]  /*7360*/  LOP3.LUT R76, R3, 0x12a, RZ, 0xfc, !PT ;  /* 0x0000012a034c7812 */ /* 0x000fe400078efcff */
[----:B------:R-:W-:Y:S01]  /*7370*/  ISETP.GT.U32.AND P2, PT, R0, R73, PT ;  /* 0x000000490000720c */ /* 0x000fe20003f44070 */
[--C-:B------:R-:W-:Y:S01]  /*7380*/  @!P4 IMAD.IADD R70, R70, 0x1, -R0.reuse ;  /* 0x000000014646c824 */ /* 0x100fe200078e0a00 */
[----:B------:R-:W-:Y:S01]  /*7390*/  ISETP.GE.AND P4, PT, R13, RZ, PT ;  /* 0x000000ff0d00720c */ /* 0x000fe20003f86270 */
[----:B------:R-:W-:Y:S01]  /*73a0*/  @!P6 IMAD.IADD R72, R72, 0x1, -R0 ;  /* 0x000000014848e824 */ /* 0x000fe200078e0a00 */
[----:B------:R-:W-:Y:S01]  /*73b0*/  ISETP.GE.AND P6, PT, R5, RZ, PT ;  /* 0x000000ff0500720c */ /* 0x000fe20003fc6270 */
[----:B------:R-:W-:Y:S01]  /*73c0*/  IMAD.HI.U32 R5, R2, R75, RZ ;  /* 0x0000004b02057227 */ /* 0x000fe200078e00ff */
[----:B------:R-:W-:-:S02]  /*73d0*/  @!P3 IADD3 R70, -R70, RZ, RZ ;  /* 0x000000ff4646b210 */ /* 0x000fc40007ffe1ff */
[----:B------:R-:W-:Y:S01]  /*73e0*/  ISETP.GE.AND P3, PT, R74, RZ, PT ;  /* 0x000000ff4a00720c */ /* 0x000fe20003f66270 */
[----:B------:R-:W-:Y:S01]  /*73f0*/  IMAD.MOV R4, RZ, RZ, -R4 ;  /* 0x000000ffff047224 */ /* 0x000fe200078e0a04 */
[----:B------:R-:W-:Y:S01]  /*7400*/  ISETP.GT.U32.AND P0, PT, R0, R72, PT ;  /* 0x000000480000720c */ /* 0x000fe20003f04070 */
[--C-:B------:R-:W-:Y:S01]  /*7410*/  @!P5 IMAD.IADD R71, R71, 0x1, -R0.reuse ;  /* 0x000000014747d824 */ /* 0x100fe200078e0a00 */
[----:B------:R-:W-:Y:S01]  /*7420*/  ISETP.GE.AND P5, PT, R78, RZ, PT ;  /* 0x000000ff4e00720c */ /* 0x000fe20003fa6270 */
[----:B------:R-:W-:Y:S01]  /*7430*/  IMAD.MOV R5, RZ, RZ, -R5 ;  /* 0x000000ffff057224 */ /* 0x000fe200078e0a05 */
[----:B------:R-:W-:Y:S01]  /*7440*/  IABS R79, R76 ;  /* 0x0000004c004f7213 */ /* 0x000fe20000000000 */
[C---:B------:R-:W-:Y:S01]  /*7450*/  IMAD R74, R0.reuse, R4, R7 ;  /* 0x00000004004a7224 */ /* 0x040fe200078e0207 */
[C---:B------:R-:W-:Y:S01]  /*7460*/  LOP3.LUT R4, R3.reuse, 0x126, RZ, 0xfc, !PT ;  /* 0x0000012603047812 */ /* 0x040fe200078efcff */
[C---:B------:R-:W-:Y:S01]  /*7470*/  IMAD R75, R0.reuse, R5, R75 ;  /* 0x00000005004b7224 */ /* 0x040fe200078e024b */
[----:B------:R-:W-:Y:S01]  /*7480*/  LOP3.LUT R5, R3, 0x128, RZ, 0xfc, !PT ;  /* 0x0000012803057812 */ /* 0x000fe200078efcff */
[----:B------:R-:W-:Y:S01]  /*7490*/  @!P1 IMAD.MOV R71, RZ, RZ, -R71 ;  /* 0x000000ffff479224 */ /* 0x000fe200078e0a47 */
[C---:B------:R-:W-:Y:S01]  /*74a0*/  ISETP.GT.U32.AND P1, PT, R0.reuse, R74, PT ;  /* 0x0000004a0000720c */ /* 0x040fe20003f24070 */
[--C-:B------:R-:W-:Y:S01]  /*74b0*/  @!P2 IMAD.IADD R73, R73, 0x1, -R0.reuse ;  /* 0x000000014949a824 */ /* 0x100fe200078e0a00 */
[----:B------:R-:W-:Y:S01]  /*74c0*/  ISETP.GT.U32.AND P2, PT, R0, R75, PT ;  /* 0x0000004b0000720c */ /* 0x000fe20003f44070 */
[----:B------:R-:W-:Y:S01]  /*74d0*/  @!P0 IMAD.IADD R72, R72, 0x1, -R0 ;  /* 0x0000000148488824 */ /* 0x000fe200078e0a00 */
[----:B------:R-:W-:Y:S01]  /*74e0*/  IABS R13, R4 ;  /* 0x00000004000d7213 */ /* 0x000fe20000000000 */
[----:B------:R-:W-:Y:S01]  /*74f0*/  IMAD.HI.U32 R7, R2, R79, RZ ;  /* 0x0000004f02077227 */ /* 0x000fe200078e00ff */
[----:B------:R-:W-:-:S02]  /*7500*/  ISETP.GE.AND P0, PT, R4, RZ, PT ;  /* 0x000000ff0400720c */ /* 0x000fc40003f06270 */
[----:B------:R-:W-:Y:S01]  /*7510*/  IABS R77, R5 ;  /* 0x00000005004d7213 */ /* 0x000fe20000000000 */
[----:B------:R-:W-:Y:S01]  /*7520*/  IMAD.HI.U32 R4, R2, R13, RZ ;  /* 0x0000000d02047227 */ /* 0x000fe200078e00ff */
[----:B------:R-:W-:-:S03]  /*7530*/  IADD3 R7, -R7, RZ, RZ ;  /* 0x000000ff07077210 */ /* 0x000fc60007ffe1ff */
[--C-:B------:R-:W-:Y:S02]  /*7540*/  @!P1 IMAD.IADD R74, R74, 0x1, -R0.reuse ;  /* 0x000000014a4a9824 */ /* 0x100fe400078e0a00 */
[----:B------:R-:W-:Y:S02]  /*7550*/  @!P2 IMAD.IADD R75, R75, 0x1, -R0 ;  /* 0x000000014b4ba824 */ /* 0x000fe400078e0a00 */
[----:B------:R-:W-:Y:S01]  /*7560*/  @!P4 IMAD.MOV R72, RZ, RZ, -R72 ;  /* 0x000000ffff48c224 */ /* 0x000fe200078e0a48 */
[----:B------:R-:W-:Y:S01]  /*7570*/  ISETP.GT.U32.AND P1, PT, R0, R74, PT ;  /* 0x0000004a0000720c */ /* 0x000fe20003f24070 */
[----:B------:R-:W-:Y:S01]  /*7580*/  IMAD.MOV R4, RZ, RZ, -R4 ;  /* 0x000000ffff047224 */ /* 0x000fe200078e0a04 */
[----:B------:R-:W-:Y:S01]  /*7590*/  ISETP.GE.AND P4, PT, R5, RZ, PT ;  /* 0x000000ff0500720c */ /* 0x000fe20003f86270 */
[----:B------:R-:W-:Y:S01]  /*75a0*/  IMAD.HI.U32 R5, R2, R77, RZ ;  /* 0x0000004d02057227 */ /* 0x000fe200078e00ff */
[----:B------:R-:W-:-:S03]  /*75b0*/  ISETP.GT.U32.AND P2, PT, R0, R75, PT ;  /* 0x0000004b0000720c */ /* 0x000fc60003f44070 */
[----:B------:R-:W-:Y:S01]  /*75c0*/  @!P5 IMAD.MOV R73, RZ, RZ, -R73 ;  /* 0x000000ffff49d224 */ /* 0x000fe200078e0a49 */
[----:B------:R-:W-:Y:S01]  /*75d0*/  ISETP.GE.AND P5, PT, R76, RZ, PT ;  /* 0x000000ff4c00720c */ /* 0x000fe20003fa6270 */
[----:B------:R-:W-:Y:S02]  /*75e0*/  IMAD.MOV R5, RZ, RZ, -R5 ;  /* 0x000000ffff057224 */ /* 0x000fe400078e0a05 */
[C---:B------:R-:W-:Y:S01]  /*75f0*/  IMAD R76, R0.reuse, R4, R13 ;  /* 0x00000004004c7224 */ /* 0x040fe200078e020d */
[----:B------:R-:W-:Y:S01]  /*7600*/  IABS R13, R80 ;  /* 0x00000050000d7213 */ /* 0x000fe20000000000 */
[----:B------:R-:W-:Y:S01]  /*7610*/  IMAD R77, R0, R5, R77 ;  /* 0x00000005004d7224 */ /* 0x000fe200078e024d */
[----:B------:R-:W-:Y:S01]  /*7620*/  LOP3.LUT R5, R3, 0x12c, RZ, 0xfc, !PT ;  /* 0x0000012c03057812 */ /* 0x000fe200078efcff */
[--C-:B------:R-:W-:Y:S01]  /*7630*/  @!P1 IMAD.IADD R74, R74, 0x1, -R0.reuse ;  /* 0x000000014a4a9824 */ /* 0x100fe200078e0a00 */
        /* <DEDUP_REMOVED lines=9> */
[--C-:B------:R-:W-:Y:S02]  /*76d0*/  @!P1 IMAD.IADD R76, R76, 0x1, -R0.reuse ;  /* 0x000000014c4c9824 */ /* 0x100fe400078e0a00 */
[----:B------:R-:W-:Y:S01]  /*76e0*/  @!P3 IMAD.MOV R75, RZ, RZ, -R75 ;  /* 0x000000ffff4bb224 */ /* 0x000fe200078e0a4b */
[----:B------:R-:W-:Y:S01]  /*76f0*/  ISETP.GE.AND P3, PT, R5, RZ, PT ;  /* 0x000000ff0500720c */ /* 0x000fe20003f66270 */
[--C-:B------:R-:W-:Y:S01]  /*7700*/  @!P2 IMAD.IADD R77, R77, 0x1, -R0.reuse ;  /* 0x000000014d4da824 */ /* 0x100fe200078e0a00 */
[----:B------:R-:W-:Y:S01]  /*7710*/  ISETP.GT.U32.AND P1, PT, R0, R76, PT ;  /* 0x0000004c0000720c */ /* 0x000fe20003f24070 */
[----:B------:R-:W-:Y:S02]  /*7720*/  @!P6 IMAD.IADD R78, R78, 0x1, -R0 ;  /* 0x000000014e4ee824 */ /* 0x000fe400078e0a00 */
[----:B------:R-:W-:Y:S01]  /*7730*/  IMAD.HI.U32 R5, R2, R81, RZ ;  /* 0x0000005102057227 */ /* 0x000fe200078e00ff */
[----:B------:R-:W-:-:S02]  /*7740*/  ISETP.GT.U32.AND P2, PT, R0, R77, PT ;  /* 0x0000004d0000720c */ /* 0x000fc40003f44070 */
[C---:B------:R-:W-:Y:S01]  /*7750*/  ISETP.GT.U32.AND P6, PT, R0.reuse, R78, PT ;  /* 0x0000004e0000720c */ /* 0x040fe20003fc4070 */
[----:B------:R-:W-:Y:S02]  /*7760*/  IMAD R79, R0, R4, R79 ;  /* 0x00000004004f7224 */ /* 0x000fe400078e024f */
[----:B------:R-:W-:-:S04]  /*7770*/  IMAD.HI.U32 R4, R2, R13, RZ ;  /* 0x0000000d02047227 */ /* 0x000fc800078e00ff */
[----:B------:R-:W-:Y:S01]  /*7780*/  IMAD.HI.U32 R7, R2, R83, RZ ;  /* 0x0000005302077227 */ /* 0x000fe200078e00ff */
[----:B------:R-:W-:-:S03]  /*7790*/  IADD3 R4, -R4, RZ, RZ ;  /* 0x000000ff04047210 */ /* 0x000fc60007ffe1ff */
[----:B------:R-:W-:Y:S02]  /*77a0*/  IMAD.MOV R5, RZ, RZ, -R5 ;  /* 0x000000ffff057224 */ /* 0x000fe400078e0a05 */
[--C-:B------:R-:W-:Y:S01]  /*77b0*/  @!P1 IMAD.IADD R76, R76, 0x1, -R0.reuse ;  /* 0x000000014c4c9824 */ /* 0x100fe200078e0a00 */
[C---:B------:R-:W-:Y:S01]  /*77c0*/  ISETP.GT.U32.AND P1, PT, R0.reuse, R79, PT ;  /* 0x0000004f0000720c */ /* 0x040fe20003f24070 */
[----:B------:R-:W-:Y:S02]  /*77d0*/  IMAD.MOV R7, RZ, RZ, -R7 ;  /* 0x000000ffff077224 */ /* 0x000fe400078e0a07 */
[----:B------:R-:W-:Y:S02]  /*77e0*/  IMAD R81, R0, R5, R81 ;  /* 0x0000000500517224 */ /* 0x000fe400078e0251 */
[--C-:B------:R-:W-:Y:S01]  /*77f0*/  @!P2 IMAD.IADD R77, R77, 0x1, -R0.reuse ;  /* 0x000000014d4da824 */ /* 0x100fe200078e0a00 */
[----:B------:R-:W-:Y:S01]  /*7800*/  ISETP.GE.AND P2, PT, R80, RZ, PT ;  /* 0x000000ff5000720c */ /* 0x000fe20003f46270 */
[----:B------:R-:W-:Y:S01]  /*7810*/  IMAD R82, R0, R7, R83 ;  /* 0x0000000700527224 */ /* 0x000fe200078e0253 */
[C---:B------:R-:W-:Y:S01]  /*7820*/  LOP3.LUT R7, R3.reuse, 0x136, RZ, 0xfc, !PT ;  /* 0x0000013603077812 */ /* 0x040fe200078efcff */
[----:B------:R-:W-:Y:S01]  /*7830*/  @!P6 IMAD.IADD R78, R78, 0x1, -R0 ;  /* 0x000000014e4ee824 */ /* 0x000fe200078e0a00 */
[C---:B------:R-:W-:Y:S01]  /*7840*/  ISETP.GT.U32.AND P6, PT, R0.reuse, R81, PT ;  /* 0x000000510000720c */ /* 0x040fe20003fc4070 */
[C---:B------:R-:W-:Y:S01]  /*7850*/  IMAD R80, R0.reuse, R4, R13 ;  /* 0x0000000400507224 */ /* 0x040fe200078e020d */
[----:B------:R-:W-:Y:S01]  /*7860*/  LOP3.LUT R13, R3, 0x134, RZ, 0xfc, !PT ;  /* 0x00000134030d7812 */ /* 0x000fe200078efcff */
[----:B------:R-:W-:Y:S01]  /*7870*/  @!P5 IMAD.MOV R78, RZ, RZ, -R78 ;  /* 0x000000ffff4ed224 */ /* 0x000fe200078e0a4e */
[C---:B------:R-:W-:Y:S01]  /*7880*/  ISETP.GT.U32.AND P5, PT, R0.reuse, R82, PT ;  /* 0x000000520000720c */ /* 0x040fe20003fa4070 */
[----:B------:R-:W-:Y:S01]  /*7890*/  @!P1 IMAD.IADD R79, R79, 0x1, -R0 ;  /* 0x000000014f4f9824 */ /* 0x000fe200078e0a00 */
[----:B------:R-:W-:Y:S01]  /*78a0*/  IABS R83, R13 ;  /* 0x0000000d00537213 */ /* 0x000fe20000000000 */
[----:B------:R-:W-:Y:S01]  /*78b0*/  @!P0 IMAD.MOV R76, RZ, RZ, -R76 ;  /* 0x000000ffff4c8224 */ /* 0x000fe200078e0a4c */
[----:B------:R-:W-:Y:S01]  /*78c0*/  ISETP.GT.U32.AND P1, PT, R0, R80, PT ;  /* 0x000000500000720c */ /* 0x000fe20003f24070 */
[----:B------:R-:W-:Y:S01]  /*78d0*/  @!P4 IMAD.MOV R77, RZ, RZ, -R77 ;  /* 0x000000ffff4dc224 */ /* 0x000fe200078e0a4d */
[----:B------:R-:W-:Y:S01]  /*78e0*/  IABS R5, R7 ;  /* 0x0000000700057213 */ /* 0x000fe20000000000 */
[----:B------:R-:W-:Y:S01]  /*78f0*/  IMAD.HI.U32 R4, R2, R83, RZ ;  /* 0x0000005302047227 */ /* 0x000fe200078e00ff */
[----:B------:R-:W-:-:S02]  /*7900*/  ISETP.GT.U32.AND P0, PT, R0, R79, PT ;  /* 0x0000004f0000720c */ /* 0x000fc40003f04070 */
[----:B------:R-:W-:Y:S01]  /*7910*/  ISETP.GE.AND P4, PT, R84, RZ, PT ;  /* 0x000000ff5400720c */ /* 0x000fe20003f86270 */
[----:B------:R-:W-:Y:S02]  /*7920*/  @!P6 IMAD.IADD R81, R81, 0x1, -R0 ;  /* 0x000000015151e824 */ /* 0x000fe400078e0a00 */
[----:B------:R-:W-:Y:S02]  /*7930*/  IMAD.MOV R4, RZ, RZ, -R4 ;  /* 0x000000ffff047224 */ /* 0x000fe400078e0a04 */
[----:B------:R-:W-:Y:S01]  /*7940*/  @!P5 IMAD.IADD R82, R82, 0x1, -R0 ;  /* 0x000000015252d824 */ /* 0x000fe200078e0a00 */
[C---:B------:R-:W-:Y:S01]  /*7950*/  ISETP.GT.U32.AND P5, PT, R0.reuse, R81, PT ;  /* 0x000000510000720c */ /* 0x040fe20003fa4070 */
[----:B------:R-:W-:Y:S01]  /*7960*/  IMAD R83, R0, R4, R83 ;  /* 0x0000000400537224 */ /* 0x000fe200078e0253 */
[----:B------:R-:W-:Y:S01]  /*7970*/  @!P1 IADD3 R80, R80, -R0, RZ ;  /* 0x8000000050509210 */ /* 0x000fe20007ffe0ff */
[----:B------:R-:W-:Y:S01]  /*7980*/  IMAD.HI.U32 R4, R2, R5, RZ ;  /* 0x0000000502047227 */ /* 0x000fe200078e00ff */
[----:B------:R-:W-:-:S02]  /*7990*/  ISETP.GE.AND P1, PT, R13, RZ, PT ;  /* 0x000000ff0d00720c */ /* 0x000fc40003f26270 */
[C---:B------:R-:W-:Y:S01]  /*79a0*/  ISETP.GT.U32.AND P6, PT, R0.reuse, R80, PT ;  /* 0x000000500000720c */ /* 0x040fe20003fc4070 */
[----:B------:R-:W-:Y:S01]  /*79b0*/  IMAD.MOV R4, RZ, RZ, -R4 ;  /* 0x000000ffff047224 */ /* 0x000fe200078e0a04 */
[----:B------:R-:W-:Y:S01]  /*79c0*/  IABS R13, R88 ;  /* 0x00000058000d7213 */ /* 0x000fe20000000000 */
[--C-:B------:R-:W-:Y:S01]  /*79d0*/  @!P0 IMAD.IADD R79, R79, 0x1, -R0.reuse ;  /* 0x000000014f4f8824 */ /* 0x100fe200078e0a00 */
[----:B------:R-:W-:Y:S01]  /*79e0*/  ISETP.GE.AND P0, PT, R85, RZ, PT ;  /* 0x000000ff5500720c */ /* 0x000fe20003f06270 */
[C---:B------:R-:W-:Y:S01]  /*79f0*/  IMAD R84, R0.reuse, R4, R5 ;  /* 0x0000000400547224 */ /* 0x040fe200078e0205 */
[----:B------:R-:W-:Y:S01]  /*7a00*/  IABS R85, R86 ;  /* 0x0000005600557213 */ /* 0x000fe20000000000 */
[----:B------:R-:W-:Y:S02]  /*7a10*/  @!P5 IMAD.IADD R81, R81, 0x1, -R0 ;  /* 0x000000015151d824 */ /* 0x000fe400078e0a00 */
[----:B------:R-:W-:Y:S01]  /*7a20*/  @!P3 IMAD.MOV R79, RZ, RZ, -R79 ;  /* 0x000000ffff4fb224 */ /* 0x000fe200078e0a4f */
[----:B------:R-:W-:Y:S01]  /*7a30*/  ISETP.GT.U32.AND P5, PT, R0, R84, PT ;  /* 0x000000540000720c */ /* 0x000fe20003fa4070 */
[----:B------:R-:W-:Y:S01]  /*7a40*/  IMAD.HI.U32 R4, R2, R85, RZ ;  /* 0x0000005502047227 */ /* 0x000fe200078e00ff */
[----:B------:R-:W-:-:S03]  /*7a50*/  ISETP.GT.U32.AND P3, PT, R0, R82, PT ;  /* 0x000000520000720c */ /* 0x000fc60003f64070 */
[----:B------:R-:W-:Y:S01]  /*7a60*/  @!P6 IMAD.IADD R80, R80, 0x1, -R0 ;  /* 0x000000015050e824 */ /* 0x000fe200078e0a00 */
[----:B------:R-:W-:Y:S01]  /*7a70*/  ISETP.GT.U32.AND P6, PT, R0, R83, PT ;  /* 0x000000530000720c */ /* 0x000fe20003fc4070 */
[----:B------:R-:W-:Y:S01]  /*7a80*/  IMAD.HI.U32 R5, R2, R13, RZ ;  /* 0x0000000d02057227 */ /* 0x000fe200078e00ff */
[----:B------:R-:W-:-:S03]  /*7a90*/  IADD3 R4, -R4, RZ, RZ ;  /* 0x000000ff04047210 */ /* 0x000fc60007ffe1ff */
[----:B------:R-:W-:Y:S02]  /*7aa0*/  @!P2 IMAD.MOV R80, RZ, RZ, -R80 ;  /* 0x000000ffff50a224 */ /* 0x000fe400078e0a50 */
[--C-:B------:R-:W-:Y:S02]  /*7ab0*/  @!P5 IMAD.IADD R84, R84, 0x1, -R0.reuse ;  /* 0x000000015454d824 */ /* 0x100fe400078e0a00 */
[----:B------:R-:W-:Y:S01]  /*7ac0*/  @!P3 IMAD.IADD R82, R82, 0x1, -R0 ;  /* 0x000000015252b824 */ /* 0x000fe200078e0a00 */
[----:B------:R-:W-:Y:S01]  /*7ad0*/  ISETP.GE.AND P3, PT, R7, RZ, PT ;  /* 0x000000ff0700720c */ /* 0x000fe20003f66270 */
[----:B------:R-:W-:Y:S01]  /*7ae0*/  IMAD.HI.U32 R7, R2, R87, RZ ;  /* 0x0000005702077227 */ /* 0x000fe200078e00ff */
[----:B------:R-:W-:-:S03]  /*7af0*/  ISETP.GT.U32.AND P2, PT, R0, R84, PT ;  /* 0x000000540000720c */ /* 0x000fc60003f44070 */
[----:B------:R-:W-:Y:S02]  /*7b00*/  IMAD.MOV R5, RZ, RZ, -R5 ;  /* 0x000000ffff057224 */ /* 0x000fe400078e0a05 */
[----:B------:R-:W-:Y:S02]  /*7b10*/  IMAD R85, R0, R4, R85 ;  /* 0x0000000400557224 */ /* 0x000fe400078e0255 */
[----:B------:R-:W-:Y:S01]  /*7b20*/  @!P6 IMAD.IADD R83, R83, 0x1, -R0 ;  /* 0x000000015353e824 */ /* 0x000fe200078e0a00 */
[----:B------:R-:W-:Y:S01]  /*7b30*/  ISETP.GE.AND P6, PT, R86, RZ, PT ;  /* 0x000000ff5600720c */ /* 0x000fe20003fc6270 */
[----:B------:R-:W-:Y:S02]  /*7b40*/  IMAD.MOV R7, RZ, RZ, -R7 ;  /* 0x000000ffff077224 */ /* 0x000fe400078e0a07 */
[C---:B------:R-:W-:Y:S01]  /*7b50*/  IMAD R86, R0.reuse, R5, R13 ;  /* 0x0000000500567224 */ /* 0x040fe200078e020d */
[C---:B------:R-:W-:Y:S01]  /*7b60*/  ISETP.GT.U32.AND P5, PT, R0.reuse, R83, PT ;  /* 0x000000530000720c */ /* 0x040fe20003fa4070 */
[----:B------:R-:W-:Y:S01]  /*7b70*/  @!P4 IMAD.MOV R81, RZ, RZ, -R81 ;  /* 0x000000ffff51c224 */ /* 0x000fe200078e0a51 */
[C---:B------:R-:W-:Y:S01]  /*7b80*/  ISETP.GT.U32.AND P4, PT, R0.reuse, R85, PT ;  /* 0x000000550000720c */ /* 0x040fe20003f84070 */
[C---:B------:R-:W-:Y:S01]  /*7b90*/  IMAD R87, R0.reuse, R7, R87 ;  /* 0x0000000700577224 */ /* 0x040fe200078e0257 */
[----:B------:R-:W-:Y:S01]  /*7ba0*/  LOP3.LUT R7, R3, 0x13e, RZ, 0xfc, !PT ;  /* 0x0000013e03077812 */ /* 0x000fe200078efcff */
[----:B------:R-:W-:Y:S01]  /*7bb0*/  @!P0 IMAD.MOV R82, RZ, RZ, -R82 ;  /* 0x000000ffff528224 */ /* 0x000fe200078e0a52 */
[----:B------:R-:W-:Y:S01]  /*7bc0*/  ISETP.GT.U32.AND P0, PT, R0, R86, PT ;  /* 0x000000560000720c */ /* 0x000fe20003f04070 */
[----:B------:R-:W-:Y:S01]  /*7bd0*/  @!P2 IMAD.IADD R84, R84, 0x1, -R0 ;  /* 0x000000015454a824 */ /* 0x000fe200078e0a00 */
[----:B------:R-:W-:-:S02]  /*7be0*/  ISETP.GT.U32.AND P2, PT, R0, R87, PT ;  /* 0x000000570000720c */ /* 0x000fc40003f44070 */
[----:B------:R-:W-:Y:S01]  /*7bf0*/  IABS R5, R7 ;  /* 0x0000000700057213 */ /* 0x000fe20000000000 */
[----:B------:R-:W-:Y:S01]  /*7c00*/  @!P3 IMAD.MOV R84, RZ, RZ, -R84 ;  /* 0x000000ffff54b224 */ /* 0x000fe200078e0a54 */
[----:B------:R-:W-:Y:S01]  /*7c10*/  LOP3.LUT R13, R3, 0x140, RZ, 0xfc, !PT ;  /* 0x00000140030d7812 */ /* 0x000fe200078efcff */
[--C-:B------:R-:W-:Y:S01]  /*7c20*/  @!P5 IMAD.IADD R83, R83, 0x1, -R0.reuse ;  /* 0x000000015353d824 */ /* 0x100fe200078e0a00 */
[----:B------:R-:W-:Y:S01]  /*7c30*/  ISETP.GE.AND P5, PT, R88, RZ, PT ;  /* 0x000000ff5800720c */ /* 0x000fe20003fa6270 */
[--C-:B------:R-:W-:Y:S01]  /*7c40*/  @!P4 IMAD.IADD R85, R85, 0x1, -R0.reuse ;  /* 0x000000015555c824 */ /* 0x100fe200078e0a00 */
[----:B------:R-:W-:Y:S01]  /*7c50*/  IABS R89, R13 ;  /* 0x0000000d00597213 */ /* 0x000fe20000000000 */
[----:B------:R-:W-:Y:S01]  /*7c60*/  IMAD.HI.U32 R4, R2, R5, RZ ;  /* 0x0000000502047227 */ /* 0x000fe200078e00ff */
[----:B------:R-:W-:Y:S02]  /*7c70*/  ISETP.GE.AND P4, PT, R90, RZ, PT ;  /* 0x000000ff5a00720c */ /* 0x000fe40003f86270 */
[----:B------:R-:W-:Y:S01]  /*7c80*/  @!P0 IADD3 R86, R86, -R0, RZ ;  /* 0x8000000056568210 */ /* 0x000fe20007ffe0ff */
[----:B------:R-:W-:Y:S01]  /*7c90*/  @!P2 IMAD.IADD R87, R87, 0x1, -R0 ;  /* 0x000000015757a824 */ /* 0x000fe200078e0a00 */
[C---:B------:R-:W-:Y:S01]  /*7ca0*/  ISETP.GT.U32.AND P0, PT, R0.reuse, R85, PT ;  /* 0x000000550000720c */ /* 0x040fe20003f04070 */
[----:B------:R-:W-:Y:S01]  /*7cb0*/  IMAD.MOV R88, RZ, RZ, -R4 ;  /* 0x000000ffff587224 */ /* 0x000fe200078e0a04 */
[----:B------:R-:W-:Y:S01]  /*7cc0*/  ISETP.GT.U32.AND P2, PT, R0, R86, PT ;  /* 0x000000560000720c */ /* 0x000fe20003f44070 */
[----:B------:R-:W-:-:S04]  /*7cd0*/  IMAD.HI.U32 R4, R2, R89, RZ ;  /* 0x0000005902047227 */ /* 0x000fc800078e00ff */
[C---:B------:R-:W-:Y:S01]  /*7ce0*/  IMAD R88, R0.reuse, R88, R5 ;  /* 0x0000005800587224 */ /* 0x040fe200078e0205 */
[----:B------:R-:W-:Y:S01]  /*7cf0*/  IABS R5, R92 ;  /* 0x0000005c00057213 */ /* 0x000fe20000000000 */
[----:B------:R-:W-:Y:S02]  /*7d00*/  IMAD.MOV R4, RZ, RZ, -R4 ;  /* 0x000000ffff047224 */ /* 0x000fe400078e0a04 */
[----:B------:R-:W-:Y:S01]  /*7d10*/  @!P1 IMAD.MOV R83, RZ, RZ, -R83 ;  /* 0x000000ffff539224 */ /* 0x000fe200078e0a53 */
[C---:B------:R-:W-:Y:S01]  /*7d20*/  ISETP.GT.U32.AND P1, PT, R0.reuse, R87, PT ;  /* 0x000000570000720c */ /* 0x040fe20003f24070 */
[--C-:B------:R-:W-:Y:S01]  /*7d30*/  @!P0 IMAD.IADD R85, R85, 0x1, -R0.reuse ;  /* 0x0000000155558824 */ /* 0x100fe200078e0a00 */
[C---:B------:R-:W-:Y:S01]  /*7d40*/  ISETP.GT.U32.AND P0, PT, R0.reuse, R88, PT ;  /* 0x000000580000720c */ /* 0x040fe20003f04070 */
[----:B------:R-:W-:Y:S02]  /*7d50*/  IMAD R89, R0, R4, R89 ;  /* 0x0000000400597224 */ /* 0x000fe400078e0259 */
[----:B------:R-:W-:-:S02]  /*7d60*/  @!P2 IMAD.IADD R86, R86, 0x1, -R0 ;  /* 0x000000015656a824 */ /* 0x000fc400078e0a00 */
[----:B------:R-:W-:Y:S01]  /*7d70*/  IMAD.HI.U32 R4, R2, R5, RZ ;  /* 0x0000000502047227 */ /* 0x000fe200078e00ff */
[----:B------:R-:W-:-:S03]  /*7d80*/  ISETP.GT.U32.AND P2, PT, R0, R89, PT ;  /* 0x000000590000720c */ /* 0x000fc60003f44070 */
[----:B------:R-:W-:Y:S02]  /*7d90*/  IMAD.MOV R90, RZ, RZ, -R4 ;  /* 0x000000ffff5a7224 */ /* 0x000fe400078e0a04 */
[----:B------:R-:W-:-:S04]  /*7da0*/  IMAD.HI.U32 R4, R2, R91, RZ ;  /* 0x0000005b02047227 */ /* 0x000fc800078e00ff */
[--C-:B------:R-:W-:Y:S01]  /*7db0*/  @!P0 IMAD.IADD R88, R88, 0x1, -R0.reuse ;  /* 0x0000000158588824 */ /* 0x100fe200078e0a00 */
[----:B------:R-:W-:Y:S01]  /*7dc0*/  ISETP.GE.AND P0, PT, R13, RZ, PT ;  /* 0x000000ff0d00720c */ /* 0x000fe20003f06270 */
[----:B------:R-:W-:Y:S01]  /*7dd0*/  IMAD R90, R0, R90, R5 ;  /* 0x0000005a005a7224 */ /* 0x000fe200078e0205 */
[----:B------:R-:W-:Y:S01]  /*7de0*/  IADD3 R5, -R4, RZ, RZ ;  /* 0x000000ff04057210 */ /* 0x000fe20007ffe1ff */
[--C-:B------:R-:W-:Y:S01]  /*7df0*/  @!P2 IMAD.IADD R89, R89, 0x1, -R0.reuse ;  /* 0x000000015959a824 */ /* 0x100fe200078e0a00 */
[C---:B------:R-:W-:Y:S01]  /*7e00*/  ISETP.GT.U32.AND P2, PT, R0.reuse, R88, PT ;  /* 0x000000580000720c */ /* 0x040fe20003f44070 */
[----:B------:R-:W-:Y:S01]  /*7e10*/  @!P1 IMAD.IADD R87, R87, 0x1, -R0 ;  /* 0x0000000157579824 */ /* 0x000fe200078e0a00 */
[C---:B------:R-:W-:Y:S01]  /*7e20*/  ISETP.GT.U32.AND P3, PT, R0.reuse, R90, PT ;  /* 0x0000005a0000720c */ /* 0x040fe20003f64070 */
[C---:B------:R-:W-:Y:S01]  /*7e30*/  IMAD R91, R0.reuse, R5, R91 ;  /* 0x00000005005b7224 */ /* 0x040fe200078e025b */
[----:B------:R-:W-:Y:S01]  /*7e40*/  ISETP.GE.AND P1, PT, R7, RZ, PT ;  /* 0x000000ff0700720c */ /* 0x000fe20003f26270 */
[----:B------:R-:W-:Y:S01]  /*7e50*/  @!P6 IMAD.MOV R85, RZ, RZ, -R85 ;  /* 0x000000ffff55e224 */ /* 0x000fe200078e0a55 */
[----:B------:R-:W-:Y:S01]  /*7e60*/  IABS R7, R94 ;  /* 0x0000005e00077213 */ /* 0x000fe20000000000 */
[----:B------:R-:W-:Y:S01]  /*7e70*/  @!P4 IMAD.MOV R87, RZ, RZ, -R87 ;  /* 0x000000ffff57c224 */ /* 0x000fe200078e0a57 */
[----:B------:R-:W-:Y:S01]  /*7e80*/  ISETP.GT.U32.AND P6, PT, R0, R89, PT ;  /* 0x000000590000720c */ /* 0x000fe20003fc4070 */
[----:B------:R-:W-:Y:S01]  /*7e90*/  @!P5 IMAD.MOV R86, RZ, RZ, -R86 ;  /* 0x000000ffff56d224 */ /* 0x000fe200078e0a56 */
[----:B------:R-:W-:Y:S01]  /*7ea0*/  LOP3.LUT R5, R3, 0x148, RZ, 0xfc, !PT ;  /* 0x0000014803057812 */ /* 0x000fe200078efcff */
[----:B------:R-:W-:Y:S01]  /*7eb0*/  IMAD.HI.U32 R4, R2, R7, RZ ;  /* 0x0000000702047227 */ /* 0x000fe200078e00ff */
[----:B------:R-:W-:-:S02]  /*7ec0*/  ISETP.GE.AND P4, PT, R93, RZ, PT ;  /* 0x000000ff5d00720c */ /* 0x000fc40003f86270 */
[----:B------:R-:W-:Y:S01]  /*7ed0*/  IABS R93, R5 ;  /* 0x00000005005d7213 */ /* 0x000fe20000000000 */
[--C-:B------:R-:W-:Y:S01]  /*7ee0*/  @!P2 IMAD.IADD R88, R88, 0x1, -R0.reuse ;  /* 0x000000015858a824 */ /* 0x100fe200078e0a00 */
[----:B------:R-:W-:Y:S01]  /*7ef0*/  ISETP.GT.U32.AND P2, PT, R0, R91, PT ;  /* 0x0000005b0000720c */ /* 0x000fe20003f44070 */
[----:B------:R-:W-:Y:S01]  /*7f00*/  @!P3 IMAD.IADD R90, R90, 0x1, -R0 ;  /* 0x000000015a5ab824 */ /* 0x000fe200078e0a00 */
[----:B------:R-:W-:Y:S01]  /*7f10*/  ISETP.GE.AND P5, PT, R92, RZ, PT ;  /* 0x000000ff5c00720c */ /* 0x000fe20003fa6270 */
[----:B------:R-:W-:Y:S01]  /*7f20*/  IMAD.MOV R4, RZ, RZ, -R4 ;  /* 0x000000ffff047224 */ /* 0x000fe200078e0a04 */
[----:B------:R-:W-:Y:S01]  /*7f30*/  ISETP.GE.AND P3, PT, R5, RZ, PT ;  /* 0x000000ff0500720c */ /* 0x000fe20003f66270 */
[----:B------:R-:W-:Y:S01]  /*7f40*/  @!P6 IMAD.IADD R89, R89, 0x1, -R0 ;  /* 0x000000015959e824 */ /* 0x000fe200078e0a00 */
[----:B------:R-:W-:Y:S01]  /*7f50*/  ISETP.GE.AND P6, PT, R94, RZ, PT ;  /* 0x000000ff5e00720c */ /* 0x000fe20003fc6270 */
[----:B------:R-:W-:Y:S01]  /*7f60*/  IMAD R92, R0, R4, R7 ;  /* 0x00000004005c7224 */ /* 0x000fe200078e0207 */
[----:B------:R-:W-:Y:S01]  /*7f70*/  LOP3.LUT R94, R3, 0x14a, RZ, 0xfc, !PT ;  /* 0x0000014a035e7812 */ /* 0x000fe200078efcff */
[----:B------:R-:W-:Y:S01]  /*7f80*/  IMAD.HI.U32 R4, R2, R93, RZ ;  /* 0x0000005d02047227 */ /* 0x000fe200078e00ff */
[----:B------:R-:W-:-:S02]  /*7f90*/  IABS R13, R98 ;  /* 0x00000062000d7213 */ /* 0x000fc40000000000 */
[----:B------:R-:W-:Y:S01]  /*7fa0*/  IABS R7, R94 ;  /* 0x0000005e00077213 */ /* 0x000fe20000000000 */
[----:B------:R-:W-:Y:S01]  /*7fb0*/  IMAD.MOV R4, RZ, RZ, -R4 ;  /* 0x000000ffff047224 */ /* 0x000fe200078e0a04 */
[----:B------:R-:W-:Y:S01]  /*7fc0*/  @!P2 IADD3 R91, R91, -R0, RZ ;  /* 0x800000005b5ba210 */ /* 0x000fe20007ffe0ff */
[----:B------:R-:W-:Y:S01]  /*7fd0*/  @!P0 IMAD.MOV R89, RZ, RZ, -R89 ;  /* 0x000000ffff598224 */ /* 0x000fe200078e0a59 */
[C---:B------:R-:W-:Y:S01]  /*7fe0*/  ISETP.GT.U32.AND P2, PT, R0.reuse, R90, PT ;  /* 0x0000005a0000720c */ /* 0x040fe20003f44070 */
[C---:B------:R-:W-:Y:S01]  /*7ff0*/  IMAD R93, R0.reuse, R4, R93 ;  /* 0x00000004005d7224 */ /* 0x040fe200078e025d */
[C---:B------:R-:W-:Y:S01]  /*8000*/  ISETP.GT.U32.AND P0, PT, R0.reuse, R92, PT ;  /* 0x0000005c0000720c */ /* 0x040fe20003f04070 */
[----:B------:R-:W-:Y:S01]  /*8010*/  @!P1 IMAD.MOV R88, RZ, RZ, -R88 ;  /* 0x000000ffff589224 */ /* 0x000fe200078e0a58 */
[----:B------:R-:W-:Y:S01]  /*8020*/  ISETP.GT.U32.AND P1, PT, R0, R91, PT ;  /* 0x0000005b0000720c */ /* 0x000fe20003f24070 */
[----:B------:R-:W-:-:S04]  /*8030*/  IMAD.HI.U32 R5, R2, R95, RZ ;  /* 0x0000005f02057227 */ /* 0x000fc800078e00ff */
[----:B------:R-:W-:-:S04]  /*8040*/  IMAD.HI.U32 R4, R2, R7, RZ ;  /* 0x0000000702047227 */ /* 0x000fc800078e00ff */
[--C-:B------:R-:W-:Y:S01]  /*8050*/  @!P2 IMAD.IADD R90, R90, 0x1, -R0.reuse ;  /* 0x000000015a5aa824 */ /* 0x100fe200078e0a00 */
[----:B------:R-:W-:Y:S01]  /*8060*/  ISETP.GT.U32.AND P2, PT, R0, R93, PT ;  /* 0x0000005d0000720c */ /* 0x000fe20003f44070 */
[----:B------:R-:W-:Y:S01]  /*8070*/  @!P0 IMAD.IADD R92, R92, 0x1, -R0 ;  /* 0x000000015c5c8824 */ /* 0x000fe200078e0a00 */
[----:B------:R-:W-:Y:S01]  /*8080*/  ISETP.GE.AND P0, PT, R96, RZ, PT ;  /* 0x000000ff6000720c */ /* 0x000fe20003f06270 */
[----:B------:R-:W-:Y:S02]  /*8090*/  @!P5 IMAD.MOV R90, RZ, RZ, -R90 ;  /* 0x000000ffff5ad224 */ /* 0x000fe400078e0a5a */
[----:B------:R-:W-:Y:S01]  /*80a0*/  @!P1 IMAD.IADD R91, R91, 0x1, -R0 ;  /* 0x000000015b5b9824 */ /* 0x000fe200078e0a00 */
[----:B------:R-:W-:Y:S01]  /*80b0*/  ISETP.GT.U32.AND P5, PT, R0, R92, PT ;  /* 0x0000005c0000720c */ /* 0x000fe20003fa4070 */
[----:B------:R-:W-:Y:S01]  /*80c0*/  IMAD.MOV R5, RZ, RZ, -R5 ;  /* 0x000000ffff057224 */ /* 0x000fe200078e0a05 */
[----:B------:R-:W-:Y:S01]  /*80d0*/  ISETP.GE.AND P1, PT, R94, RZ, PT ;  /* 0x000000ff5e00720c */ /* 0x000fe20003f26270 */
[----:B------:R-:W-:-:S02]  /*80e0*/  IMAD.MOV R94, RZ, RZ, -R4 ;  /* 0x000000ffff5e7224 */ /* 0x000fc400078e0a04 */
[----:B------:R-:W-:Y:S02]  /*80f0*/  IMAD.HI.U32 R4, R2, R13, RZ ;  /* 0x0000000d02047227 */ /* 0x000fe400078e00ff */
[----:B------:R-:W-:Y:S02]  /*8100*/  @!P2 IADD3 R93, R93, -R0, RZ ;  /* 0x800000005d5da210 */ /* 0x000fe40007ffe0ff */
[C---:B------:R-:W-:Y:S02]  /*8110*/  IMAD R95, R0.reuse, R5, R95 ;  /* 0x00000005005f7224 */ /* 0x040fe400078e025f */
[C---:B------:R-:W-:Y:S01]  /*8120*/  ISETP.GT.U32.AND P2, PT, R0.reuse, R93, PT ;  /* 0x0000005d0000720c */ /* 0x040fe20003f44070 */
[----:B------:R-:W-:Y:S01]  /*8130*/  IMAD R94, R0, R94, R7 ;  /* 0x0000005e005e7224 */ /* 0x000fe200078e0207 */
[----:B------:R-:W-:Y:S01]  /*8140*/  IABS R7, R101 ;  /* 0x0000006500077213 */ /* 0x000fe20000000000 */
[----:B------:R-:W-:Y:S02]  /*8150*/  IMAD.MOV R4, RZ, RZ, -R4 ;  /* 0x000000ffff047224 */ /* 0x000fe400078e0a04 */
[----:B------:R-:W-:Y:S01]  /*8160*/  @!P5 IMAD.IADD R92, R92, 0x1, -R0 ;  /* 0x000000015c5cd824 */ /* 0x000fe200078e0a00 */
[C---:B------:R-:W-:Y:S01]  /*8170*/  ISETP.GT.U32.AND P5, PT, R0.reuse, R95, PT ;  /* 0x0000005f0000720c */ /* 0x040fe20003fa4070 */
[C---:B------:R-:W-:Y:S01]  /*8180*/  IMAD R96, R0.reuse, R4, R13 ;  /* 0x0000000400607224 */ /* 0x040fe200078e020d */
[----:B------:R-:W-:Y:S01]  /*8190*/  IABS R13, R103 ;  /* 0x00000067000d7213 */ /* 0x000fe20000000000 */
[----:B------:R-:W-:Y:S01]  /*81a0*/  @!P4 IMAD.MOV R91, RZ, RZ, -R91 ;  /* 0x000000ffff5bc224 */ /* 0x000fe200078e0a5b */
[----:B------:R-:W-:Y:S01]  /*81b0*/  ISETP.GT.U32.AND P4, PT, R0, R94, PT ;  /* 0x0000005e0000720c */ /* 0x000fe20003f84070 */
[----:B------:R-:W-:Y:S01]  /*81c0*/  IMAD.HI.U32 R5, R2, R7, RZ ;  /* 0x0000000702057227 */ /* 0x000fe200078e00ff */
[----:B------:R-:W-:-:S03]  /*81d0*/  @!P6 IADD3 R92, -R92, RZ, RZ ;  /* 0x000000ff5c5ce210 */ /* 0x000fc60007ffe1ff */
[--C-:B------:R-:W-:Y:S01]  /*81e0*/  @!P2 IMAD.IADD R93, R93, 0x1, -R0.reuse ;  /* 0x000000015d5da824 */ /* 0x100fe200078e0a00 */
[----:B------:R-:W-:Y:S01]  /*81f0*/  ISETP.GT.U32.AND P2, PT, R0, R96, PT ;  /* 0x000000600000720c */ /* 0x000fe20003f44070 */
[----:B------:R-:W-:Y:S02]  /*8200*/  IMAD.MOV R5, RZ, RZ, -R5 ;  /* 0x000000ffff057224 */ /* 0x000fe400078e0a05 */
[----:B------:R-:W-:Y:S02]  /*8210*/  @!P5 IMAD.IADD R95, R95, 0x1, -R0 ;  /* 0x000000015f5fd824 */ /* 0x000fe400078e0a00 */
[----:B------:R-:W-:-:S03]  /*8220*/  IMAD.HI.U32 R4, R2, R97, RZ ;  /* 0x0000006102047227 */ /* 0x000fc600078e00ff */
[----:B------:R-:W-:Y:S01]  /*8230*/  ISETP.GT.U32.AND P6, PT, R0, R95, PT ;  /* 0x0000005f0000720c */ /* 0x000fe20003fc4070 */
[--C-:B------:R-:W-:Y:S01]  /*8240*/  @!P4 IMAD.IADD R94, R94, 0x1, -R0.reuse ;  /* 0x000000015e5ec824 */ /* 0x100fe200078e0a00 */
[----:B------:R-:W-:Y:S01]  /*8250*/  ISETP.GE.AND P4, PT, R98, RZ, PT ;  /* 0x000000ff6200720c */ /* 0x000fe20003f86270 */
[----:B------:R-:W-:Y:S01]  /*8260*/  IMAD R98, R0, R5, R7 ;  /* 0x0000000500627224 */ /* 0x000fe200078e0207 */
[----:B------:R-:W-:Y:S01]  /*8270*/  LOP3.LUT R7, R3, 0x158, RZ, 0xfc, !PT ;  /* 0x0000015803077812 */ /* 0x000fe200078efcff */
[----:B------:R-:W-:Y:S01]  /*8280*/  @!P2 IMAD.IADD R96, R96, 0x1, -R0 ;  /* 0x000000016060a824 */ /* 0x000fe200078e0a00 */
[----:B------:R-:W-:Y:S01]  /*8290*/  ISETP.GT.U32.AND P5, PT, R0, R94, PT ;  /* 0x0000005e0000720c */ /* 0x000fe20003fa4070 */
[----:B------:R-:W-:-:S03]  /*82a0*/  IMAD.HI.U32 R5, R2, R13, RZ ;  /* 0x0000000d02057227 */ /* 0x000fc600078e00ff */
[----:B------:R-:W-:Y:S01]  /*82b0*/  ISETP.GT.U32.AND P2, PT, R0, R96, PT ;  /* 0x000000600000720c */ /* 0x000fe20003f44070 */
[----:B------:R-:W-:Y:S02]  /*82c0*/  IMAD.MOV R4, RZ, RZ, -R4 ;  /* 0x000000ffff047224 */ /* 0x000fe400078e0a04 */
[----:B------:R-:W-:Y:S02]  /*82d0*/  IMAD.MOV R5, RZ, RZ, -R5 ;  /* 0x000000ffff057224 */ /* 0x000fe400078e0a05 */
[----:B------:R-:W-:Y:S01]  /*82e0*/  @!P3 IMAD.MOV R93, RZ, RZ, -R93 ;  /* 0x000000ffff5db224 */ /* 0x000fe200078e0a5d */
[----:B------:R-:W-:Y:S01]  /*82f0*/  ISETP.GE.AND P3, PT, R100, RZ, PT ;  /* 0x000000ff6400720c */ /* 0x000fe20003f66270 */
[C---:B------:R-:W-:Y:S02]  /*8300*/  IMAD R97, R0.reuse, R4, R97 ;  /* 0x0000000400617224 */ /* 0x040fe400078e0261 */
[--C-:B------:R-:W-:Y:S01]  /*8310*/  @!P6 IMAD.IADD R95, R95, 0x1, -R0.reuse ;  /* 0x000000015f5fe824 */ /* 0x100fe200078e0a00 */
[C---:B------:R-:W-:Y:S01]  /*8320*/  ISETP.GT.U32.AND P6, PT, R0.reuse, R98, PT ;  /* 0x000000620000720c */ /* 0x040fe20003fc4070 */
[----:B------:R-:W-:Y:S01]  /*8330*/  IMAD R100, R0, R5, R13 ;  /* 0x0000000500647224 */ /* 0x000fe200078e020d */
[----:B------:R-:W-:Y:S01]  /*8340*/  LOP3.LUT R13, R3, 0x15a, RZ, 0xfc, !PT ;  /* 0x0000015a030d7812 */ /* 0x000fe200078efcff */
[----:B------:R-:W-:Y:S01]  /*8350*/  @!P5 IMAD.IADD R94, R94, 0x1, -R0 ;  /* 0x000000015e5ed824 */ /* 0x000fe200078e0a00 */
[----:B------:R-:W-:Y:S01]  /*8360*/  ISETP.GT.U32.AND P5, PT, R0, R97, PT ;  /* 0x000000610000720c */ /* 0x000fe20003fa4070 */
[----:B------:R-:W-:Y:S01]  /*8370*/  IMAD.HI.U32 R4, R2, R99, RZ ;  /* 0x0000006302047227 */ /* 0x000fe200078e00ff */
[----:B------:R-:W-:-:S03]  /*8380*/  IABS R5, R13 ;  /* 0x0000000d00057213 */ /* 0x000fc60000000000 */
[----:B------:R-:W-:Y:S01]  /*8390*/  @!P0 IMAD.MOV R95, RZ, RZ, -R95 ;  /* 0x000000ffff5f8224 */ /* 0x000fe200078e0a5f */
[----:B------:R-:W-:Y:S01]  /*83a0*/  ISETP.GT.U32.AND P0, PT, R0, R100, PT ;  /* 0x000000640000720c */ /* 0x000fe20003f04070 */
[----:B------:R-:W-:Y:S01]  /*83b0*/  @!P2 IMAD.IADD R96, R96, 0x1, -R0 ;  /* 0x000000016060a824 */ /* 0x000fe200078e0a00 */
[----:B------:R-:W-:Y:S01]  /*83c0*/  ISETP.GE.AND P2, PT, R101, RZ, PT ;  /* 0x000000ff6500720c */ /* 0x000fe20003f46270 */
[----:B------:R-:W-:Y:S01]  /*83d0*/  IMAD.MOV R4, RZ, RZ, -R4 ;  /* 0x000000ffff047224 */ /* 0x000fe200078e0a04 */
[----:B------:R-:W-:Y:S01]  /*83e0*/  IABS R101, R7 ;  /* 0x0000000700657213 */ /* 0x000fe20000000000 */
[----:B------:R-:W-:Y:S02]  /*83f0*/  @!P6 IMAD.IADD R98, R98, 0x1, -R0 ;  /* 0x000000016262e824 */ /* 0x000fe400078e0a00 */
[----:B------:R-:W-:Y:S02]  /*8400*/  IMAD R99, R0, R4, R99 ;  /* 0x0000000400637224 */ /* 0x000fe400078e0263 */
[----:B------:R-:W-:Y:S01]  /*8410*/  IMAD.HI.U32 R4, R2, R101, RZ ;  /* 0x0000006502047227 */ /* 0x000fe200078e00ff */
[----:B------:R-:W-:-:S03]  /*8420*/  ISETP.GT.U32.AND P6, PT, R0, R98, PT ;  /* 0x000000620000720c */ /* 0x000fc60003fc4070 */
[--C-:B------:R-:W-:Y:S01]  /*8430*/  @!P5 IMAD.IADD R97, R97, 0x1, -R0.reuse ;  /* 0x000000016161d824 */ /* 0x100fe200078e0a00 */
[----:B------:R-:W-:Y:S01]  /*8440*/  ISETP.GT.U32.AND P5, PT, R0, R99, PT ;  /* 0x000000630000720c */ /* 0x000fe20003fa4070 */
[----:B------:R-:W-:Y:S01]  /*8450*/  @!P0 IMAD.IADD R100, R100, 0x1, -R0 ;  /* 0x0000000164648824 */ /* 0x000fe200078e0a00 */
[----:B------:R-:W-:Y:S01]  /*8460*/  IADD3 R4, -R4, RZ, RZ ;  /* 0x000000ff04047210 */ /* 0x000fe20007ffe1ff */
[----:B------:R-:W-:Y:S01]  /*8470*/  @!P1 IMAD.MOV R94, RZ, RZ, -R94 ;  /* 0x000000ffff5e9224 */ /* 0x000fe200078e0a5e */
[C---:B------:R-:W-:Y:S01]  /*8480*/  ISETP.GT.U32.AND P1, PT, R0.reuse, R97, PT ;  /* 0x000000610000720c */ /* 0x040fe20003f24070 */
[----:B------:R-:W-:Y:S01]  /*8490*/  @!P4 IMAD.MOV R96, RZ, RZ, -R96 ;  /* 0x000000ffff60c224 */ /* 0x000fe200078e0a60 */
[C---:B------:R-:W-:Y:S01]  /*84a0*/  ISETP.GT.U32.AND P0, PT, R0.reuse, R100, PT ;  /* 0x000000640000720c */ /* 0x040fe20003f04070 */
[----:B------:R-:W-:Y:S02]  /*84b0*/  IMAD R101, R0, R4, R101 ;  /* 0x0000000400657224 */ /* 0x000fe400078e0265 */
[----:B------:R-:W-:-:S04]  /*84c0*/  IMAD.HI.U32 R4, R2, R5, RZ ;  /* 0x0000000502047227 */ /* 0x000fc800078e00ff */
[----:B------:R-:W-:Y:S02]  /*84d0*/  IMAD.MOV R4, RZ, RZ, -R4 ;  /* 0x000000ffff047224 */ /* 0x000fe400078e0a04 */
[--C-:B------:R-:W-:Y:S01]  /*84e0*/  @!P5 IMAD.IADD R99, R99, 0x1, -R0.reuse ;  /* 0x000000016363d824 */ /* 0x100fe200078e0a00 */
[----:B------:R-:W-:Y:S01]  /*84f0*/  ISETP.GE.AND P5, PT, R102, RZ, PT ;  /* 0x000000ff6600720c */ /* 0x000fe20003fa6270 */
[----:B------:R-:W-:Y:S01]  /*8500*/  IMAD R102, R0, R4, R5 ;  /* 0x0000000400667224 */ /* 0x000fe200078e0205 */
[----:B------:R-:W-:Y:S01]  /*8510*/  LOP3.LUT R4, R3, 0x15c, RZ, 0xfc, !PT ;  /* 0x0000015c03047812 */ /* 0x000fe200078efcff */
[--C-:B------:R-:W-:Y:S01]  /*8520*/  @!P0 IMAD.IADD R100, R100, 0x1, -R0.reuse ;  /* 0x0000000164648824 */ /* 0x100fe200078e0a00 */
[----:B------:R-:W-:Y:S01]  /*8530*/  ISETP.GT.U32.AND P4, PT, R0, R99, PT ;  /* 0x000000630000720c */ /* 0x000fe20003f84070 */
[--C-:B------:R-:W-:Y:S01]  /*8540*/  @!P6 IMAD.IADD R98, R98, 0x1, -R0.reuse ;  /* 0x000000016262e824 */ /* 0x100fe200078e0a00 */
[C---:B------:R-:W-:Y:S01]  /*8550*/  ISETP.GT.U32.AND P0, PT, R0.reuse, R102, PT ;  /* 0x000000660000720c */ /* 0x040fe20003f04070 */
[----:B------:R-:W-:Y:S01]  /*8560*/  @!P1 IMAD.IADD R97, R97, 0x1, -R0 ;  /* 0x0000000161619824 */ /* 0x000fe200078e0a00 */
[----:B------:R-:W-:Y:S01]  /*8570*/  ISETP.GT.U32.AND P6, PT, R0, R101, PT ;  /* 0x000000650000720c */ /* 0x000fe20003fc4070 */
[----:B------:R-:W-:Y:S01]  /*8580*/  @!P2 IMAD.MOV R98, RZ, RZ, -R98 ;  /* 0x000000ffff62a224 */ /* 0x000fe200078e0a62 */
[----:B------:R-:W-:Y:S01]  /*8590*/  ISETP.GE.AND P1, PT, R103, RZ, PT ;  /* 0x000000ff6700720c */ /* 0x000fe20003f26270 */
[----:B------:R-:W-:Y:S01]  /*85a0*/  @!P3 IMAD.MOV R97, RZ, RZ, -R97 ;  /* 0x000000ffff61b224 */ /* 0x000fe200078e0a61 */
[----:B------:R-:W-:-:S02]  /*85b0*/  ISETP.GE.AND P3, PT, R7, RZ, PT ;  /* 0x000000ff0700720c */ /* 0x000fc40003f66270 */
[C---:B------:R-:W-:Y:S02]  /*85c0*/  LOP3.LUT R7, R3.reuse, 0x160, RZ, 0xfc, !PT ;  /* 0x0000016003077812 */ /* 0x040fe400078efcff */
[----:B------:R-:W-:Y:S01]  /*85d0*/  LOP3.LUT R5, R3, 0x15e, RZ, 0xfc, !PT ;  /* 0x0000015e03057812 */ /* 0x000fe200078efcff */
[--C-:B------:R-:W-:Y:S01]  /*85e0*/  @!P4 IMAD.IADD R99, R99, 0x1, -R0.reuse ;  /* 0x000000016363c824 */ /* 0x100fe200078e0a00 */
[----:B------:R-:W-:Y:S01]  /*85f0*/  IABS R105, R7 ;  /* 0x0000000700697213 */ /* 0x000fe20000000000 */
[----:B------:R-:W-:Y:S01]  /*8600*/  @!P0 IMAD.IADD R102, R102, 0x1, -R0 ;  /* 0x0000000166668824 */ /* 0x000fe200078e0a00 */
[----:B------:R-:W-:Y:S01]  /*8610*/  IABS R103, R4 ;  /* 0x0000000400677213 */ /* 0x000fe20000000000 */
[----:B------:R-:W-:Y:S01]  /*8620*/  @!P5 IMAD.MOV R99, RZ, RZ, -R99 ;  /* 0x000000ffff63d224 */ /* 0x000fe200078e0a63 */
[----:B------:R-:W-:Y:S01]  /*8630*/  @!P6 IADD3 R101, R101, -R0, RZ ;  /* 0x800000006565e210 */ /* 0x000fe20007ffe0ff */
[----:B------:R-:W-:Y:S01]  /*8640*/  @!P1 IMAD.MOV R100, RZ, RZ, -R100 ;  /* 0x000000ffff649224 */ /* 0x000fe200078e0a64 */
[----:B------:R-:W-:-:S02]  /*8650*/  ISETP.GT.U32.AND P0, PT, R0, R102, PT ;  /* 0x000000660000720c */ /* 0x000fc40003f04070 */
[----:B------:R-:W-:Y:S02]  /*8660*/  ISETP.GT.U32.AND P2, PT, R0, R101, PT ;  /* 0x000000650000720c */ /* 0x000fe40003f44070 */
[----:B------:R-:W-:Y:S02]  /*8670*/  ISETP.GE.AND P4, PT, R13, RZ, PT ;  /* 0x000000ff0d00720c */ /* 0x000fe40003f86270 */
[----:B------:R-:W-:Y:S02]  /*8680*/  ISETP.GE.AND P5, PT, R5, RZ, PT ;  /* 0x000000ff0500720c */ /* 0x000fe40003fa6270 */
[----:B------:R-:W-:Y:S01]  /*8690*/  IABS R13, R5 ;  /* 0x00000005000d7213 */ /* 0x000fe20000000000 */
[----:B------:R-:W-:Y:S01]  /*86a0*/  IMAD.HI.U32 R5, R2, R105, RZ ;  /* 0x0000006902057227 */ /* 0x000fe200078e00ff */
[----:B------:R-:W-:Y:S02]  /*86b0*/  ISETP.GE.AND P6, PT, R4, RZ, PT ;  /* 0x000000ff0400720c */ /* 0x000fe40003fc6270 */
[----:B------:R-:W-:Y:S01]  /*86c0*/  ISETP.GE.AND P1, PT, R7, RZ, PT ;  /* 0x000000ff0700720c */ /* 0x000fe20003f26270 */
[----:B------:R-:W-:-:S04]  /*86d0*/  IMAD.HI.U32 R4, R2, R103, RZ ;  /* 0x0000006702047227 */ /* 0x000fc800078e00ff */
[----:B------:R-:W-:Y:S02]  /*86e0*/  IMAD.MOV R5, RZ, RZ, -R5 ;  /* 0x000000ffff057224 */ /* 0x000fe400078e0a05 */
[----:B------:R-:W-:Y:S02]  /*86f0*/  IMAD.MOV R7, RZ, RZ, -R4 ;  /* 0x000000ffff077224 */ /* 0x000fe400078e0a04 */
[--C-:B------:R-:W-:Y:S01]  /*8700*/  @!P2 IMAD.IADD R101, R101, 0x1, -R0.reuse ;  /* 0x000000016565a824 */ /* 0x100fe200078e0a00 */
[----:B------:R-:W-:Y:S01]  /*8710*/  ISETP.GE.AND P2, PT, R104, RZ, PT ;  /* 0x000000ff6800720c */ /* 0x000fe20003f46270 */
[----:B------:R-:W-:Y:S02]  /*8720*/  @!P0 IMAD.IADD R102, R102, 0x1, -R0 ;  /* 0x0000000166668824 */ /* 0x000fe400078e0a00 */
[----:B------:R-:W-:Y:S01]  /*8730*/  IMAD R105, R0, R5, R105 ;  /* 0x0000000500697224 */ /* 0x000fe200078e0269 */
[----:B------:R-:W-:Y:S01]  /*8740*/  @!P3 IADD3 R101, -R101, RZ, RZ ;  /* 0x000000ff6565b210 */ /* 0x000fe20007ffe1ff */
[----:B------:R-:W-:-:S04]  /*8750*/  IMAD.HI.U32 R4, R2, R13, RZ ;  /* 0x0000000d02047227 */ /* 0x000fc800078e00ff */
[C---:B------:R-:W-:Y:S01]  /*8760*/  IMAD R103, R0.reuse, R7, R103 ;  /* 0x0000000700677224 */ /* 0x040fe200078e0267 */
[----:B------:R-:W-:Y:S01]  /*8770*/  IABS R7, R112 ;  /* 0x0000007000077213 */ /* 0x000fe20000000000 */
[----:B------:R-:W-:Y:S01]  /*8780*/  @!P4 IMAD.MOV R102, RZ, RZ, -R102 ;  /* 0x000000ffff66c224 */ /* 0x000fe200078e0a66 */
[C---:B------:R-:W-:Y:S01]  /*8790*/  ISETP.GT.U32.AND P4, PT, R0.reuse, R105, PT ;  /* 0x000000690000720c */ /* 0x040fe20003f84070 */
[----:B------:R-:W-:Y:S01]  /*87a0*/  IMAD.MOV R104, RZ, RZ, -R4 ;  /* 0x000000ffff687224 */ /* 0x000fe200078e0a04 */
[----:B------:R-:W-:Y:S01]  /*87b0*/  ISETP.GT.U32.AND P3, PT, R0, R103, PT ;  /* 0x000000670000720c */ /* 0x000fe20003f64070 */
[----:B------:R-:W-:-:S04]  /*87c0*/  IMAD.HI.U32 R4, R2, R107, RZ ;  /* 0x0000006b02047227 */ /* 0x000fc800078e00ff */
[----:B------:R-:W-:Y:S01]  /*87d0*/  IMAD R104, R0, R104, R13 ;  /* 0x0000006800687224 */ /* 0x000fe200078e020d */
[----:B------:R-:W-:Y:S01]  /*87e0*/  IABS R13, R114 ;  /* 0x00000072000d7213 */ /* 0x000fe20000000000 */
[----:B------:R-:W-:Y:S02]  /*87f0*/  IMAD.MOV R4, RZ, RZ, -R4 ;  /* 0x000000ffff047224 */ /* 0x000fe400078e0a04 */
[----:B------:R-:W-:Y:S01]  /*8800*/  IMAD.HI.U32 R5, R2, R7, RZ ;  /* 0x0000000702057227 */ /* 0x000fe200078e00ff */
[----:B------:R-:W-:-:S03]  /*8810*/  ISETP.GT.U32.AND P0, PT, R0, R104, PT ;  /* 0x000000680000720c */ /* 0x000fc60003f04070 */
[--C-:B------:R-:W-:Y:S02]  /*8820*/  @!P4 IMAD.IADD R105, R105, 0x1, -R0.reuse ;  /* 0x000000016969c824 */ /* 0x100fe400078e0a00 */
[--C-:B------:R-:W-:Y:S02]  /*8830*/  @!P3 IMAD.IADD R103, R103, 0x1, -R0.reuse ;  /* 0x000000016767b824 */ /* 0x100fe400078e0a00 */
[C---:B------:R-:W-:Y:S01]  /*8840*/  IMAD R106, R0.reuse, R4, R107 ;  /* 0x00000004006a7224 */ /* 0x040fe200078e026b */
[C---:B------:R-:W-:Y:S01]  /*8850*/  ISETP.GT.U32.AND P4, PT, R0.reuse, R105, PT ;  /* 0x000000690000720c */ /* 0x040fe20003f84070 */
[----:B------:R-:W-:Y:S01]  /*8860*/  IMAD.MOV R5, RZ, RZ, -R5 ;  /* 0x000000ffff057224 */ /* 0x000fe200078e0a05 */
[----:B------:R-:W-:Y:S02]  /*8870*/  ISETP.GT.U32.AND P3, PT, R0, R103, PT ;  /* 0x000000670000720c */ /* 0x000fe40003f64070 */
[----:B------:R-:W-:Y:S01]  /*8880*/  IABS R107, R110 ;  /* 0x0000006e006b7213 */ /* 0x000fe20000000000 */
[----:B------:R-:W-:-:S02]  /*8890*/  @!P0 IMAD.IADD R104, R104, 0x1, -R0 ;  /* 0x0000000168688824 */ /* 0x000fc400078e0a00 */
[----:B------:R-:W-:Y:S01]  /*88a0*/  IMAD R108, R0, R5, R7 ;  /* 0x00000005006c7224 */ /* 0x000fe200078e0207 */
[----:B------:R-:W-:Y:S01]  /*88b0*/  MOV R7, R13 ;  /* 0x0000000d00077202 */ /* 0x000fe20000000f00 */
[----:B------:R-:W-:Y:S01]  /*88c0*/  IMAD.HI.U32 R4, R2, R107, RZ ;  /* 0x0000006b02047227 */ /* 0x000fe200078e00ff */
[C---:B------:R-:W-:Y:S02]  /*88d0*/  ISETP.GT.U32.AND P0, PT, R0.reuse, R104, PT ;  /* 0x000000680000720c */ /* 0x040fe40003f04070 */
[----:B------:R-:W-:Y:S01]  /*88e0*/  LOP3.LUT R13, R3, 0x16c, RZ, 0xfc, !PT ;  /* 0x0000016c030d7812 */ /* 0x000fe200078efcff */
[----:B------:R-:W-:Y:S01]  /*88f0*/  @!P4 IMAD.IADD R105, R105, 0x1, -R0 ;  /* 0x000000016969c824 */ /* 0x000fe200078e0a00 */
[C---:B------:R-:W-:Y:S01]  /*8900*/  ISETP.GT.U32.AND P4, PT, R0.reuse, R108, PT ;  /* 0x0000006c0000720c */ /* 0x040fe20003f84070 */
[----:B------:R-:W-:Y:S01]  /*8910*/  IMAD.MOV R4, RZ, RZ, -R4 ;  /* 0x000000ffff047224 */ /* 0x000fe200078e0a04 */
[----:B------:R-:W-:Y:S01]  /*8920*/  IABS R111, R13 ;  /* 0x0000000d006f7213 */ /* 0x000fe20000000000 */
[----:B------:R-:W-:Y:S01]  /*8930*/  @!P3 IMAD.IADD R103, R103, 0x1, -R0 ;  /* 0x000000016767b824 */ /* 0x000fe200078e0a00 */
[C---:B------:R-:W-:Y:S01]  /*8940*/  ISETP.GT.U32.AND P3, PT, R0.reuse, R106, PT ;  /* 0x0000006a0000720c */ /* 0x040fe20003f64070 */
[----:B------:R-:W-:-:S02]  /*8950*/  IMAD R107, R0, R4, R107 ;  /* 0x00000004006b7224 */ /* 0x000fc400078e026b */
[----:B------:R-:W-:-:S04]  /*8960*/  IMAD.HI.U32 R4, R2, R109, RZ ;  /* 0x0000006d02047227 */ /* 0x000fc800078e00ff */
[--C-:B------:R-:W-:Y:S01]  /*8970*/  @!P0 IMAD.IADD R104, R104, 0x1, -R0.reuse ;  /* 0x0000000168688824 */ /* 0x100fe200078e0a00 */
[----:B------:R-:W-:Y:S01]  /*8980*/  ISETP.GT.U32.AND P0, PT, R0, R107, PT ;  /* 0x0000006b0000720c */ /* 0x000fe20003f04070 */
[----:B------:R-:W-:Y:S02]  /*8990*/  @!P4 IMAD.IADD R108, R108, 0x1, -R0 ;  /* 0x000000016c6cc824 */ /* 0x000fe400078e0a00 */
[----:B------:R-:W-:Y:S02]  /*89a0*/  IMAD.MOV R4, RZ, RZ, -R4 ;  /* 0x000000ffff047224 */ /* 0x000fe400078e0a04 */
[----:B------:R-:W-:Y:S01]  /*89b0*/  @!P3 IMAD.IADD R106, R106, 0x1, -R0 ;  /* 0x000000016a6ab824 */ /* 0x000fe200078e0a00 */
[C---:B------:R-:W-:Y:S01]  /*89c0*/  ISETP.GT.U32.AND P4, PT, R0.reuse, R108, PT ;  /* 0x0000006c0000720c */ /* 0x040fe20003f84070 */
[----:B------:R-:W-:Y:S02]  /*89d0*/  IMAD R109, R0, R4, R109 ;  /* 0x00000004006d7224 */ /* 0x000fe400078e026d */
[----:B------:R-:W-:Y:S01]  /*89e0*/  IMAD.HI.U32 R4, R2, R111, RZ ;  /* 0x0000006f02047227 */ /* 0x000fe200078e00ff */
[----:B------:R-:W-:-:S03]  /*89f0*/  ISETP.GT.U32.AND P3, PT, R0, R106, PT ;  /* 0x0000006a0000720c */ /* 0x000fc60003f64070 */
[----:B------:R-:W-:Y:S01]  /*8a00*/  @!P0 IMAD.IADD R107, R107, 0x1, -R0 ;  /* 0x000000016b6b8824 */ /* 0x000fe200078e0a00 */
[----:B------:R-:W-:Y:S01]  /*8a10*/  ISETP.GE.AND P0, PT, R112, RZ, PT ;  /* 0x000000ff7000720c */ /* 0x000fe20003f06270 */
[----:B------:R-:W-:Y:S02]  /*8a20*/  IMAD.MOV R4, RZ, RZ, -R4 ;  /* 0x000000ffff047224 */ /* 0x000fe400078e0a04 */
[----:B------:R-:W-:-:S04]  /*8a30*/  IMAD.HI.U32 R5, R2, R7, RZ ;  /* 0x0000000702057227 */ /* 0x000fc800078e00ff */
[----:B------:R-:W-:Y:S01]  /*8a40*/  @!P5 IMAD.MOV R104, RZ, RZ, -R104 ;  /* 0x000000ffff68d224 */ /* 0x000fe200078e0a68 */
[C---:B------:R-:W-:Y:S01]  /*8a50*/  ISETP.GT.U32.AND P5, PT, R0.reuse, R107, PT ;  /* 0x0000006b0000720c */ /* 0x040fe20003fa4070 */
[----:B------:R-:W-:Y:S01]  /*8a60*/  IMAD R111, R0, R4, R111 ;  /* 0x00000004006f7224 */ /* 0x000fe200078e026f */
[----:B------:R-:W-:Y:S01]  /*8a70*/  @!P3 IADD3 R106, R106, -R0, RZ ;  /* 0x800000006a6ab210 */ /* 0x000fe20007ffe0ff */
[----:B------:R-:W-:Y:S01]  /*8a80*/  IMAD.MOV R5, RZ, RZ, -R5 ;  /* 0x000000ffff057224 */ /* 0x000fe200078e0a05 */
[----:B------:R-:W-:Y:S01]  /*8a90*/  ISETP.GT.U32.AND P3, PT, R0, R109, PT ;  /* 0x0000006d0000720c */ /* 0x000fe20003f64070 */
[----:B------:R-:W-:Y:S01]  /*8aa0*/  @!P6 IMAD.MOV R103, RZ, RZ, -R103 ;  /* 0x000000ffff67e224 */ /* 0x000fe200078e0a67 */
[----:B------:R-:W-:Y:S01]  /*8ab0*/  ISETP.GE.AND P6, PT, R110, RZ, PT ;  /* 0x000000ff6e00720c */ /* 0x000fe20003fc6270 */
[----:B------:R-:W-:Y:S01]  /*8ac0*/  @!P4 IMAD.IADD R108, R108, 0x1, -R0 ;  /* 0x000000016c6cc824 */ /* 0x000fe200078e0a00 */
[C---:B------:R-:W-:Y:S01]  /*8ad0*/  ISETP.GT.U32.AND P4, PT, R0.reuse, R111, PT ;  /* 0x0000006f0000720c */ /* 0x040fe20003f84070 */
[----:B------:R-:W-:Y:S01]  /*8ae0*/  IMAD R110, R0, R5, R7 ;  /* 0x00000005006e7224 */ /* 0x000fe200078e0207 */
[----:B------:R-:W-:Y:S01]  /*8af0*/  IABS R5, R116 ;  /* 0x0000007400057213 */ /* 0x000fe20000000000 */
[----:B------:R-:W-:-:S02]  /*8b00*/  @!P2 IMAD.MOV R106, RZ, RZ, -R106 ;  /* 0x000000ffff6aa224 */ /* 0x000fc400078e0a6a */
[--C-:B------:R-:W-:Y:S01]  /*8b10*/  @!P5 IMAD.IADD R107, R107, 0x1, -R0.reuse ;  /* 0x000000016b6bd824 */ /* 0x100fe200078e0a00 */
[----:B------:R-:W-:Y:S01]  /*8b20*/  ISETP.GT.U32.AND P2, PT, R0, R110, PT ;  /* 0x0000006e0000720c */ /* 0x000fe20003f44070 */
[----:B------:R-:W-:Y:S01]  /*8b30*/  @!P1 IMAD.MOV R105, RZ, RZ, -R105 ;  /* 0x000000ffff699224 */ /* 0x000fe200078e0a69 */
[----:B------:R-:W-:Y:S01]  /*8b40*/  ISETP.GE.AND P5, PT, R114, RZ, PT ;  /* 0x000000ff7200720c */ /* 0x000fe20003fa6270 */
[----:B------:R-:W-:Y:S01]  /*8b50*/  IMAD.HI.U32 R4, R2, R5, RZ ;  /* 0x0000000502047227 */ /* 0x000fe200078e00ff */
[----:B------:R-:W-:Y:S02]  /*8b60*/  LOP3.LUT R114, R3, 0x170, RZ, 0xfc, !PT ;  /* 0x0000017003727812 */ /* 0x000fe400078efcff */
[----:B------:R-:W-:Y:S01]  /*8b70*/  ISETP.GE.AND P1, PT, R113, RZ, PT ;  /* 0x000000ff7100720c */ /* 0x000fe20003f26270 */
[--C-:B------:R-:W-:Y:S01]  /*8b80*/  @!P4 IMAD.IADD R111, R111, 0x1, -R0.reuse ;  /* 0x000000016f6fc824 */ /* 0x100fe200078e0a00 */
[----:B------:R-:W-:Y:S01]  /*8b90*/  IABS R113, R114 ;  /* 0x0000007200717213 */ /* 0x000fe20000000000 */
[----:B------:R-:W-:Y:S01]  /*8ba0*/  @!P3 IMAD.IADD R109, R109, 0x1, -R0 ;  /* 0x000000016d6db824 */ /* 0x000fe200078e0a00 */
[----:B------:R-:W-:Y:S01]  /*8bb0*/  @!P6 IADD3 R107, -R107, RZ, RZ ;  /* 0x000000ff6b6be210 */ /* 0x000fe20007ffe1ff */
[----:B------:R-:W-:Y:S01]  /*8bc0*/  IMAD.MOV R112, RZ, RZ, -R4 ;  /* 0x000000ffff707224 */ /* 0x000fe200078e0a04 */
[----:B------:R-:W-:Y:S01]  /*8bd0*/  ISETP.GT.U32.AND P4, PT, R0, R111, PT ;  /* 0x0000006f0000720c */ /* 0x000fe20003f84070 */
[----:B------:R-:W-:Y:S01]  /*8be0*/  @!P2 IMAD.IADD R110, R110, 0x1, -R0 ;  /* 0x000000016e6ea824 */ /* 0x000fe200078e0a00 */
[----:B------:R-:W-:Y:S01]  /*8bf0*/  ISETP.GT.U32.AND P2, PT, R0, R109, PT ;  /* 0x0000006d0000720c */ /* 0x000fe20003f44070 */
[----:B------:R-:W-:Y:S01]  /*8c00*/  IMAD.HI.U32 R4, R2, R113, RZ ;  /* 0x0000007102047227 */ /* 0x000fe200078e00ff */
[----:B------:R-:W-:-:S02]  /*8c10*/  ISETP.GE.AND P3, PT, R13, RZ, PT ;  /* 0x000000ff0d00720c */ /* 0x000fc40003f66270 */
[C---:B------:R-:W-:Y:S01]  /*8c20*/  ISETP.GT.U32.AND P6, PT, R0.reuse, R110, PT ;  /* 0x0000006e0000720c */ /* 0x040fe20003fc4070 */
[----:B------:R-:W-:Y:S01]  /*8c30*/  IMAD.MOV R4, RZ, RZ, -R4 ;  /* 0x000000ffff047224 */ /* 0x000fe200078e0a04 */
[----:B------:R-:W-:Y:S01]  /*8c40*/  LOP3.LUT R13, R3, 0x172, RZ, 0xfc, !PT ;  /* 0x00000172030d7812 */ /* 0x000fe200078efcff */
[C---:B------:R-:W-:Y:S02]  /*8c50*/  IMAD R112, R0.reuse, R112, R5 ;  /* 0x0000007000707224 */ /* 0x040fe400078e0205 */
[C---:B------:R-:W-:Y:S01]  /*8c60*/  IMAD R113, R0.reuse, R4, R113 ;  /* 0x0000000400717224 */ /* 0x040fe200078e0271 */
[----:B------:R-:W-:Y:S01]  /*8c70*/  IABS R7, R13 ;  /* 0x0000000d00077213 */ /* 0x000fe20000000000 */
[--C-:B------:R-:W-:Y:S02]  /*8c80*/  @!P4 IMAD.IADD R111, R111, 0x1, -R0.reuse ;  /* 0x000000016f6fc824 */ /* 0x100fe400078e0a00 */
[----:B------:R-:W-:Y:S01]  /*8c90*/  @!P2 IMAD.IADD R109, R109, 0x1, -R0 ;  /* 0x000000016d6da824 */ /* 0x000fe200078e0a00 */
[----:B------:R-:W-:Y:S01]  /*8ca0*/  ISETP.GT.U32.AND P4, PT, R0, R113, PT ;  /* 0x000000710000720c */ /* 0x000fe20003f84070 */
[----:B------:R-:W-:Y:S01]  /*8cb0*/  IMAD.HI.U32 R4, R2, R7, RZ ;  /* 0x0000000702047227 */ /* 0x000fe200078e00ff */
[----:B------:R-:W-:-:S02]  /*8cc0*/  ISETP.GT.U32.AND P2, PT, R0, R112, PT ;  /* 0x000000700000720c */ /* 0x000fc40003f44070 */
[----:B------:R-:W-:Y:S01]  /*8cd0*/  @!P1 IADD3 R109, -R109, RZ, RZ ;  /* 0x000000ff6d6d9210 */ /* 0x000fe20007ffe1ff */
[----:B------:R-:W-:Y:S01]  /*8ce0*/  @!P6 IMAD.IADD R110, R110, 0x1, -R0 ;  /* 0x000000016e6ee824 */ /* 0x000fe200078e0a00 */
[----:B------:R-:W-:Y:S01]  /*8cf0*/  ISETP.GE.AND P6, PT, R116, RZ, PT ;  /* 0x000000ff7400720c */ /* 0x000fe20003fc6270 */
[----:B------:R-:W-:Y:S01]  /*8d00*/  IMAD.MOV R4, RZ, RZ, -R4 ;  /* 0x000000ffff047224 */ /* 0x000fe200078e0a04 */
[----:B------:R-:W-:Y:S01]  /*8d10*/  LOP3.LUT R116, R3, 0x176, RZ, 0xfc, !PT ;  /* 0x0000017603747812 */ /* 0x000fe200078efcff */
[----:B------:R-:W-:Y:S02]  /*8d20*/  @!P0 IMAD.MOV R108, RZ, RZ, -R108 ;  /* 0x000000ffff6c8224 */ /* 0x000fe400078e0a6c */
[----:B------:R-:W-:-:S04]  /*8d30*/  IMAD.HI.U32 R5, R2, R115, RZ ;  /* 0x0000007302057227 */ /* 0x000fc800078e00ff */
[--C-:B------:R-:W-:Y:S02]  /*8d40*/  @!P4 IMAD.IADD R113, R113, 0x1, -R0.reuse ;  /* 0x000000017171c824 */ /* 0x100fe400078e0a00 */
[----:B------:R-:W-:Y:S01]  /*8d50*/  @!P2 IMAD.IADD R112, R112, 0x1, -R0 ;  /* 0x000000017070a824 */ /* 0x000fe200078e0a00 */
[----:B------:R-:W-:Y:S01]  /*8d60*/  ISETP.GE.AND P2, PT, R114, RZ, PT ;  /* 0x000000ff7200720c */ /* 0x000fe20003f46270 */
[C---:B------:R-:W-:Y:S01]  /*8d70*/  IMAD R114, R0.reuse, R4, R7 ;  /* 0x0000000400727224 */ /* 0x040fe200078e0207 */
[C---:B------:R-:W-:Y:S01]  /*8d80*/  ISETP.GT.U32.AND P1, PT, R0.reuse, R113, PT ;  /* 0x000000710000720c */ /* 0x040fe20003f24070 */
[----:B------:R-:W-:Y:S01]  /*8d90*/  IMAD.MOV R5, RZ, RZ, -R5 ;  /* 0x000000ffff057224 */ /* 0x000fe200078e0a05 */
[----:B------:R-:W-:Y:S01]  /*8da0*/  IABS R7, R116 ;  /* 0x0000007400077213 */ /* 0x000fe20000000000 */
[----:B------:R-:W-:Y:S01]  /*8db0*/  @!P5 IMAD.MOV R110, RZ, RZ, -R110 ;  /* 0x000000ffff6ed224 */ /* 0x000fe200078e0a6e */
[C---:B------:R-:W-:Y:S01]  /*8dc0*/  ISETP.GT.U32.AND P0, PT, R0.reuse, R112, PT ;  /* 0x000000700000720c */ /* 0x040fe20003f04070 */
[C---:B------:R-:W-:Y:S01]  /*8dd0*/  IMAD R115, R0.reuse, R5, R115 ;  /* 0x0000000500737224 */ /* 0x040fe200078e0273 */
[----:B------:R-:W-:Y:S01]  /*8de0*/  ISETP.GT.U32.AND P4, PT, R0, R114, PT ;  /* 0x000000720000720c */ /* 0x000fe20003f84070 */
[----:B------:R-:W-:-:S03]  /*8df0*/  IMAD.HI.U32 R4, R2, R7, RZ ;  /* 0x0000000702047227 */ /* 0x000fc600078e00ff */
[----:B------:R-:W-:Y:S01]  /*8e00*/  ISETP.GT.U32.AND P5, PT, R0, R115, PT ;  /* 0x000000730000720c */ /* 0x000fe20003fa4070 */
[----:B------:R-:W-:Y:S02]  /*8e10*/  IMAD.MOV R4, RZ, RZ, -R4 ;  /* 0x000000ffff047224 */ /* 0x000fe400078e0a04 */
[--C-:B------:R-:W-:Y:S01]  /*8e20*/  @!P1 IMAD.IADD R113, R113, 0x1, -R0.reuse ;  /* 0x0000000171719824 */ /* 0x100fe200078e0a00 */
[----:B------:R-:W-:Y:S01]  /*8e30*/  ISETP.GE.AND P1, PT, R116, RZ, PT ;  /* 0x000000ff7400720c */ /* 0x000fe20003f26270 */
[----:B------:R-:W-:Y:S02]  /*8e40*/  IMAD R116, R0, R4, R7 ;  /* 0x0000000400747224 */ /* 0x000fe400078e0207 */
[----:B------:R-:W-:Y:S01]  /*8e50*/  @!P0 IMAD.IADD R112, R112, 0x1, -R0 ;  /* 0x0000000170708824 */ /* 0x000fe200078e0a00 */
[----:B------:R-:W-:Y:S01]  /*8e60*/  @!P2 IADD3 R113, -R113, RZ, RZ ;  /* 0x000000ff7171a210 */ /* 0x000fe20007ffe1ff */
[----:B------:R-:W-:Y:S01]  /*8e70*/  IMAD.HI.U32 R5, R2, R117, RZ ;  /* 0x0000007502057227 */ /* 0x000fe200078e00ff */
[----:B------:R-:W-:-:S02]  /*8e80*/  ISETP.GE.AND P0, PT, R118, RZ, PT ;  /* 0x000000ff7600720c */ /* 0x000fc40003f06270 */
[C---:B------:R-:W-:Y:S01]  /*8e90*/  LOP3.LUT R118, R3.reuse, 0x17c, RZ, 0xfc, !PT ;  /* 0x0000017c03767812 */ /* 0x040fe200078efcff */
[----:B------:R-:W-:Y:S01]  /*8ea0*/  @!P6 IMAD.MOV R112, RZ, RZ, -R112 ;  /* 0x000000ffff70e224 */ /* 0x000fe200078e0a70 */
[----:B------:R-:W-:Y:S01]  /*8eb0*/  ISETP.GT.U32.AND P6, PT, R0, R116, PT ;  /* 0x000000740000720c */ /* 0x000fe20003fc4070 */
[----:B------:R-:W-:Y:S01]  /*8ec0*/  IMAD.MOV R5, RZ, RZ, -R5 ;  /* 0x000000ffff057224 */ /* 0x000fe200078e0a05 */
[----:B------:R-:W-:Y:S01]  /*8ed0*/  IABS R119, R118 ;  /* 0x0000007600777213 */ /* 0x000fe20000000000 */
[--C-:B------:R-:W-:Y:S02]  /*8ee0*/  @!P4 IMAD.IADD R114, R114, 0x1, -R0.reuse ;  /* 0x000000017272c824 */ /* 0x100fe400078e0a00 */
[C---:B------:R-:W-:Y:S01]  /*8ef0*/  IMAD R117, R0.reuse, R5, R117 ;  /* 0x0000000500757224 */ /* 0x040fe200078e0275 */
[----:B------:R-:W-:Y:S01]  /*8f00*/  LOP3.LUT R5, R3, 0x17a, RZ, 0xfc, !PT ;  /* 0x0000017a03057812 */ /* 0x000fe200078efcff */
[----:B------:R-:W-:Y:S01]  /*8f10*/  @!P5 IMAD.IADD R115, R115, 0x1, -R0 ;  /* 0x000000017373d824 */ /* 0x000fe200078e0a00 */
[C---:B------:R-:W-:Y:S01]  /*8f20*/  ISETP.GT.U32.AND P4, PT, R0.reuse, R114, PT ;  /* 0x000000720000720c */ /* 0x040fe20003f84070 */
[----:B------:R-:W-:Y:S01]  /*8f30*/  @!P3 IMAD.MOV R111, RZ, RZ, -R111 ;  /* 0x000000ffff6fb224 */ /* 0x000fe200078e0a6f */
[----:B------:R-:W-:-:S02]  /*8f40*/  ISETP.GT.U32.AND P2, PT, R0, R117, PT ;  /* 0x000000750000720c */ /* 0x000fc40003f44070 */
[----:B------:R-:W-:Y:S01]  /*8f50*/  IABS R7, R5 ;  /* 0x0000000500077213 */ /* 0x000fe20000000000 */
[----:B------:R-:W-:Y:S01]  /*8f60*/  @!P6 IMAD.IADD R116, R116, 0x1, -R0 ;  /* 0x000000017474e824 */ /* 0x000fe200078e0a00 */
[----:B------:R-:W-:Y:S02]  /*8f70*/  ISETP.GE.AND P3, PT, R13, RZ, PT ;  /* 0x000000ff0d00720c */ /* 0x000fe40003f66270 */
[----:B------:R-:W-:Y:S01]  /*8f80*/  ISETP.GT.U32.AND P5, PT, R0, R115, PT ;  /* 0x000000730000720c */ /* 0x000fe20003fa4070 */
[----:B------:R-:W-:Y:S01]  /*8f90*/  IMAD.HI.U32 R4, R2, R7, RZ ;  /* 0x0000000702047227 */ /* 0x000fe200078e00ff */
[----:B------:R-:W-:Y:S02]  /*8fa0*/  ISETP.GT.U32.AND P6, PT, R0, R116, PT ;  /* 0x000000740000720c */ /* 0x000fe40003fc4070 */
[----:B------:R-:W-:Y:S01]  /*8fb0*/  IABS R13, R122 ;  /* 0x0000007a000d7213 */ /* 0x000fe20000000000 */
[----:B------:R-:W-:Y:S02]  /*8fc0*/  IMAD.MOV R4, RZ, RZ, -R4 ;  /* 0x000000ffff047224 */ /* 0x000fe400078e0a04 */
[----:B------:R-:W-:Y:S01]  /*8fd0*/  @!P2 IMAD.IADD R117, R117, 0x1, -R0 ;  /* 0x000000017575a824 */ /* 0x000fe200078e0a00 */
[----:B------:R-:W-:Y:S01]  /*8fe0*/  ISETP.GE.AND P2, PT, R118, RZ, PT ;  /* 0x000000ff7600720c */ /* 0x000fe20003f46270 */
[----:B------:R-:W-:-:S02]  /*8ff0*/  IMAD R118, R0, R4, R7 ;  /* 0x0000000400767224 */ /* 0x000fc400078e0207 */
[----:B------:R-:W-:Y:S01]  /*9000*/  IMAD.MOV.U32 R7, RZ, RZ, R13 ;  /* 0x000000ffff077224 */ /* 0x000fe200078e000d */
[----:B------:R-:W-:Y:S01]  /*9010*/  IABS R13, R125 ;  /* 0x0000007d000d7213 */ /* 0x000fe20000000000 */
[--C-:B------:R-:W-:Y:S01]  /*9020*/  @!P4 IMAD.IADD R114, R114, 0x1, -R0.reuse ;  /* 0x000000017272c824 */ /* 0x100fe200078e0a00 */
[----:B------:R-:W-:Y:S01]  /*9030*/  ISETP.GE.AND P4, PT, R120, RZ, PT ;  /* 0x000000ff7800720c */ /* 0x000fe20003f86270 */
[----:B------:R-:W-:Y:S01]  /*9040*/  @!P6 IMAD.IADD R116, R116, 0x1, -R0 ;  /* 0x000000017474e824 */ /* 0x000fe200078e0a00 */
[----:B------:R-:W-:Y:S01]  /*9050*/  ISETP.GT.U32.AND P6, PT, R0, R118, PT ;  /* 0x000000760000720c */ /* 0x000fe20003fc4070 */
[----:B------:R-:W-:-:S04]  /*9060*/  IMAD.HI.U32 R4, R2, R7, RZ ;  /* 0x0000000702047227 */ /* 0x000fc800078e00ff */
[----:B------:R-:W-:Y:S01]  /*9070*/  @!P5 IMAD.IADD R115, R115, 0x1, -R0 ;  /* 0x000000017373d824 */ /* 0x000fe200078e0a00 */
[----:B------:R-:W-:Y:S01]  /*9080*/  ISETP.GE.AND P5, PT, R5, RZ, PT ;  /* 0x000000ff0500720c */ /* 0x000fe20003fa6270 */
[----:B------:R-:W-:Y:S01]  /*9090*/  @!P3 IMAD.MOV R114, RZ, RZ, -R114 ;  /* 0x000000ffff72b224 */ /* 0x000fe200078e0a72 */
[----:B------:R-:W-:Y:S01]  /*90a0*/  ISETP.GT.U32.AND P3, PT, R0, R117, PT ;  /* 0x000000750000720c */ /* 0x000fe20003f64070 */
[----:B------:R-:W-:Y:S01]  /*90b0*/  IMAD.HI.U32 R5, R2, R119, RZ ;  /* 0x0000007702057227 */ /* 0x000fe200078e00ff */
[----:B------:R-:W-:-:S03]  /*90c0*/  IADD3 R4, -R4, RZ, RZ ;  /* 0x000000ff04047210 */ /* 0x000fc60007ffe1ff */
[----:B------:R-:W-:Y:S02]  /*90d0*/  @!P6 IMAD.IADD R118, R118, 0x1, -R0 ;  /* 0x000000017676e824 */ /* 0x000fe400078e0a00 */
[----:B------:R-:W-:Y:S02]  /*90e0*/  IMAD.MOV R5, RZ, RZ, -R5 ;  /* 0x000000ffff057224 */ /* 0x000fe400078e0a05 */
[C---:B------:R-:W-:Y:S01]  /*90f0*/  IMAD R120, R0.reuse, R4, R7 ;  /* 0x0000000400787224 */ /* 0x040fe200078e0207 */
[----:B------:R-:W-:Y:S01]  /*9100*/  IABS R7, R128 ;  /* 0x0000008000077213 */ /* 0x000fe20000000000 */
[----:B------:R-:W-:Y:S01]  /*9110*/  @!P0 IMAD.MOV R115, RZ, RZ, -R115 ;  /* 0x000000ffff738224 */ /* 0x000fe200078e0a73 */
[----:B------:R-:W-:Y:S01]  /*9120*/  ISETP.GT.U32.AND P0, PT, R0, R118, PT ;  /* 0x000000760000720c */ /* 0x000fe20003f04070 */
[----:B------:R-:W-:Y:S01]  /*9130*/  IMAD.HI.U32 R4, R2, R121, RZ ;  /* 0x0000007902047227 */ /* 0x000fe200078e00ff */
[----:B------:R-:W-:-:S03]  /*9140*/  ISETP.GT.U32.AND P6, PT, R0, R120, PT ;  /* 0x000000780000720c */ /* 0x000fc60003fc4070 */
[C---:B------:R-:W-:Y:S02]  /*9150*/  IMAD R119, R0.reuse, R5, R119 ;  /* 0x0000000500777224 */ /* 0x040fe400078e0277 */
[----:B------:R-:W-:Y:S02]  /*9160*/  IMAD.MOV R4, RZ, RZ, -R4 ;  /* 0x000000ffff047224 */ /* 0x000fe400078e0a04 */
[--C-:B------:R-:W-:Y:S01]  /*9170*/  @!P3 IMAD.IADD R117, R117, 0x1, -R0.reuse ;  /* 0x000000017575b824 */ /* 0x100fe200078e0a00 */
[C---:B------:R-:W-:Y:S01]  /*9180*/  ISETP.GT.U32.AND P3, PT, R0.reuse, R119, PT ;  /* 0x000000770000720c */ /* 0x040fe20003f64070 */
[----:B------:R-:W-:Y:S02]  /*9190*/  IMAD R121, R0, R4, R121 ;  /* 0x0000000400797224 */ /* 0x000fe400078e0279 */
[----:B------:R-:W-:Y:S01]  /*91a0*/  @!P0 IMAD.IADD R118, R118, 0x1, -R0 ;  /* 0x0000000176768824 */ /* 0x000fe200078e0a00 */
[----:B------:R-:W-:Y:S01]  /*91b0*/  @!P4 IADD3 R117, -R117, RZ, RZ ;  /* 0x000000ff7575c210 */ /* 0x000fe20007ffe1ff */
[----:B------:R-:W-:Y:S01]  /*91c0*/  IMAD.HI.U32 R4, R2, R123, RZ ;  /* 0x0000007b02047227 */ /* 0x000fe200078e00ff */
[----:B------:R-:W-:-:S02]  /*91d0*/  ISETP.GT.U32.AND P0, PT, R0, R121, PT ;  /* 0x000000790000720c */ /* 0x000fc40003f04070 */
[----:B------:R-:W-:Y:S01]  /*91e0*/  ISETP.GE.AND P4, PT, R124, RZ, PT ;  /* 0x000000ff7c00720c */ /* 0x000fe20003f86270 */
[----:B------:R-:W-:Y:S02]  /*91f0*/  @!P6 IMAD.IADD R120, R120, 0x1, -R0 ;  /* 0x000000017878e824 */ /* 0x000fe400078e0a00 */
[----:B------:R-:W-:-:S03]  /*9200*/  IMAD.HI.U32 R5, R2, R13, RZ ;  /* 0x0000000d02057227 */ /* 0x000fc600078e00ff */
[----:B------:R-:W-:Y:S01]  /*9210*/  ISETP.GT.U32.AND P6, PT, R0, R120, PT ;  /* 0x000000780000720c */ /* 0x000fe20003fc4070 */
[----:B------:R-:W-:Y:S02]  /*9220*/  IMAD.MOV R4, RZ, RZ, -R4 ;  /* 0x000000ffff047224 */ /* 0x000fe400078e0a04 */
[----:B------:R-:W-:Y:S01]  /*9230*/  @!P3 IMAD.IADD R119, R119, 0x1, -R0 ;  /* 0x000000017777b824 */ /* 0x000fe200078e0a00 */
[----:B------:R-:W-:Y:S01]  /*9240*/  ISETP.GE.AND P3, PT, R122, RZ, PT ;  /* 0x000000ff7a00720c */ /* 0x000fe20003f66270 */
[----:B------:R-:W-:Y:S02]  /*9250*/  IMAD.MOV R5, RZ, RZ, -R5 ;  /* 0x000000ffff057224 */ /* 0x000fe400078e0a05 */
[C---:B------:R-:W-:Y:S02]  /*9260*/  IMAD R123, R0.reuse, R4, R123 ;  /* 0x00000004007b7224 */ /* 0x040fe400078e027b */
[----:B------:R-:W-:Y:S01]  /*9270*/  @!P1 IMAD.MOV R116, RZ, RZ, -R116 ;  /* 0x000000ffff749224 */ /* 0x000fe200078e0a74 */
[C---:B------:R-:W-:Y:S01]  /*9280*/  ISETP.GT.U32.AND P1, PT, R0.reuse, R119, PT ;  /* 0x000000770000720c */ /* 0x040fe20003f24070 */
[C---:B------:R-:W-:Y:S01]  /*9290*/  IMAD R122, R0.reuse, R5, R13 ;  /* 0x00000005007a7224 */ /* 0x040fe200078e020d */
[----:B------:R-:W-:Y:S01]  /*92a0*/  IABS R13, R130 ;  /* 0x00000082000d7213 */ /* 0x000fe20000000000 */
[----:B------:R-:W-:Y:S01]  /*92b0*/  @!P0 IMAD.IADD R121, R121, 0x1, -R0 ;  /* 0x0000000179798824 */ /* 0x000fe200078e0a00 */
[C---:B------:R-:W-:Y:S01]  /*92c0*/  ISETP.GT.U32.AND P0, PT, R0.reuse, R123, PT ;  /* 0x0000007b0000720c */ /* 0x040fe20003f04070 */
[----:B------:R-:W-:Y:S01]  /*92d0*/  @!P5 IMAD.MOV R118, RZ, RZ, -R118 ;  /* 0x000000ffff76d224 */ /* 0x000fe200078e0a76 */
[----:B------:R-:W-:Y:S01]  /*92e0*/  ISETP.GT.U32.AND P5, PT, R0, R122, PT ;  /* 0x0000007a0000720c */ /* 0x000fe20003fa4070 */
[----:B------:R-:W-:Y:S01]  /*92f0*/  @!P6 IMAD.IADD R120, R120, 0x1, -R0 ;  /* 0x000000017878e824 */ /* 0x000fe200078e0a00 */
[----:B------:R-:W-:Y:S01]  /*9300*/  ISETP.GE.AND P6, PT, R126, RZ, PT ;  /* 0x000000ff7e00720c */ /* 0x000fe20003fc6270 */
[----:B------:R-:W-:Y:S01]  /*9310*/  IMAD.HI.U32 R5, R2, R7, RZ ;  /* 0x0000000702057227 */ /* 0x000fe200078e00ff */
[----:B------:R-:W-:-:S03]  /*9320*/  LOP3.LUT R126, R3, 0x188, RZ, 0xfc, !PT ;  /* 0x00000188037e7812 */ /* 0x000fc600078efcff */
[--C-:B------:R-:W-:Y:S01]  /*9330*/  @!P1 IMAD.IADD R119, R119, 0x1, -R0.reuse ;  /* 0x0000000177779824 */ /* 0x100fe200078e0a00 */
[----:B------:R-:W-:Y:S01]  /*9340*/  ISETP.GE.AND P1, PT, R125, RZ, PT ;  /* 0x000000ff7d00720c */ /* 0x000fe20003f26270 */
[----:B------:R-:W-:Y:S01]  /*9350*/  IMAD.MOV R5, RZ, RZ, -R5 ;  /* 0x000000ffff057224 */ /* 0x000fe200078e0a05 */
[----:B------:R-:W-:Y:S01]  /*9360*/  IABS R125, R126 ;  /* 0x0000007e007d7213 */ /* 0x000fe20000000000 */
[--C-:B------:R-:W-:Y:S02]  /*9370*/  @!P0 IMAD.IADD R123, R123, 0x1, -R0.reuse ;  /* 0x000000017b7b8824 */ /* 0x100fe400078e0a00 */
[----:B------:R-:W-:Y:S01]  /*9380*/  @!P5 IMAD.IADD R122, R122, 0x1, -R0 ;  /* 0x000000017a7ad824 */ /* 0x000fe200078e0a00 */
[----:B------:R-:W-:Y:S01]  /*9390*/  ISETP.GT.U32.AND P5, PT, R0, R121, PT ;  /* 0x000000790000720c */ /* 0x000fe20003fa4070 */
[----:B------:R-:W-:Y:S01]  /*93a0*/  IMAD.HI.U32 R4, R2, R125, RZ ;  /* 0x0000007d02047227 */ /* 0x000fe200078e00ff */
[----:B------:R-:W-:-:S03]  /*93b0*/  ISETP.GT.U32.AND P0, PT, R0, R123, PT ;  /* 0x0000007b0000720c */ /* 0x000fc60003f04070 */
[----:B------:R-:W-:Y:S01]  /*93c0*/  IMAD R124, R0, R5, R7 ;  /* 0x00000005007c7224 */ /* 0x000fe200078e0207 */
[----:B------:R-:W-:Y:S01]  /*93d0*/  IADD3 R4, -R4, RZ, RZ ;  /* 0x000000ff04047210 */ /* 0x000fe20007ffe1ff */
[----:B------:R-:W-:Y:S01]  /*93e0*/  @!P2 IMAD.MOV R119, RZ, RZ, -R119 ;  /* 0x000000ffff77a224 */ /* 0x000fe200078e0a77 */
[----:B------:R-:W-:Y:S01]  /*93f0*/  ISETP.GT.U32.AND P2, PT, R0, R122, PT ;  /* 0x0000007a0000720c */ /* 0x000fe20003f44070 */
[----:B------:R-:W-:-:S04]  /*9400*/  IMAD.HI.U32 R5, R2, R127, RZ ;  /* 0x0000007f02057227 */ /* 0x000fc800078e00ff */
[C---:B------:R-:W-:Y:S02]  /*9410*/  IMAD R125, R0.reuse, R4, R125 ;  /* 0x00000004007d7224 */ /* 0x040fe400078e027d */
[--C-:B------:R-:W-:Y:S01]  /*9420*/  @!P5 IMAD.IADD R121, R121, 0x1, -R0.reuse ;  /* 0x000000017979d824 */ /* 0x100fe200078e0a00 */
[C---:B------:R-:W-:Y:S01]  /*9430*/  ISETP.GT.U32.AND P5, PT, R0.reuse, R124, PT ;  /* 0x0000007c0000720c */ /* 0x040fe20003fa4070 */
[----:B------:R-:W-:Y:S01]  /*9440*/  @!P0 IMAD.IADD R123, R123, 0x1, -R0 ;  /* 0x000000017b7b8824 */ /* 0x000fe200078e0a00 */
[----:B------:R-:W-:Y:S01]  /*9450*/  ISETP.GT.U32.AND P0, PT, R0, R125, PT ;  /* 0x0000007d0000720c */ /* 0x000fe20003f04070 */
[----:B------:R-:W-:Y:S01]  /*9460*/  IMAD.HI.U32 R4, R2, R13, RZ ;  /* 0x0000000d02047227 */ /* 0x000fe200078e00ff */
[----:B------:R-:W-:-:S03]  /*9470*/  @!P4 IADD3 R121, -R121, RZ, RZ ;  /* 0x000000ff7979c210 */ /* 0x000fc60007ffe1ff */
[----:B------:R-:W-:-:S04]  /*9480*/  IMAD.HI.U32 R7, R2, R129, RZ ;  /* 0x0000008102077227 */ /* 0x000fc800078e00ff */
[----:B------:R-:W-:Y:S02]  /*9490*/  IMAD.MOV R4, RZ, RZ, -R4 ;  /* 0x000000ffff047224 */ /* 0x000fe400078e0a04 */
[----:B------:R-:W-:Y:S02]  /*94a0*/  IMAD.MOV R5, RZ, RZ, -R5 ;  /* 0x000000ffff057224 */ /* 0x000fe400078e0a05 */
[--C-:B------:R-:W-:Y:S01]  /*94b0*/  @!P5 IMAD.IADD R124, R124, 0x1, -R0.reuse ;  /* 0x000000017c7cd824 */ /* 0x100fe200078e0a00 */
[----:B------:R-:W-:Y:S01]  /*94c0*/  ISETP.GE.AND P5, PT, R126, RZ, PT ;  /* 0x000000ff7e00720c */ /* 0x000fe20003fa6270 */
[----:B------:R-:W-:Y:S02]  /*94d0*/  IMAD.MOV R7, RZ, RZ, -R7 ;  /* 0x000000ffff077224 */ /* 0x000fe400078e0a07 */
[C---:B------:R-:W-:Y:S01]  /*94e0*/  IMAD R126, R0.reuse, R4, R13 ;  /* 0x00000004007e7224 */ /* 0x040fe200078e020d */
[----:B------:R-:W-:Y:S01]  /*94f0*/  LOP3.LUT R13, R3, 0x190, RZ, 0xfc, !PT ;  /* 0x00000190030d7812 */ /* 0x000fe200078efcff */
[--C-:B------:R-:W-:Y:S01]  /*9500*/  @!P0 IMAD.IADD R125, R125, 0x1, -R0.reuse ;  /* 0x000000017d7d8824 */ /* 0x100fe200078e0a00 */
[----:B------:R-:W-:Y:S01]  /*9510*/  ISETP.GT.U32.AND P0, PT, R0, R124, PT ;  /* 0x0000007c0000720c */ /* 0x000fe20003f04070 */
[----:B------:R-:W-:Y:S01]  /*9520*/  @!P2 IMAD.IADD R122, R122, 0x1, -R0 ;  /* 0x000000017a7aa824 */ /* 0x000fe200078e0a00 */
[----:B------:R-:W-:Y:S01]  /*9530*/  ISETP.GE.AND P2, PT, R128, RZ, PT ;  /* 0x000000ff8000720c */ /* 0x000fe20003f46270 */
[C---:B------:R-:W-:Y:S01]  /*9540*/  IMAD R127, R0.reuse, R5, R127 ;  /* 0x00000005007f7224 */ /* 0x040fe200078e027f */
[C---:B------:R-:W-:Y:S01]  /*9550*/  ISETP.GT.U32.AND P4, PT, R0.reuse, R125, PT ;  /* 0x0000007d0000720c */ /* 0x040fe20003f84070 */
[C---:B------:R-:W-:Y:S01]  /*9560*/  IMAD R128, R0.reuse, R7, R129 ;  /* 0x0000000700807224 */ /* 0x040fe200078e0281 */
[----:B------:R-:W-:Y:S01]  /*9570*/  IABS R129, R13 ;  /* 0x0000000d00817213 */ /* 0x000fe20000000000 */
[----:B------:R-:W-:Y:S01]  /*9580*/  @!P3 IMAD.MOV R120, RZ, RZ, -R120 ;  /* 0x000000ffff78b224 */ /* 0x000fe200078e0a78 */
[C---:B------:R-:W-:Y:S01]  /*9590*/  ISETP.GT.U32.AND P3, PT, R0.reuse, R126, PT ;  /* 0x0000007e0000720c */ /* 0x040fe20003f64070 */
[----:B------:R-:W-:Y:S01]  /*95a0*/  @!P1 IMAD.MOV R122, RZ, RZ, -R122 ;  /* 0x000000ffff7a9224 */ /* 0x000fe200078e0a7a */
[----:B------:R-:W-:Y:S01]  /*95b0*/  ISETP.GT.U32.AND P1, PT, R0, R127, PT ;  /* 0x0000007f0000720c */ /* 0x000fe20003f24070 */
[----:B------:R-:W-:Y:S01]  /*95c0*/  IMAD.HI.U32 R4, R2, R129, RZ ;  /* 0x0000008102047227 */ /* 0x000fe200078e00ff */
[----:B------:R-:W-:-:S03]  /*95d0*/  IABS R7, R133 ;  /* 0x0000008500077213 */ /* 0x000fc60000000000 */
[----:B------:R-:W-:Y:S02]  /*95e0*/  IMAD.MOV R5, RZ, RZ, -R4 ;  /* 0x000000ffff057224 */ /* 0x000fe400078e0a04 */
[--C-:B------:R-:W-:Y:S01]  /*95f0*/  @!P0 IMAD.IADD R124, R124, 0x1, -R0.reuse ;  /* 0x000000017c7c8824 */ /* 0x100fe200078e0a00 */
[----:B------:R-:W-:Y:S01]  /*9600*/  ISETP.GT.U32.AND P0, PT, R0, R128, PT ;  /* 0x000000800000720c */ /* 0x000fe20003f04070 */
[--C-:B------:R-:W-:Y:S01]  /*9610*/  @!P4 IMAD.IADD R125, R125, 0x1, -R0.reuse ;  /* 0x000000017d7dc824 */ /* 0x100fe200078e0a00 */
[----:B------:R-:W-:Y:S01]  /*9620*/  ISETP.GE.AND P4, PT, R131, RZ, PT ;  /* 0x000000ff8300720c */ /* 0x000fe20003f86270 */
[--C-:B------:R-:W-:Y:S01]  /*9630*/  @!P3 IMAD.IADD R126, R126, 0x1, -R0.reuse ;  /* 0x000000017e7eb824 */ /* 0x100fe200078e0a00 */
[----:B------:R-:W-:Y:S01]  /*9640*/  @!P2 IADD3 R124, -R124, RZ, RZ ;  /* 0x000000ff7c7ca210 */ /* 0x000fe20007ffe1ff */
[----:B------:R-:W-:Y:S01]  /*9650*/  IMAD R129, R0, R5, R129 ;  /* 0x0000000500817224 */ /* 0x000fe200078e0281 */
[----:B------:R-:W-:Y:S01]  /*9660*/  ISETP.GE.AND P3, PT, R132, RZ, PT ;  /* 0x000000ff8400720c */ /* 0x000fe20003f66270 */
[----:B------:R-:W-:Y:S01]  /*9670*/  @!P1 IMAD.IADD R127, R127, 0x1, -R0 ;  /* 0x000000017f7f9824 */ /* 0x000fe200078e0a00 */
[C---:B------:R-:W-:Y:S01]  /*9680*/  ISETP.GT.U32.AND P1, PT, R0.reuse, R126, PT ;  /* 0x0000007e0000720c */ /* 0x040fe20003f24070 */
[----:B------:R-:W-:Y:S01]  /*9690*/  @!P5 IMAD.MOV R125, RZ, RZ, -R125 ;  /* 0x000000ffff7dd224 */ /* 0x000fe200078e0a7d */
[----:B------:R-:W-:Y:S01]  /*96a0*/  ISETP.GT.U32.AND P5, PT, R0, R129, PT ;  /* 0x000000810000720c */ /* 0x000fe20003fa4070 */
[----:B------:R-:W-:Y:S01]  /*96b0*/  IMAD.HI.U32 R4, R2, R7, RZ ;  /* 0x0000000702047227 */ /* 0x000fe200078e00ff */
[----:B------:R-:W-:-:S02]  /*96c0*/  ISETP.GT.U32.AND P2, PT, R0, R127, PT ;  /* 0x0000007f0000720c */ /* 0x000fc40003f44070 */
[----:B------:R-:W-:Y:S01]  /*96d0*/  LOP3.LUT R132, R3, 0x194, RZ, 0xfc, !PT ;  /* 0x0000019403847812 */ /* 0x000fe200078efcff */
[----:B------:R-:W-:Y:S01]  /*96e0*/  @!P6 IMAD.MOV R123, RZ, RZ, -R123 ;  /* 0x000000ffff7be224 */ /* 0x000fe200078e0a7b */
[----:B------:R-:W-:Y:S01]  /*96f0*/  ISETP.GE.AND P6, PT, R130, RZ, PT ;  /* 0x000000ff8200720c */ /* 0x000fe20003fc6270 */
[----:B------:R-:W-:Y:S01]  /*9700*/  IMAD.MOV R4, RZ, RZ, -R4 ;  /* 0x000000ffff047224 */ /* 0x000fe200078e0a04 */
[----:B------:R-:W-:Y:S01]  /*9710*/  IABS R131, R132 ;  /* 0x0000008400837213 */ /* 0x000fe20000000000 */
[--C-:B------:R-:W-:Y:S02]  /*9720*/  @!P0 IMAD.IADD R128, R128, 0x1, -R0.reuse ;  /* 0x0000000180808824 */ /* 0x100fe400078e0a00 */
[----:B------:R-:W-:Y:S01]  /*9730*/  IMAD R130, R0, R4, R7 ;  /* 0x0000000400827224 */ /* 0x000fe200078e0207 */
[----:B------:R-:W-:Y:S01]  /*9740*/  IABS R7, R134 ;  /* 0x0000008600077213 */ /* 0x000fe20000000000 */
[--C-:B------:R-:W-:Y:S01]  /*9750*/  @!P1 IMAD.IADD R126, R126, 0x1, -R0.reuse ;  /* 0x000000017e7e9824 */ /* 0x100fe200078e0a00 */
[C---:B------:R-:W-:Y:S01]  /*9760*/  ISETP.GT.U32.AND P0, PT, R0.reuse, R128, PT ;  /* 0x000000800000720c */ /* 0x040fe20003f04070 */
[--C-:B------:R-:W-:Y:S01]  /*9770*/  @!P5 IMAD.IADD R129, R129, 0x1, -R0.reuse ;  /* 0x000000018181d824 */ /* 0x100fe200078e0a00 */
[----:B------:R-:W-:Y:S01]  /*9780*/  ISETP.GE.AND P1, PT, R13, RZ, PT ;  /* 0x000000ff0d00720c */ /* 0x000fe20003f26270 */
[----:B------:R-:W-:Y:S01]  /*9790*/  @!P2 IMAD.IADD R127, R127, 0x1, -R0 ;  /* 0x000000017f7fa824 */ /* 0x000fe200078e0a00 */
[----:B------:R-:W-:Y:S01]  /*97a0*/  ISETP.GT.U32.AND P2, PT, R0, R130, PT ;  /* 0x000000820000720c */ /* 0x000fe20003f44070 */
[----:B------:R-:W-:Y:S01]  /*97b0*/  IMAD.HI.U32 R4, R2, R131, RZ ;  /* 0x0000008302047227 */ /* 0x000fe200078e00ff */
[----:B------:R-:W-:-:S02]  /*97c0*/  LOP3.LUT R13, R3, 0x198, RZ, 0xfc, !PT ;  /* 0x00000198030d7812 */ /* 0x000fc400078efcff */
[----:B------:R-:W-:Y:S01]  /*97d0*/  ISETP.GE.AND P5, PT, R132, RZ, PT ;  /* 0x000000ff8400720c */ /* 0x000fe20003fa6270 */
[----:B------:R-:W-:Y:S01]  /*97e0*/  @!P6 IMAD.MOV R126, RZ, RZ, -R126 ;  /* 0x000000ffff7ee224 */ /* 0x000fe200078e0a7e */
[----:B------:R-:W-:Y:S01]  /*97f0*/  ISETP.GT.U32.AND P6, PT, R0, R129, PT ;  /* 0x000000810000720c */ /* 0x000fe20003fc4070 */
[----:B------:R-:W-:Y:S01]  /*9800*/  IMAD.HI.U32 R5, R2, R7, RZ ;  /* 0x0000000702057227 */ /* 0x000fe200078e00ff */
[----:B------:R-:W-:-:S03]  /*9810*/  @!P4 IADD3 R127, -R127, RZ, RZ ;  /* 0x000000ff7f7fc210 */ /* 0x000fc60007ffe1ff */
[----:B------:R-:W-:Y:S02]  /*9820*/  IMAD.MOV R4, RZ, RZ, -R4 ;  /* 0x000000ffff047224 */ /* 0x000fe400078e0a04 */
[----:B------:R-:W-:Y:S02]  /*9830*/  IMAD.MOV R5, RZ, RZ, -R5 ;  /* 0x000000ffff057224 */ /* 0x000fe400078e0a05 */
[C---:B------:R-:W-:Y:S02]  /*9840*/  IMAD R131, R0.reuse, R4, R131 ;  /* 0x0000000400837224 */ /* 0x040fe400078e0283 */
[----:B------:R-:W-:Y:S02]  /*9850*/  IMAD R132, R0, R5, R7 ;  /* 0x0000000500847224 */ /* 0x000fe400078e0207 */
[--C-:B------:R-:W-:Y:S01]  /*9860*/  @!P0 IMAD.IADD R128, R128, 0x1, -R0.reuse ;  /* 0x0000000180808824 */ /* 0x100fe200078e0a00 */
[----:B------:R-:W-:Y:S01]  /*9870*/  ISETP.GE.AND P0, PT, R133, RZ, PT ;  /* 0x000000ff8500720c */ /* 0x000fe20003f06270 */
[--C-:B------:R-:W-:Y:S01]  /*9880*/  @!P2 IMAD.IADD R130, R130, 0x1, -R0.reuse ;  /* 0x000000018282a824 */ /* 0x100fe200078e0a00 */
[----:B------:R-:W-:Y:S01]  /*9890*/  IABS R133, R13 ;  /* 0x0000000d00857213 */ /* 0x000fe20000000000 */
[----:B------:R-:W-:Y:S01]  /*98a0*/  @!P6 IMAD.IADD R129, R129, 0x1, -R0 ;  /* 0x000000018181e824 */ /* 0x000fe200078e0a00 */
[C---:B------:R-:W-:Y:S01]  /*98b0*/  ISETP.GT.U32.AND P4, PT, R0.reuse, R131, PT ;  /* 0x000000830000720c */ /* 0x040fe20003f84070 */
[----:B------:R-:W-:Y:S01]  /*98c0*/  @!P3 IMAD.MOV R128, RZ, RZ, -R128 ;  /* 0x000000ffff80b224 */ /* 0x000fe200078e0a80 */
[----:B------:R-:W-:Y:S01]  /*98d0*/  ISETP.GT.U32.AND P6, PT, R0, R132, PT ;  /* 0x000000840000720c */ /* 0x000fe20003fc4070 */
[----:B------:R-:W-:Y:S01]  /*98e0*/  IMAD.HI.U32 R4, R2, R133, RZ ;  /* 0x0000008502047227 */ /* 0x000fe200078e00ff */
[----:B------:R-:W-:-:S02]  /*98f0*/  ISETP.GT.U32.AND P2, PT, R0, R130, PT ;  /* 0x000000820000720c */ /* 0x000fc40003f44070 */
[----:B------:R-:W-:Y:S01]  /*9900*/  ISETP.GE.AND P3, PT, R134, RZ, PT ;  /* 0x000000ff8600720c */ /* 0x000fe20003f66270 */
[----:B------:R-:W-:Y:S01]  /*9910*/  IMAD.MOV R4, RZ, RZ, -R4 ;  /* 0x000000ffff047224 */ /* 0x000fe200078e0a04 */
[C---:B------:R-:W-:Y:S01]  /*9920*/  LOP3.LUT R134, R3.reuse, 0x19c, RZ, 0xfc, !PT ;  /* 0x0000019c03867812 */ /* 0x040fe200078efcff */
[----:B------:R-:W-:Y:S02]  /*9930*/  @!P1 IMAD.MOV R129, RZ, RZ, -R129 ;  /* 0x000000ffff819224 */ /* 0x000fe400078e0a81 */
[----:B------:R-:W-:Y:S01]  /*9940*/  IMAD R133, R0, R4, R133 ;  /* 0x0000000400857224 */ /* 0x000fe200078e0285 */
[----:B------:R-:W-:Y:S01]  /*9950*/  LOP3.LUT R4, R3, 0x19a, RZ, 0xfc, !PT ;  /* 0x0000019a03047812 */ /* 0x000fe200078efcff */
[--C-:B------:R-:W-:Y:S01]  /*9960*/  @!P4 IMAD.IADD R131, R131, 0x1, -R0.reuse ;  /* 0x000000018383c824 */ /* 0x100fe200078e0a00 */
[----:B------:R-:W-:Y:S01]  /*9970*/  IABS R135, R134 ;  /* 0x0000008600877213 */ /* 0x000fe20000000000 */
[--C-:B------:R-:W-:Y:S01]  /*9980*/  @!P6 IMAD.IADD R132, R132, 0x1, -R0.reuse ;  /* 0x000000018484e824 */ /* 0x100fe200078e0a00 */
[----:B------:R-:W-:Y:S01]  /*9990*/  ISETP.GE.AND P4, PT, R4, RZ, PT ;  /* 0x000000ff0400720c */ /* 0x000fe20003f86270 */
[----:B------:R-:W-:Y:S01]  /*99a0*/  @!P2 IMAD.IADD R130, R130, 0x1, -R0 ;  /* 0x000000018282a824 */ /* 0x000fe200078e0a00 */
[----:B------:R-:W-:Y:S01]  /*99b0*/  ISETP.GE.AND P2, PT, R13, RZ, PT ;  /* 0x000000ff0d00720c */ /* 0x000fe20003f46270 */
[----:B------:R-:W-:Y:S01]  /*99c0*/  IMAD.HI.U32 R7, R2, R137, RZ ;  /* 0x0000008902077227 */ /* 0x000fe200078e00ff */
[----:B------:R-:W-:-:S02]  /*99d0*/  IABS R13, R4 ;  /* 0x00000004000d7213 */ /* 0x000fc40000000000 */
[C---:B------:R-:W-:Y:S01]  /*99e0*/  ISETP.GT.U32.AND P1, PT, R0.reuse, R131, PT ;  /* 0x000000830000720c */ /* 0x040fe20003f24070 */
[----:B------:R-:W-:Y:S01]  /*99f0*/  @!P0 IMAD.MOV R130, RZ, RZ, -R130 ;  /* 0x000000ffff828224 */ /* 0x000fe200078e0a82 */
[----:B------:R-:W-:Y:S01]  /*9a00*/  ISETP.GT.U32.AND P6, PT, R0, R132, PT ;  /* 0x000000840000720c */ /* 0x000fe20003fc4070 */
[----:B------:R-:W-:Y:S01]  /*9a10*/  IMAD.HI.U32 R4, R2, R13, RZ ;  /* 0x0000000d02047227 */ /* 0x000fe200078e00ff */
[----:B------:R-:W-:-:S03]  /*9a20*/  ISETP.GT.U32.AND P0, PT, R0, R133, PT ;  /* 0x000000850000720c */ /* 0x000fc60003f04070 */
[----:B------:R-:W-:Y:S01]  /*9a30*/  IMAD.MOV R7, RZ, RZ, -R7 ;  /* 0x000000ffff077224 */ /* 0x000fe200078e0a07 */
[----:B------:R-:W-:Y:S01]  /*9a40*/  IADD3 R4, -R4, RZ, RZ ;  /* 0x000000ff04047210 */ /* 0x000fe20007ffe1ff */
[----:B------:R-:W-:-:S04]  /*9a50*/  IMAD.HI.U32 R5, R2, R135, RZ ;  /* 0x0000008702057227 */ /* 0x000fc800078e00ff */
[--C-:B------:R-:W-:Y:S01]  /*9a60*/  @!P1 IMAD.IADD R131, R131, 0x1, -R0.reuse ;  /* 0x0000000183839824 */ /* 0x100fe200078e0a00 */
[----:B------:R-:W-:Y:S01]  /*9a70*/  ISETP.GE.AND P1, PT, R134, RZ, PT ;  /* 0x000000ff8600720c */ /* 0x000fe20003f26270 */
[----:B------:R-:W-:Y:S01]  /*9a80*/  @!P6 IMAD.IADD R132, R132, 0x1, -R0 ;  /* 0x000000018484e824 */ /* 0x000fe200078e0a00 */
[----:B------:R-:W-:Y:S01]  /*9a90*/  ISETP.GE.AND P6, PT, R136, RZ, PT ;  /* 0x000000ff8800720c */ /* 0x000fe20003fc6270 */
[C---:B------:R-:W-:Y:S01]  /*9aa0*/  IMAD R134, R0.reuse, R4, R13 ;  /* 0x0000000400867224 */ /* 0x040fe200078e020d */
[----:B------:R-:W-:Y:S01]  /*9ab0*/  LOP3.LUT R4, R3, 0x1a0, RZ, 0xfc, !PT ;  /* 0x000001a003047812 */ /* 0x000fe200078efcff */
[----:B------:R-:W-:Y:S01]  /*9ac0*/  @!P3 IMAD.MOV R132, RZ, RZ, -R132 ;  /* 0x000000ffff84b224 */ /* 0x000fe200078e0a84 */
[----:B------:R-:W-:Y:S01]  /*9ad0*/  IABS R13, R147 ;  /* 0x00000093000d7213 */ /* 0x000fe20000000000 */
[----:B------:R-:W-:Y:S01]  /*9ae0*/  @!P0 IMAD.IADD R133, R133, 0x1, -R0 ;  /* 0x0000000185858824 */ /* 0x000fe200078e0a00 */
[C---:B------:R-:W-:Y:S01]  /*9af0*/  ISETP.GT.U32.AND P3, PT, R0.reuse, R134, PT ;  /* 0x000000860000720c */ /* 0x040fe20003f64070 */
[C---:B------:R-:W-:Y:S01]  /*9b00*/  IMAD R136, R0.reuse, R7, R137 ;  /* 0x0000000700887224 */ /* 0x040fe200078e0289 */
[----:B------:R-:W-:Y:S01]  /*9b10*/  IABS R137, R4 ;  /* 0x0000000400897213 */ /* 0x000fe20000000000 */
[----:B------:R-:W-:Y:S01]  /*9b20*/  IMAD.MOV R5, RZ, RZ, -R5 ;  /* 0x000000ffff057224 */ /* 0x000fe200078e0a05 */
[----:B------:R-:W-:Y:S01]  /*9b30*/  ISETP.GT.U32.AND P0, PT, R0, R133, PT ;  /* 0x000000850000720c */ /* 0x000fe20003f04070 */
[----:B------:R-:W-:Y:S01]  /*9b40*/  @!P5 IMAD.MOV R131, RZ, RZ, -R131 ;  /* 0x000000ffff83d224 */ /* 0x000fe200078e0a83 */
[----:B------:R-:W-:Y:S01]  /*9b50*/  ISETP.GE.AND P5, PT, R4, RZ, PT ;  /* 0x000000ff0400720c */ /* 0x000fe20003fa6270 */
[----:B------:R-:W-:-:S04]  /*9b60*/  IMAD.HI.U32 R4, R2, R137, RZ ;  /* 0x0000008902047227 */ /* 0x000fc800078e00ff */
[----:B------:R-:W-:Y:S01]  /*9b70*/  IMAD R135, R0, R5, R135 ;  /* 0x0000000500877224 */ /* 0x000fe200078e0287 */
[----:B------:R-:W-:Y:S01]  /*9b80*/  IADD3 R4, -R4, RZ, RZ ;  /* 0x000000ff04047210 */ /* 0x000fe20007ffe1ff */
[----:B------:R-:W-:Y:S02]  /*9b90*/  @!P3 IMAD.IADD R134, R134, 0x1, -R0 ;  /* 0x000000018686b824 */ /* 0x000fe400078e0a00 */
[----:B------:R-:W-:-:S03]  /*9ba0*/  IMAD.HI.U32 R7, R2, R139, RZ ;  /* 0x0000008b02077227 */ /* 0x000fc600078e00ff */
[C---:B------:R-:W-:Y:S01]  /*9bb0*/  ISETP.GT.U32.AND P3, PT, R0.reuse, R134, PT ;  /* 0x000000860000720c */ /* 0x040fe20003f64070 */
[----:B------:R-:W-:Y:S01]  /*9bc0*/  @!P0 IMAD.IADD R133, R133, 0x1, -R0 ;  /* 0x0000000185858824 */ /* 0x000fe200078e0a00 */
[C---:B------:R-:W-:Y:S01]  /*9bd0*/  ISETP.GT.U32.AND P0, PT, R0.reuse, R135, PT ;  /* 0x000000870000720c */ /* 0x040fe20003f04070 */
[C---:B------:R-:W-:Y:S02]  /*9be0*/  IMAD R137, R0.reuse, R4, R137 ;  /* 0x0000000400897224 */ /* 0x040fe400078e0289 */
[----:B------:R-:W-:Y:S01]  /*9bf0*/  @!P2 IMAD.MOV R133, RZ, RZ, -R133 ;  /* 0x000000ffff85a224 */ /* 0x000fe200078e0a85 */
[----:B------:R-:W-:Y:S01]  /*9c00*/  ISETP.GT.U32.AND P2, PT, R0, R136, PT ;  /* 0x000000880000720c */ /* 0x000fe20003f44070 */
[----:B------:R-:W-:-:S04]  /*9c10*/  IMAD.HI.U32 R5, R2, R13, RZ ;  /* 0x0000000d02057227 */ /* 0x000fc800078e00ff */
[----:B------:R-:W-:Y:S02]  /*9c20*/  IMAD.MOV R7, RZ, RZ, -R7 ;  /* 0x000000ffff077224 */ /* 0x000fe400078e0a07 */
[--C-:B------:R-:W-:Y:S01]  /*9c30*/  @!P3 IMAD.IADD R134, R134, 0x1, -R0.reuse ;  /* 0x000000018686b824 */ /* 0x100fe200078e0a00 */
[----:B------:R-:W-:Y:S01]  /*9c40*/  ISETP.GT.U32.AND P3, PT, R0, R137, PT ;  /* 0x000000890000720c */ /* 0x000fe20003f64070 */
[--C-:B------:R-:W-:Y:S02]  /*9c50*/  @!P0 IMAD.IADD R135, R135, 0x1, -R0.reuse ;  /* 0x0000000187878824 */ /* 0x100fe400078e0a00 */
[----:B------:R-:W-:Y:S02]  /*9c60*/  IMAD.MOV R5, RZ, RZ, -R5 ;  /* 0x000000ffff057224 */ /* 0x000fe400078e0a05 */
[----:B------:R-:W-:Y:S01]  /*9c70*/  @!P2 IMAD.IADD R136, R136, 0x1, -R0 ;  /* 0x000000018888a824 */ /* 0x000fe200078e0a00 */
[----:B------:R-:W-:Y:S01]  /*9c80*/  ISETP.GT.U32.AND P0, PT, R0, R135, PT ;  /* 0x000000870000720c */ /* 0x000fe20003f04070 */
[----:B------:R-:W-:-:S04]  /*9c90*/  IMAD.HI.U32 R4, R2, R141, RZ ;  /* 0x0000008d02047227 */ /* 0x000fc800078e00ff */
[C---:B------:R-:W-:Y:S01]  /*9ca0*/  IMAD R139, R0.reuse, R7, R139 ;  /* 0x00000007008b7224 */ /* 0x040fe200078e028b */
[----:B------:R-:W-:Y:S01]  /*9cb0*/  IABS R7, R148 ;  /* 0x0000009400077213 */ /* 0x000fe20000000000 */
[----:B------:R-:W-:Y:S01]  /*9cc0*/  @!P3 IMAD.IADD R137, R137, 0x1, -R0 ;  /* 0x000000018989b824 */ /* 0x000fe200078e0a00 */
[C---:B------:R-:W-:Y:S01]  /*9cd0*/  ISETP.GT.U32.AND P3, PT, R0.reuse, R136, PT ;  /* 0x000000880000720c */ /* 0x040fe20003f64070 */
[C---:B------:R-:W-:Y:S01]  /*9ce0*/  IMAD R138, R0.reuse, R5, R13 ;  /* 0x00000005008a7224 */ /* 0x040fe200078e020d */
[----:B------:R-:W-:Y:S01]  /*9cf0*/  ISETP.GT.U32.AND P2, PT, R0, R139, PT ;  /* 0x0000008b0000720c */ /* 0x000fe20003f44070 */
[----:B------:R-:W-:Y:S01]  /*9d00*/  IMAD.HI.U32 R5, R2, R143, RZ ;  /* 0x0000008f02057227 */ /* 0x000fe200078e00ff */
[----:B------:R-:W-:-:S03]  /*9d10*/  LOP3.LUT R13, R3, 0x1aa, RZ, 0xfc, !PT ;  /* 0x000001aa030d7812 */ /* 0x000fc600078efcff */
[----:B------:R-:W-:Y:S02]  /*9d20*/  IMAD.MOV R4, RZ, RZ, -R4 ;  /* 0x000000ffff047224 */ /* 0x000fe400078e0a04 */
[----:B------:R-:W-:Y:S02]  /*9d30*/  IMAD.MOV R5, RZ, RZ, -R5 ;  /* 0x000000ffff057224 */ /* 0x000fe400078e0a05 */
[--C-:B------:R-:W-:Y:S01]  /*9d40*/  @!P0 IMAD.IADD R135, R135, 0x1, -R0.reuse ;  /* 0x0000000187878824 */ /* 0x100fe200078e0a00 */
[C---:B------:R-:W-:Y:S01]  /*9d50*/  ISETP.GT.U32.AND P0, PT, R0.reuse, R138, PT ;  /* 0x0000008a0000720c */ /* 0x040fe20003f04070 */
[C---:B------:R-:W-:Y:S02]  /*9d60*/  IMAD R140, R0.reuse, R4, R141 ;  /* 0x00000004008c7224 */ /* 0x040fe400078e028d */
[----:B------:R-:W-:Y:S01]  /*9d70*/  IMAD R141, R0, R5, R143 ;  /* 0x00000005008d7224 */ /* 0x000fe200078e028f */
[----:B------:R-:W-:Y:S01]  /*9d80*/  IABS R5, R13 ;  /* 0x0000000d00057213 */ /* 0x000fe20000000000 */
[--C-:B------:R-:W-:Y:S01]  /*9d90*/  @!P3 IMAD.IADD R136, R136, 0x1, -R0.reuse ;  /* 0x000000018888b824 */ /* 0x100fe200078e0a00 */
[----:B------:R-:W-:Y:S01]  /*9da0*/  ISETP.GT.U32.AND P3, PT, R0, R140, PT ;  /* 0x0000008c0000720c */ /* 0x000fe20003f64070 */
[----:B------:R-:W-:Y:S01]  /*9db0*/  @!P2 IMAD.IADD R139, R139, 0x1, -R0 ;  /* 0x000000018b8ba824 */ /* 0x000fe200078e0a00 */
[----:B------:R-:W-:Y:S01]  /*9dc0*/  IABS R143, R149 ;  /* 0x00000095008f7213 */ /* 0x000fe20000000000 */
[----:B------:R-:W-:-:S03]  /*9dd0*/  IMAD.HI.U32 R4, R2, R5, RZ ;  /* 0x0000000502047227 */ /* 0x000fc600078e00ff */
[----:B------:R-:W-:Y:S01]  /*9de0*/  ISETP.GT.U32.AND P2, PT, R0, R139, PT ;  /* 0x0000008b0000720c */ /* 0x000fe20003f44070 */
[----:B------:R-:W-:Y:S01]  /*9df0*/  IMAD.MOV R4, RZ, RZ, -R4 ;  /* 0x000000ffff047224 */ /* 0x000fe200078e0a04 */
[----:B------:R-:W-:Y:S01]  /*9e00*/  @!P0 IADD3 R138, R138, -R0, RZ ;  /* 0x800000008a8a8210 */ /* 0x000fe20007ffe0ff */
[----:B------:R-:W-:Y:S01]  /*9e10*/  @!P4 IMAD.MOV R134, RZ, RZ, -R134 ;  /* 0x000000ffff86c224 */ /* 0x000fe200078e0a86 */
[C---:B------:R-:W-:Y:S01]  /*9e20*/  ISETP.GT.U32.AND P0, PT, R0.reuse, R137, PT ;  /* 0x000000890000720c */ /* 0x040fe20003f04070 */
[C---:B------:R-:W-:Y:S01]  /*9e30*/  IMAD R142, R0.reuse, R4, R5 ;  /* 0x00000004008e7224 */ /* 0x040fe200078e0205 */
[----:B------:R-:W-:Y:S01]  /*9e40*/  ISETP.GT.U32.AND P4, PT, R0, R138, PT ;  /* 0x0000008a0000720c */ /* 0x000fe20003f84070 */
[----:B------:R-:W-:-:S04]  /*9e50*/  IMAD.HI.U32 R5, R2, R7, RZ ;  /* 0x0000000702057227 */ /* 0x000fc800078e00ff */
[--C-:B------:R-:W-:Y:S01]  /*9e60*/  @!P3 IMAD.IADD R140, R140, 0x1, -R0.reuse ;  /* 0x000000018c8cb824 */ /* 0x100fe200078e0a00 */
[----:B------:R-:W-:Y:S01]  /*9e70*/  ISETP.GE.AND P3, PT, R144, RZ, PT ;  /* 0x000000ff9000720c */ /* 0x000fe20003f66270 */
[----:B------:R-:W-:Y:S01]  /*9e80*/  @!P2 IMAD.IADD R139, R139, 0x1, -R0 ;  /* 0x000000018b8ba824 */ /* 0x000fe200078e0a00 */
[----:B------:R-:W-:Y:S01]  /*9e90*/  IADD3 R5, -R5, RZ, RZ ;  /* 0x000000ff05057210 */ /* 0x000fe20007ffe1ff */
[----:B------:R-:W-:Y:S01]  /*9ea0*/  IMAD.HI.U32 R4, R2, R143, RZ ;  /* 0x0000008f02047227 */ /* 0x000fe200078e00ff */
[----:B------:R-:W-:-:S03]  /*9eb0*/  ISETP.GT.U32.AND P2, PT, R0, R142, PT ;  /* 0x0000008e0000720c */ /* 0x000fc60003f44070 */
[--C-:B------:R-:W-:Y:S01]  /*9ec0*/  @!P0 IMAD.IADD R137, R137, 0x1, -R0.reuse ;  /* 0x0000000189898824 */ /* 0x100fe200078e0a00 */
[C---:B------:R-:W-:Y:S01]  /*9ed0*/  ISETP.GT.U32.AND P0, PT, R0.reuse, R141, PT ;  /* 0x0000008d0000720c */ /* 0x040fe20003f04070 */
[----:B------:R-:W-:Y:S02]  /*9ee0*/  IMAD R144, R0, R5, R7 ;  /* 0x0000000500907224 */ /* 0x000fe400078e0207 */
[----:B------:R-:W-:Y:S01]  /*9ef0*/  @!P4 IMAD.IADD R138, R138, 0x1, -R0 ;  /* 0x000000018a8ac824 */ /* 0x000fe200078e0a00 */
[----:B------:R-:W-:Y:S01]  /*9f00*/  ISETP.GE.AND P4, PT, R147, RZ, PT ;  /* 0x000000ff9300720c */ /* 0x000fe20003f86270 */
[----:B------:R-:W-:Y:S01]  /*9f10*/  @!P3 IMAD.MOV R139, RZ, RZ, -R139 ;  /* 0x000000ffff8bb224 */ /* 0x000fe200078e0a8b */
[C---:B------:R-:W-:Y:S01]  /*9f20*/  ISETP.GT.U32.AND P3, PT, R0.reuse, R144, PT ;  /* 0x000000900000720c */ /* 0x040fe20003f64070 */
[----:B------:R-:W-:Y:S01]  /*9f30*/  IMAD.MOV R4, RZ, RZ, -R4 ;  /* 0x000000ffff047224 */ /* 0x000fe200078e0a04 */
[----:B------:R-:W-:Y:S01]  /*9f40*/  LOP3.LUT R147, R3, 0x1b0, RZ, 0xfc, !PT ;  /* 0x000001b003937812 */ /* 0x000fe200078efcff */
[----:B------:R-:W-:Y:S01]  /*9f50*/  @!P1 IMAD.MOV R135, RZ, RZ, -R135 ;  /* 0x000000ffff879224 */ /* 0x000fe200078e0a87 */
[C---:B------:R-:W-:Y:S01]  /*9f60*/  ISETP.GT.U32.AND P1, PT, R0.reuse, R140, PT ;  /* 0x0000008c0000720c */ /* 0x040fe20003f24070 */
[----:B------:R-:W-:-:S02]  /*9f70*/  IMAD R143, R0, R4, R143 ;  /* 0x00000004008f7224 */ /* 0x000fc400078e028f */
[----:B------:R-:W-:Y:S01]  /*9f80*/  @!P0 IMAD.IADD R141, R141, 0x1, -R0 ;  /* 0x000000018d8d8824 */ /* 0x000fe200078e0a00 */
[----:B------:R-:W-:Y:S01]  /*9f90*/  ISETP.GE.AND P0, PT, R146, RZ, PT ;  /* 0x000000ff9200720c */ /* 0x000fe20003f06270 */
[----:B------:R-:W-:Y:S01]  /*9fa0*/  @!P6 IMAD.MOV R136, RZ, RZ, -R136 ;  /* 0x000000ffff88e224 */ /* 0x000fe200078e0a88 */
[----:B------:R-:W-:Y:S01]  /*9fb0*/  IABS R146, R147 ;  /* 0x0000009300927213 */ /* 0x000fe20000000000 */
[--C-:B------:R-:W-:Y:S01]  /*9fc0*/  @!P2 IMAD.IADD R142, R142, 0x1, -R0.reuse ;  /* 0x000000018e8ea824 */ /* 0x100fe200078e0a00 */
[----:B------:R-:W-:Y:S01]  /*9fd0*/  ISETP.GT.U32.AND P6, PT, R0, R143, PT ;  /* 0x0000008f0000720c */ /* 0x000fe20003fc4070 */
[----:B------:R-:W-:Y:S01]  /*9fe0*/  @!P3 IMAD.IADD R144, R144, 0x1, -R0 ;  /* 0x000000019090b824 */ /* 0x000fe200078e0a00 */
[C---:B------:R-:W-:Y:S01]  /*9ff0*/  ISETP.GT.U32.AND P2, PT, R0.reuse, R141, PT ;  /* 0x0000008d0000720c */ /* 0x040fe20003f44070 */
[----:B------:R-:W-:Y:S02]  /*a000*/  IMAD.MOV.U32 R5, RZ, RZ, R146 ;  /* 0x000000ffff057224 */ /* 0x000fe400078e0092 */
[----:B------:R-:W-:Y:S01]  /*a010*/  @!P5 IMAD.MOV R137, RZ, RZ, -R137 ;  /* 0x000000ffff89d224 */ /* 0x000fe200078e0a89 */
[----:B------:R-:W-:Y:S01]  /*a020*/  ISETP.GT.U32.AND P3, PT, R0, R144, PT ;  /* 0x000000900000720c */ /* 0x000fe20003f64070 */
[----:B------:R-:W-:Y:S01]  /*a030*/  IMAD.HI.U32 R4, R2, R5, RZ ;  /* 0x0000000502047227 */ /* 0x000fe200078e00ff */
[----:B------:R-:W-:-:S03]  /*a040*/  ISETP.GT.U32.AND P5, PT, R0, R142, PT ;  /* 0x0000008e0000720c */ /* 0x000fc60003fa4070 */
[----:B------:R-:W-:Y:S02]  /*a050*/  IMAD.MOV R4, RZ, RZ, -R4 ;  /* 0x000000ffff047224 */ /* 0x000fe400078e0a04 */
[----:B------:R-:W-:Y:S01]  /*a060*/  @!P4 IMAD.MOV R138, RZ, RZ, -R138 ;  /* 0x000000ffff8ac224 */ /* 0x000fe200078e0a8a */
[----:B------:R-:W-:Y:S01]  /*a070*/  ISETP.GE.AND P4, PT, R145, RZ, PT ;  /* 0x000000ff9100720c */ /* 0x000fe20003f86270 */
[--C-:B------:R-:W-:Y:S01]  /*a080*/  @!P1 IMAD.IADD R140, R140, 0x1, -R0.reuse ;  /* 0x000000018c8c9824 */ /* 0x100fe200078e0a00 */
[----:B------:R-:W-:Y:S01]  /*a090*/  ISETP.GE.AND P1, PT, R13, RZ, PT ;  /* 0x000000ff0d00720c */ /* 0x000fe20003f26270 */
[----:B------:R-:W-:Y:S01]  /*a0a0*/  @!P6 IMAD.IADD R143, R143, 0x1, -R0 ;  /* 0x000000018f8fe824 */ /* 0x000fe200078e0a00 */
[----:B------:R-:W-:Y:S01]  /*a0b0*/  @!P2 IADD3 R141, R141, -R0, RZ ;  /* 0x800000008d8da210 */ /* 0x000fe20007ffe0ff */
[C---:B------:R-:W-:Y:S01]  /*a0c0*/  IMAD R145, R0.reuse, R4, R5 ;  /* 0x0000000400917224 */ /* 0x040fe200078e0205 */
[C---:B------:R-:W-:Y:S01]  /*a0d0*/  LOP3.LUT R4, R3.reuse, 0x1b2, RZ, 0xfc, !PT ;  /* 0x000001b203047812 */ /* 0x040fe200078efcff */
[----:B------:R-:W-:Y:S01]  /*a0e0*/  @!P0 IMAD.MOV R140, RZ, RZ, -R140 ;  /* 0x000000ffff8c8224 */ /* 0x000fe200078e0a8c */
[----:B------:R-:W-:Y:S01]  /*a0f0*/  ISETP.GT.U32.AND P0, PT, R0, R143, PT ;  /* 0x0000008f0000720c */ /* 0x000fe20003f04070 */
[--C-:B------:R-:W-:Y:S01]  /*a100*/  @!P3 IMAD.IADD R144, R144, 0x1, -R0.reuse ;  /* 0x000000019090b824 */ /* 0x100fe200078e0a00 */
[----:B------:R-:W-:Y:S01]  /*a110*/  ISETP.GT.U32.AND P3, PT, R0, R145, PT ;  /* 0x000000910000720c */ /* 0x000fe20003f64070 */
[----:B------:R-:W-:Y:S01]  /*a120*/  @!P5 IMAD.IADD R142, R142, 0x1, -R0 ;  /* 0x000000018e8ed824 */ /* 0x000fe200078e0a00 */
[----:B------:R-:W-:Y:S01]  /*a130*/  LOP3.LUT R5, R3, 0x1b4, RZ, 0xfc, !PT ;  /* 0x000001b403057812 */ /* 0x000fe200078efcff */
[----:B------:R-:W-:Y:S01]  /*a140*/  @!P4 IMAD.MOV R141, RZ, RZ, -R141 ;  /* 0x000000ffff8dc224 */ /* 0x000fe200078e0a8d */
[----:B------:R-:W-:Y:S01]  /*a150*/  ISETP.GE.AND P6, PT, R147, RZ, PT ;  /* 0x000000ff9300720c */ /* 0x000fe20003fc6270 */
[----:B------:R-:W-:Y:S01]  /*a160*/  @!P1 IMAD.MOV R142, RZ, RZ, -R142 ;  /* 0x000000ffff8e9224 */ /* 0x000fe200078e0a8e */
[----:B------:R-:W-:-:S02]  /*a170*/  IABS R7, R4 ;  /* 0x0000000400077213 */ /* 0x000fc40000000000 */
[----:B------:R-:W-:Y:S02]  /*a180*/  IABS R147, R5 ;  /* 0x0000000500937213 */ /* 0x000fe40000000000 */
[----:B------:R-:W-:Y:S01]  /*a190*/  LOP3.LUT R13, R3, 0x1b6, RZ, 0xfc, !PT ;  /* 0x000001b6030d7812 */ /* 0x000fe200078efcff */
[--C-:B------:R-:W-:Y:S01]  /*a1a0*/  @!P0 IMAD.IADD R143, R143, 0x1, -R0.reuse ;  /* 0x000000018f8f8824 */ /* 0x100fe200078e0a00 */
[----:B------:R-:W-:Y:S01]  /*a1b0*/  ISETP.GE.AND P5, PT, R148, RZ, PT ;  /* 0x000000ff9400720c */ /* 0x000fe20003fa6270 */
[----:B------:R-:W-:Y:S01]  /*a1c0*/  @!P3 IMAD.IADD R145, R145, 0x1, -R0 ;  /* 0x000000019191b824 */ /* 0x000fe200078e0a00 */
[----:B------:R-:W-:Y:S01]  /*a1d0*/  ISETP.GE.AND P4, PT, R4, RZ, PT ;  /* 0x000000ff0400720c */ /* 0x000fe20003f86270 */
[C---:B------:R-:W-:Y:S01]  /*a1e0*/  IMAD.HI.U32 R4, R2.reuse, R7, RZ ;  /* 0x0000000702047227 */ /* 0x040fe200078e00ff */
[----:B------:R-:W-:Y:S02]  /*a1f0*/  ISETP.GE.AND P1, PT, R5, RZ, PT ;  /* 0x000000ff0500720c */ /* 0x000fe40003f26270 */
[----:B------:R-:W-:Y:S01]  /*a200*/  ISETP.GE.AND P2, PT, R149, RZ, PT ;  /* 0x000000ff9500720c */ /* 0x000fe20003f46270 */
[----:B------:R-:W-:Y:S01]  /*a210*/  IMAD.HI.U32 R5, R2, R147, RZ ;  /* 0x0000009302057227 */ /* 0x000fe200078e00ff */
[----:B------:R-:W-:-:S02]  /*a220*/  ISETP.GE.AND P0, PT, R13, RZ, PT ;  /* 0x000000ff0d00720c */ /* 0x000fc40003f06270 */
[----:B------:R-:W-:Y:S01]  /*a230*/  IABS R13, R13 ;  /* 0x0000000d000d7213 */ /* 0x000fe20000000000 */
[----:B------:R-:W-:Y:S01]  /*a240*/  IMAD.MOV R5, RZ, RZ, -R5 ;  /* 0x000000ffff057224 */ /* 0x000fe200078e0a05 */
[----:B------:R-:W-:Y:S01]  /*a250*/  IADD3 R146, -R4, RZ, RZ ;  /* 0x000000ff04927210 */ /* 0x000fe20007ffe1ff */
[----:B------:R-:W-:Y:S01]  /*a260*/  @!P5 IMAD.MOV R144, RZ, RZ, -R144 ;  /* 0x000000ffff90d224 */ /* 0x000fe200078e0a90 */
[----:B------:R-:W-:Y:S01]  /*a270*/  ISETP.GT.U32.AND P3, PT, R0, R145, PT ;  /* 0x000000910000720c */ /* 0x000fe20003f64070 */
[----:B------:R-:W-:Y:S01]  /*a280*/  IMAD.HI.U32 R4, R2, R13, RZ ;  /* 0x0000000d02047227 */ /* 0x000fe200078e00ff */
[----:B------:R-:W-:-:S03]  /*a290*/  IABS R149, R152 ;  /* 0x0000009800957213 */ /* 0x000fc60000000000 */
[C---:B------:R-:W-:Y:S02]  /*a2a0*/  IMAD R147, R0.reuse, R5, R147 ;  /* 0x0000000500937224 */ /* 0x040fe400078e0293 */
[C---:B------:R-:W-:Y:S01]  /*a2b0*/  IMAD R146, R0.reuse, R146, R7 ;  /* 0x0000009200927224 */ /* 0x040fe200078e0207 */
[----:B------:R-:W-:Y:S01]  /*a2c0*/  IABS R7, R153 ;  /* 0x0000009900077213 */ /* 0x000fe20000000000 */
[----:B------:R-:W-:Y:S01]  /*a2d0*/  IMAD.MOV R148, RZ, RZ, -R4 ;  /* 0x000000ffff947224 */ /* 0x000fe200078e0a04 */
[C---:B------:R-:W-:Y:S01]  /*a2e0*/  ISETP.GT.U32.AND P5, PT, R0.reuse, R147, PT ;  /* 0x000000930000720c */ /* 0x040fe20003fa4070 */
[----:B------:R-:W-:Y:S01]  /*a2f0*/  @!P2 IMAD.MOV R143, RZ, RZ, -R143 ;  /* 0x000000ffff8fa224 */ /* 0x000fe200078e0a8f */
[C---:B------:R-:W-:Y:S01]  /*a300*/  ISETP.GT.U32.AND P2, PT, R0.reuse, R146, PT ;  /* 0x000000920000720c */ /* 0x040fe20003f44070 */
[----:B------:R-:W-:Y:S01]  /*a310*/  IMAD R148, R0, R148, R13 ;  /* 0x0000009400947224 */ /* 0x000fe200078e020d */
[----:B------:R-:W-:Y:S01]  /*a320*/  LOP3.LUT R13, R3, 0x1c2, RZ, 0xfc, !PT ;  /* 0x000001c2030d7812 */ /* 0x000fe200078efcff */
[----:B------:R-:W-:-:S02]  /*a330*/  @!P3 IMAD.IADD R145, R145, 0x1, -R0 ;  /* 0x000000019191b824 */ /* 0x000fc400078e0a00 */
[----:B------:R-:W-:Y:S01]  /*a340*/  IMAD.HI.U32 R4, R2, R149, RZ ;  /* 0x0000009502047227 */ /* 0x000fe200078e00ff */
[----:B------:R-:W-:-:S03]  /*a350*/  ISETP.GT.U32.AND P3, PT, R0, R148, PT ;  /* 0x000000940000720c */ /* 0x000fc60003f64070 */
[----:B------:R-:W-:Y:S02]  /*a360*/  IMAD.MOV R4, RZ, RZ, -R4 ;  /* 0x000000ffff047224 */ /* 0x000fe400078e0a04 */
[----:B------:R-:W-:Y:S01]  /*a370*/  @!P5 IADD3 R147, R147, -R0, RZ ;  /* 0x800000009393d210 */ /* 0x000fe20007ffe0ff */
[----:B------:R-:W-:Y:S02]  /*a380*/  @!P6 IMAD.MOV R145, RZ, RZ, -R145 ;  /* 0x000000ffff91e224 */ /* 0x000fe400078e0a91 */
[----:B------:R-:W-:Y:S01]  /*a390*/  @!P2 IMAD.IADD R146, R146, 0x1, -R0 ;  /* 0x000000019292a824 */ /* 0x000fe200078e0a00 */
[C---:B------:R-:W-:Y:S01]  /*a3a0*/  ISETP.GT.U32.AND P6, PT, R0.reuse, R147, PT ;  /* 0x000000930000720c */ /* 0x040fe20003fc4070 */
[----:B------:R-:W-:Y:S02]  /*a3b0*/  IMAD R149, R0, R4, R149 ;  /* 0x0000000400957224 */ /* 0x000fe400078e0295 */
[----:B------:R-:W-:Y:S01]  /*a3c0*/  IMAD.HI.U32 R5, R2, R7, RZ ;  /* 0x0000000702057227 */ /* 0x000fe200078e00ff */
[----:B------:R-:W-:-:S02]  /*a3d0*/  ISETP.GT.U32.AND P5, PT, R0, R146, PT ;  /* 0x000000920000720c */ /* 0x000fc40003fa4070 */
[----:B------:R-:W-:Y:S01]  /*a3e0*/  ISETP.GT.U32.AND P2, PT, R0, R149, PT ;  /* 0x000000950000720c */ /* 0x000fe20003f44070 */
[----:B------:R-:W-:-:S04]  /*a3f0*/  IMAD.HI.U32 R4, R2, R151, RZ ;  /* 0x0000009702047227 */ /* 0x000fc800078e00ff */
[----:B------:R-:W-:Y:S02]  /*a400*/  @!P3 IMAD.IADD R148, R148, 0x1, -R0 ;  /* 0x000000019494b824 */ /* 0x000fe400078e0a00 */
[----:B------:R-:W-:Y:S02]  /*a410*/  IMAD.MOV R5, RZ, RZ, -R5 ;  /* 0x000000ffff057224 */ /* 0x000fe400078e0a05 */
[----:B------:R-:W-:Y:S01]  /*a420*/  IMAD.MOV R4, RZ, RZ, -R4 ;  /* 0x000000ffff047224 */ /* 0x000fe200078e0a04 */
[C---:B------:R-:W-:Y:S01]  /*a430*/  ISETP.GT.U32.AND P3, PT, R0.reuse, R148, PT ;  /* 0x000000940000720c */ /* 0x040fe20003f64070 */
[C---:B------:R-:W-:Y:S01]  /*a440*/  IMAD R150, R0.reuse, R5, R7 ;  /* 0x0000000500967224 */ /* 0x040fe200078e0207 */
[----:B------:R-:W-:Y:S01]  /*a450*/  IABS R5, R154 ;  /* 0x0000009a00057213 */ /* 0x000fe20000000000 */
[----:B------:R-:W-:Y:S01]  /*a460*/  IMAD R151, R0, R4, R151 ;  /* 0x0000000400977224 */ /* 0x000fe200078e0297 */
[----:B------:R-:W-:Y:S01]  /*a470*/  LOP3.LUT R7, R3, 0x1c0, RZ, 0xfc, !PT ;  /* 0x000001c003077812 */ /* 0x000fe200078efcff */
[----:B------:R-:W-:-:S02]  /*a480*/  @!P6 IMAD.IADD R147, R147, 0x1, -R0 ;  /* 0x000000019393e824 */ /* 0x000fc400078e0a00 */
[----:B------:R-:W-:Y:S01]  /*a490*/  IMAD.HI.U32 R4, R2, R5, RZ ;  /* 0x0000000502047227 */ /* 0x000fe200078e00ff */
[----:B------:R-:W-:Y:S02]  /*a4a0*/  ISETP.GT.U32.AND P6, PT, R0, R151, PT ;  /* 0x000000970000720c */ /* 0x000fe40003fc4070 */
[----:B------:R-:W-:Y:S01]  /*a4b0*/  IABS R157, R7 ;  /* 0x00000007009d7213 */ /* 0x000fe20000000000 */
[--C-:B------:R-:W-:Y:S01]  /*a4c0*/  @!P5 IMAD.IADD R146, R146, 0x1, -R0.reuse ;  /* 0x000000019292d824 */ /* 0x100fe200078e0a00 */
[----:B------:R-:W-:Y:S01]  /*a4d0*/  ISETP.GT.U32.AND P5, PT, R0, R150, PT ;  /* 0x000000960000720c */ /* 0x000fe20003fa4070 */
[----:B------:R-:W-:Y:S02]  /*a4e0*/  @!P2 IMAD.IADD R149, R149, 0x1, -R0 ;  /* 0x000000019595a824 */ /* 0x000fe400078e0a00 */
[----:B------:R-:W-:Y:S02]  /*a4f0*/  IMAD.MOV R4, RZ, RZ, -R4 ;  /* 0x000000ffff047224 */ /* 0x000fe400078e0a04 */
[----:B------:R-:W-:Y:S01]  /*a500*/  @!P3 IMAD.IADD R148, R148, 0x1, -R0 ;  /* 0x000000019494b824 */ /* 0x000fe200078e0a00 */
[----:B------:R-:W-:Y:S01]  /*a510*/  ISETP.GT.U32.AND P2, PT, R0, R149, PT ;  /* 0x000000950000720c */ /* 0x000fe20003f44070 */
[----:B------:R-:W-:Y:S01]  /*a520*/  @!P1 IMAD.MOV R147, RZ, RZ, -R147 ;  /* 0x000000ffff939224 */ /* 0x000fe200078e0a93 */
[----:B------:R-:W-:Y:S01]  /*a530*/  ISETP.GE.AND P3, PT, R152, RZ, PT ;  /* 0x000000ff9800720c */ /* 0x000fe20003f66270 */
[----:B------:R-:W-:Y:S01]  /*a540*/  IMAD R152, R0, R4, R5 ;  /* 0x0000000400987224 */ /* 0x000fe200078e0205 */
[----:B------:R-:W-:Y:S01]  /*a550*/  IABS R5, R13 ;  /* 0x0000000d00057213 */ /* 0x000fe20000000000 */
[----:B------:R-:W-:-:S02]  /*a560*/  IMAD.HI.U32 R4, R2, R157, RZ ;  /* 0x0000009d02047227 */ /* 0x000fc400078e00ff */
[----:B------:R-:W-:Y:S02]  /*a570*/  @!P5 IADD3 R150, R150, -R0, RZ ;  /* 0x800000009696d210 */ /* 0x000fe40007ffe0ff */
[----:B------:R-:W-:Y:S01]  /*a580*/  @!P6 IMAD.IADD R151, R151, 0x1, -R0 ;  /* 0x000000019797e824 */ /* 0x000fe200078e0a00 */
[----:B------:R-:W-:Y:S01]  /*a590*/  ISETP.GE.AND P5, PT, R153, RZ, PT ;  /* 0x000000ff9900720c */ /* 0x000fe20003fa6270 */
[----:B------:R-:W-:Y:S01]  /*a5a0*/  IMAD.MOV R4, RZ, RZ, -R4 ;  /* 0x000000ffff047224 */ /* 0x000fe200078e0a04 */
[----:B------:R-:W-:Y:S01]  /*a5b0*/  ISETP.GE.AND P6, PT, R155, RZ, PT ;  /* 0x000000ff9b00720c */ /* 0x000fe20003fc6270 */
[----:B------:R-:W-:Y:S01]  /*a5c0*/  @!P2 IMAD.IADD R149, R149, 0x1, -R0 ;  /* 0x000000019595a824 */ /* 0x000fe200078e0a00 */
[C---:B------:R-:W-:Y:S01]  /*a5d0*/  ISETP.GT.U32.AND P1, PT, R0.reuse, R151, PT ;  /* 0x000000970000720c */ /* 0x040fe20003f24070 */
[C---:B------:R-:W-:Y:S01]  /*a5e0*/  IMAD R153, R0.reuse, R4, R157 ;  /* 0x0000000400997224 */ /* 0x040fe200078e029d */
[----:B------:R-:W-:Y:S01]  /*a5f0*/  ISETP.GT.U32.AND P2, PT, R0, R152, PT ;  /* 0x000000980000720c */ /* 0x000fe20003f44070 */
[----:B------:R-:W-:-:S04]  /*a600*/  IMAD.HI.U32 R4, R2, R5, RZ ;  /* 0x0000000502047227 */ /* 0x000fc800078e00ff */
[----:B------:R-:W-:Y:S02]  /*a610*/  IMAD.MOV R157, RZ, RZ, -R4 ;  /* 0x000000ffff9d7224 */ /* 0x000fe400078e0a04 */
[----:B------:R-:W-:Y:S01]  /*a620*/  @!P3 IMAD.MOV R149, RZ, RZ, -R149 ;  /* 0x000000ffff95b224 */ /* 0x000fe200078e0a95 */
[----:B------:R-:W-:Y:S01]  /*a630*/  ISETP.GE.AND P3, PT, R154, RZ, PT ;  /* 0x000000ff9a00720c */ /* 0x000fe20003f66270 */
[----:B------:R-:W-:Y:S01]  /*a640*/  IMAD R154, R0, R157, R5 ;  /* 0x0000009d009a7224 */ /* 0x000fe200078e0205 */
[----:B------:R-:W-:Y:S01]  /*a650*/  LOP3.LUT R5, R3, 0x1c8, RZ, 0xfc, !PT ;  /* 0x000001c803057812 */ /* 0x000fe200078efcff */
[--C-:B------:R-:W-:Y:S02]  /*a660*/  @!P1 IMAD.IADD R151, R151, 0x1, -R0.reuse ;  /* 0x0000000197979824 */ /* 0x100fe400078e0a00 */
[----:B------:R-:W-:Y:S01]  /*a670*/  @!P2 IMAD.IADD R152, R152, 0x1, -R0 ;  /* 0x000000019898a824 */ /* 0x000fe200078e0a00 */
[C---:B------:R-:W-:Y:S01]  /*a680*/  ISETP.GT.U32.AND P1, PT, R0.reuse, R154, PT ;  /* 0x0000009a0000720c */ /* 0x040fe20003f24070 */
[----:B------:R-:W-:Y:S01]  /*a690*/  @!P0 IMAD.MOV R148, RZ, RZ, -R148 ;  /* 0x000000ffff948224 */ /* 0x000fe200078e0a94 */
[C---:B------:R-:W-:Y:S01]  /*a6a0*/  ISETP.GT.U32.AND P2, PT, R0.reuse, R150, PT ;  /* 0x000000960000720c */ /* 0x040fe20003f44070 */
[----:B------:R-:W-:Y:S01]  /*a6b0*/  IMAD.MOV.U32 R155, RZ, RZ, R158 ;  /* 0x000000ffff9b7224 */ /* 0x000fe200078e009e */
[C---:B------:R-:W-:Y:S01]  /*a6c0*/  ISETP.GT.U32.AND P0, PT, R0.reuse, R153, PT ;  /* 0x000000990000720c */ /* 0x040fe20003f04070 */
[----:B------:R-:W-:Y:S01]  /*a6d0*/  @!P4 IMAD.MOV R146, RZ, RZ, -R146 ;  /* 0x000000ffff92c224 */ /* 0x000fe200078e0a92 */
[----:B------:R-:W-:Y:S01]  /*a6e0*/  ISETP.GT.U32.AND P4, PT, R0, R152, PT ;  /* 0x000000980000720c */ /* 0x000fe20003f84070 */
[----:B------:R-:W-:Y:S01]  /*a6f0*/  IMAD.HI.U32 R4, R2, R155, RZ ;  /* 0x0000009b02047227 */ /* 0x000fe200078e00ff */
[----:B------:R-:W-:-:S03]  /*a700*/  IABS R157, R5 ;  /* 0x00000005009d7213 */ /* 0x000fc60000000000 */
[----:B------:R-:W-:Y:S02]  /*a710*/  IMAD.MOV R4, RZ, RZ, -R4 ;  /* 0x000000ffff047224 */ /* 0x000fe400078e0a04 */
[--C-:B------:R-:W-:Y:S02]  /*a720*/  @!P1 IMAD.IADD R154, R154, 0x1, -R0.reuse ;  /* 0x000000019a9a9824 */ /* 0x100fe400078e0a00 */
[----:B------:R-:W-:Y:S01]  /*a730*/  @!P6 IMAD.MOV R151, RZ, RZ, -R151 ;  /* 0x000000ffff97e224 */ /* 0x000fe200078e0a97 */
[----:B------:R-:W-:Y:S01]  /*a740*/  @!P2 IADD3 R150, R150, -R0, RZ ;  /* 0x800000009696a210 */ /* 0x000fe20007ffe0ff */
[C---:B------:R-:W-:Y:S01]  /*a750*/  IMAD R155, R0.reuse, R4, R155 ;  /* 0x00000004009b7224 */ /* 0x040fe200078e029b */
[----:B------:R-:W-:Y:S01]  /*a760*/  ISETP.GT.U32.AND P6, PT, R0, R154, PT ;  /* 0x0000009a0000720c */ /* 0x000fe20003fc4070 */
[--C-:B------:R-:W-:Y:S01]  /*a770*/  @!P0 IMAD.IADD R153, R153, 0x1, -R0.reuse ;  /* 0x0000000199998824 */ /* 0x100fe200078e0a00 */
[----:B------:R-:W-:Y:S01]  /*a780*/  LOP3.LUT R4, R3, 0x1c6, RZ, 0xfc, !PT ;  /* 0x000001c603047812 */ /* 0x000fe200078efcff */
[----:B------:R-:W-:Y:S01]  /*a790*/  @!P4 IMAD.IADD R152, R152, 0x1, -R0 ;  /* 0x000000019898c824 */ /* 0x000fe200078e0a00 */
[----:B------:R-:W-:Y:S01]  /*a7a0*/  ISETP.GE.AND P2, PT, R7, RZ, PT ;  /* 0x000000ff0700720c */ /* 0x000fe20003f46270 */
[----:B------:R-:W-:Y:S01]  /*a7b0*/  @!P5 IMAD.MOV R150, RZ, RZ, -R150 ;  /* 0x000000ffff96d224 */ /* 0x000fe200078e0a96 */
[----:B------:R-:W-:Y:S01]  /*a7c0*/  ISETP.GE.AND P1, PT, R4, RZ, PT ;  /* 0x000000ff0400720c */ /* 0x000fe20003f26270 */
[----:B------:R-:W-:Y:S01]  /*a7d0*/  @!P3 IMAD.MOV R152, RZ, RZ, -R152 ;  /* 0x000000ffff98b224 */ /* 0x000fe200078e0a98 */
[----:B------:R-:W-:-:S02]  /*a7e0*/  ISETP.GT.U32.AND P5, PT, R0, R153, PT ;  /* 0x000000990000720c */ /* 0x000fc40003fa4070 */
[----:B------:R-:W-:Y:S02]  /*a7f0*/  IABS R4, R4 ;  /* 0x0000000400047213 */ /* 0x000fe40000000000 */
[----:B------:R-:W-:Y:S01]  /*a800*/  ISETP.GE.AND P3, PT, R5, RZ, PT ;  /* 0x000000ff0500720c */ /* 0x000fe20003f66270 */
[----:B------:R-:W-:Y:S01]  /*a810*/  @!P6 IMAD.IADD R154, R154, 0x1, -R0 ;  /* 0x000000019a9ae824 */ /* 0x000fe200078e0a00 */
[----:B------:R-:W-:Y:S02]  /*a820*/  MOV R5, R4 ;  /* 0x0000000400057202 */ /* 0x000fe40000000f00 */
[----:B------:R-:W-:Y:S02]  /*a830*/  ISETP.GT.U32.AND P6, PT, R0, R155, PT ;  /* 0x0000009b0000720c */ /* 0x000fe40003fc4070 */
[----:B------:R-:W-:Y:S01]  /*a840*/  LOP3.LUT R7, R3, 0x1ca, RZ, 0xfc, !PT ;  /* 0x000001ca03077812 */ /* 0x000fe200078efcff */
[----:B------:R-:W-:Y:S01]  /*a850*/  IMAD.HI.U32 R4, R2, R5, RZ ;  /* 0x0000000502047227 */ /* 0x000fe200078e00ff */
[----:B------:R-:W-:-:S02]  /*a860*/  ISETP.GE.AND P0, PT, R156, RZ, PT ;  /* 0x000000ff9c00720c */ /* 0x000fc40003f06270 */
[----:B------:R-:W-:Y:S01]  /*a870*/  ISETP.GE.AND P4, PT, R13, RZ, PT ;  /* 0x000000ff0d00720c */ /* 0x000fe20003f86270 */
[----:B------:R-:W-:Y:S01]  /*a880*/  IMAD.HI.U32 R156, R2, R157, RZ ;  /* 0x0000009d029c7227 */ /* 0x000fe200078e00ff */
[----:B------:R-:W-:Y:S02]  /*a890*/  IABS R161, R7 ;  /* 0x0000000700a17213 */ /* 0x000fe40000000000 */
[----:B------:R-:W-:Y:S01]  /*a8a0*/  LOP3.LUT R13, R3, 0x1ce, RZ, 0xfc, !PT ;  /* 0x000001ce030d7812 */ /* 0x000fe200078efcff */
[----:B------:R-:W-:Y:S01]  /*a8b0*/  @!P5 IMAD.IADD R153, R153, 0x1, -R0 ;  /* 0x000000019999d824 */ /* 0x000fe200078e0a00 */
[----:B------:R-:W-:Y:S01]  /*a8c0*/  ISETP.GE.AND P5, PT, R7, RZ, PT ;  /* 0x000000ff0700720c */ /* 0x000fe20003fa6270 */
[----:B------:R-:W-:Y:S01]  /*a8d0*/  IMAD.MOV R159, RZ, RZ, -R4 ;  /* 0x000000ffff9f7224 */ /* 0x000fe200078e0a04 */
[----:B------:R-:W-:Y:S01]  /*a8e0*/  LOP3.LUT R7, R3, 0x1cc, RZ, 0xfc, !PT ;  /* 0x000001cc03077812 */ /* 0x000fe200078efcff */
[----:B------:R-:W-:Y:S01]  /*a8f0*/  IMAD.MOV R160, RZ, RZ, -R156 ;  /* 0x000000ffffa07224 */ /* 0x000fe200078e0a9c */
[----:B------:R-:W-:Y:S01]  /*a900*/  IABS R4, R13 ;  /* 0x0000000d00047213 */ /* 0x000fe20000000000 */
[----:B------:R-:W-:Y:S01]  /*a910*/  IMAD R156, R0, R159, R5 ;  /* 0x0000009f009c7224 */ /* 0x000fe200078e0205 */
[----:B------:R-:W-:Y:S01]  /*a920*/  IABS R162, R7 ;  /* 0x0000000700a27213 */ /* 0x000fe20000000000 */
[----:B------:R-:W-:-:S02]  /*a930*/  @!P6 IMAD.IADD R155, R155, 0x1, -R0 ;  /* 0x000000019b9be824 */ /* 0x000fc400078e0a00 */
[----:B------:R-:W-:Y:S01]  /*a940*/  @!P2 IMAD.MOV R153, RZ, RZ, -R153 ;  /* 0x000000ffff99a224 */ /* 0x000fe200078e0a99 */
[C---:B------:R-:W-:Y:S01]  /*a950*/  ISETP.GT.U32.AND P2, PT, R0.reuse, R156, PT ;  /* 0x0000009c0000720c */ /* 0x040fe20003f44070 */
[C---:B------:R-:W-:Y:S01]  /*a960*/  IMAD R157, R0.reuse, R160, R157 ;  /* 0x000000a0009d7224 */ /* 0x040fe200078e029d */
[C---:B------:R-:W-:Y:S01]  /*a970*/  ISETP.GT.U32.AND P6, PT, R0.reuse, R155, PT ;  /* 0x0000009b0000720c */ /* 0x040fe20003fc4070 */
[----:B------:R-:W-:Y:S01]  /*a980*/  IMAD.MOV.U32 R159, RZ, RZ, R162 ;  /* 0x000000ffff9f7224 */ /* 0x000fe200078e00a2 */
[----:B------:R-:W-:Y:S01]  /*a990*/  LOP3.LUT R162, R3, 0x1d0, RZ, 0xfc, !PT ;  /* 0x000001d003a27812 */ /* 0x000fe200078efcff */
[----:B------:R-:W-:Y:S02]  /*a9a0*/  IMAD.MOV.U32 R5, RZ, RZ, R4 ;  /* 0x000000ffff057224 */ /* 0x000fe400078e0004 */
[----:B------:R-:W-:Y:S01]  /*a9b0*/  @!P4 IMAD.MOV R154, RZ, RZ, -R154 ;  /* 0x000000ffff9ac224 */ /* 0x000fe200078e0a9a */
[----:B------:R-:W-:Y:S01]  /*a9c0*/  ISETP.GT.U32.AND P4, PT, R0, R157, PT ;  /* 0x0000009d0000720c */ /* 0x000fe20003f84070 */
[----:B------:R-:W-:-:S04]  /*a9d0*/  IMAD.HI.U32 R4, R2, R159, RZ ;  /* 0x0000009f02047227 */ /* 0x000fc800078e00ff */
[----:B------:R-:W-:Y:S02]  /*a9e0*/  IMAD.MOV R4, RZ, RZ, -R4 ;  /* 0x000000ffff047224 */ /* 0x000fe400078e0a04 */
[----:B------:R-:W-:-:S04]  /*a9f0*/  IMAD.HI.U32 R158, R2, R161, RZ ;  /* 0x000000a1029e7227 */ /* 0x000fc800078e00ff */
[--C-:B------:R-:W-:Y:S02]  /*aa00*/  @!P2 IMAD.IADD R156, R156, 0x1, -R0.reuse ;  /* 0x000000019c9ca824 */ /* 0x100fe400078e0a00 */
[C---:B------:R-:W-:Y:S01]  /*aa10*/  IMAD R159, R0.reuse, R4, R159 ;  /* 0x00000004009f7224 */ /* 0x040fe200078e029f */
[----:B------:R-:W-:Y:S01]  /*aa20*/  LOP3.LUT R4, R3, 0x1d2, RZ, 0xfc, !PT ;  /* 0x000001d203047812 */ /* 0x000fe200078efcff */
[----:B------:R-:W-:Y:S01]  /*aa30*/  @!P6 IMAD.IADD R155, R155, 0x1, -R0 ;  /* 0x000000019b9be824 */ /* 0x000fe200078e0a00 */
[----:B------:R-:W-:Y:S01]  /*aa40*/  ISETP.GT.U32.AND P2, PT, R0, R156, PT ;  /* 0x0000009c0000720c */ /* 0x000fe20003f44070 */
[----:B------:R-:W-:Y:S01]  /*aa50*/  IMAD.MOV R158, RZ, RZ, -R158 ;  /* 0x000000ffff9e7224 */ /* 0x000fe200078e0a9e */
[----:B------:R-:W-:Y:S01]  /*aa60*/  IABS R164, R4 ;  /* 0x0000000400a47213 */ /* 0x000fe20000000000 */
[----:B------:R-:W-:-:S04]  /*aa70*/  IMAD.HI.U32 R160, R2, R5, RZ ;  /* 0x0000000502a07227 */ /* 0x000fc800078e00ff */
[----:B------:R-:W-:Y:S01]  /*aa80*/  @!P0 IMAD.MOV R155, RZ, RZ, -R155 ;  /* 0x000000ffff9b8224 */ /* 0x000fe200078e0a9b */
[C---:B------:R-:W-:Y:S01]  /*aa90*/  ISETP.GT.U32.AND P0, PT, R0.reuse, R159, PT ;  /* 0x0000009f0000720c */ /* 0x040fe20003f04070 */
[----:B------:R-:W-:Y:S01]  /*aaa0*/  IMAD R158, R0, R158, R161 ;  /* 0x0000009e009e7224 */ /* 0x000fe200078e02a1 */
[----:B------:R-:W-:Y:S01]  /*aab0*/  IABS R161, R162 ;  /* 0x000000a200a17213 */ /* 0x000fe20000000000 */
[--C-:B------:R-:W-:Y:S01]  /*aac0*/  @!P4 IMAD.IADD R157, R157, 0x1, -R0.reuse ;  /* 0x000000019d9dc824 */ /* 0x100fe200078e0a00 */
[----:B------:R-:W-:Y:S01]  /*aad0*/  IADD3 R160, -R160, RZ, RZ ;  /* 0x000000ffa0a07210 */ /* 0x000fe20007ffe1ff */
[----:B------:R-:W-:Y:S01]  /*aae0*/  @!P2 IMAD.IADD R156, R156, 0x1, -R0 ;  /* 0x000000019c9ca824 */ /* 0x000fe200078e0a00 */
[----:B------:R-:W-:Y:S01]  /*aaf0*/  ISETP.GT.U32.AND P6, PT, R0, R158, PT ;  /* 0x0000009e0000720c */ /* 0x000fe20003fc4070 */
[----:B------:R-:W-:Y:S01]  /*ab00*/  IMAD.HI.U32 R165, R2, R161, RZ ;  /* 0x000000a102a57227 */ /* 0x000fe200078e00ff */
[----:B------:R-:W-:-:S03]  /*ab10*/  ISETP.GT.U32.AND P4, PT, R0, R157, PT ;  /* 0x0000009d0000720c */ /* 0x000fc60003f84070 */
[C---:B------:R-:W-:Y:S01]  /*ab20*/  IMAD R160, R0.reuse, R160, R5 ;  /* 0x000000a000a07224 */ /* 0x040fe200078e0205 */
[----:B------:R-:W-:Y:S01]  /*ab30*/  LOP3.LUT R5, R3, 0x1d4, RZ, 0xfc, !PT ;  /* 0x000001d403057812 */ /* 0x000fe200078efcff */
[----:B------:R-:W-:Y:S01]  /*ab40*/  IMAD.MOV R165, RZ, RZ, -R165 ;  /* 0x000000ffffa57224 */ /* 0x000fe200078e0aa5 */
[----:B------:R-:W-:Y:S01]  /*ab50*/  @!P0 IADD3 R159, R159, -R0, RZ ;  /* 0x800000009f9f8210 */ /* 0x000fe20007ffe0ff */
[----:B------:R-:W-:Y:S01]  /*ab60*/  @!P1 IMAD.MOV R156, RZ, RZ, -R156 ;  /* 0x000000ffff9c9224 */ /* 0x000fe200078e0a9c */
[C---:B------:R-:W-:Y:S01]  /*ab70*/  ISETP.GT.U32.AND P2, PT, R0.reuse, R160, PT ;  /* 0x000000a00000720c */ /* 0x040fe20003f44070 */
[C---:B------:R-:W-:Y:S01]  /*ab80*/  IMAD R161, R0.reuse, R165, R161 ;  /* 0x000000a500a17224 */ /* 0x040fe200078e02a1 */
[----:B------:R-:W-:Y:S01]  /*ab90*/  ISETP.GT.U32.AND P0, PT, R0, R159, PT ;  /* 0x0000009f0000720c */ /* 0x000fe20003f04070 */
[--C-:B------:R-:W-:Y:S01]  /*aba0*/  @!P6 IMAD.IADD R158, R158, 0x1, -R0.reuse ;  /* 0x000000019e9ee824 */ /* 0x100fe200078e0a00 */
[----:B------:R-:W-:Y:S01]  /*abb0*/  IABS R163, R5 ;  /* 0x0000000500a37213 */ /* 0x000fe20000000000 */
[----:B------:R-:W-:Y:S01]  /*abc0*/  @!P4 IMAD.IADD R157, R157, 0x1, -R0 ;  /* 0x000000019d9dc824 */ /* 0x000fe200078e0a00 */
[----:B------:R-:W-:Y:S01]  /*abd0*/  ISETP.GT.U32.AND P4, PT, R0, R161, PT ;  /* 0x000000a10000720c */ /* 0x000fe20003f84070 */
[----:B------:R-:W-:Y:S01]  /*abe0*/  IMAD.HI.U32 R165, R2, R164, RZ ;  /* 0x000000a402a57227 */ /* 0x000fe200078e00ff */
[----:B------:R-:W-:-:S02]  /*abf0*/  ISETP.GE.AND P1, PT, R7, RZ, PT ;  /* 0x000000ff0700720c */ /* 0x000fc40003f26270 */
[----:B------:R-:W-:Y:S01]  /*ac00*/  ISETP.GT.U32.AND P6, PT, R0, R158, PT ;  /* 0x0000009e0000720c */ /* 0x000fe20003fc4070 */
[----:B------:R-:W-:Y:S01]  /*ac10*/  IMAD.HI.U32 R166, R2, R163, RZ ;  /* 0x000000a302a67227 */ /* 0x000fe200078e00ff */
[----:B------:R-:W-:-:S03]  /*ac20*/  LOP3.LUT R7, R3, 0x1d8, RZ, 0xfc, !PT ;  /* 0x000001d803077812 */ /* 0x000fc600078efcff */
[----:B------:R-:W-:Y:S02]  /*ac30*/  IMAD.MOV R165, RZ, RZ, -R165 ;  /* 0x000000ffffa57224 */ /* 0x000fe400078e0aa5 */
[----:B------:R-:W-:Y:S01]  /*ac40*/  @!P2 IMAD.IADD R160, R160, 0x1, -R0 ;  /* 0x00000001a0a0a824 */ /* 0x000fe200078e0a00 */
[----:B------:R-:W-:Y:S01]  /*ac50*/  ISETP.GE.AND P2, PT, R162, RZ, PT ;  /* 0x000000ffa200720c */ /* 0x000fe20003f46270 */
[----:B------:R-:W-:Y:S02]  /*ac60*/  IMAD.MOV R166, RZ, RZ, -R166 ;  /* 0x000000ffffa67224 */ /* 0x000fe400078e0aa6 */
[C---:B------:R-:W-:Y:S01]  /*ac70*/  IMAD R162, R0.reuse, R165, R164 ;  /* 0x000000a500a27224 */ /* 0x040fe200078e02a4 */
[----:B------:R-:W-:Y:S01]  /*ac80*/  IABS R165, R7 ;  /* 0x0000000700a57213 */ /* 0x000fe20000000000 */
[--C-:B------:R-:W-:Y:S02]  /*ac90*/  @!P0 IMAD.IADD R159, R159, 0x1, -R0.reuse ;  /* 0x000000019f9f8824 */ /* 0x100fe400078e0a00 */
[C---:B------:R-:W-:Y:S01]  /*aca0*/  IMAD R163, R0.reuse, R166, R163 ;  /* 0x000000a600a37224 */ /* 0x040fe200078e02a3 */
[C---:B------:R-:W-:Y:S01]  /*acb0*/  ISETP.GT.U32.AND P0, PT, R0.reuse, R162, PT ;  /* 0x000000a20000720c */ /* 0x040fe20003f04070 */
[--C-:B------:R-:W-:Y:S01]  /*acc0*/  @!P4 IMAD.IADD R161, R161, 0x1, -R0.reuse ;  /* 0x00000001a1a1c824 */ /* 0x100fe200078e0a00 */
[----:B------:R-:W-:Y:S01]  /*acd0*/  ISETP.GT.U32.AND P4, PT, R0, R160, PT ;  /* 0x000000a00000720c */ /* 0x000fe20003f84070 */
[----:B------:R-:W-:Y:S01]  /*ace0*/  @!P6 IMAD.IADD R158, R158, 0x1, -R0 ;  /* 0x000000019e9ee824 */ /* 0x000fe200078e0a00 */
[----:B------:R-:W-:Y:S01]  /*acf0*/  @!P1 IADD3 R159, -R159, RZ, RZ ;  /* 0x000000ff9f9f9210 */ /* 0x000fe20007ffe1ff */
[----:B------:R-:W-:Y:S01]  /*ad00*/  @!P3 IMAD.MOV R157, RZ, RZ, -R157 ;  /* 0x000000ffff9db224 */ /* 0x000fe200078e0a9d */
[----:B------:R-:W-:Y:S01]  /*ad10*/  ISETP.GT.U32.AND P1, PT, R0, R163, PT ;  /* 0x000000a30000720c */ /* 0x000fe20003f24070 */
[----:B------:R-:W-:Y:S01]  /*ad20*/  @!P5 IMAD.MOV R158, RZ, RZ, -R158 ;  /* 0x000000ffff9ed224 */ /* 0x000fe200078e0a9e */
[----:B------:R-:W-:-:S02]  /*ad30*/  ISETP.GE.AND P6, PT, R13, RZ, PT ;  /* 0x000000ff0d00720c */ /* 0x000fc40003fc6270 */
[----:B------:R-:W-:Y:S02]  /*ad40*/  LOP3.LUT R13, R3, 0x1d6, RZ, 0xfc, !PT ;  /* 0x000001d6030d7812 */ /* 0x000fe400078efcff */
[----:B------:R-:W-:Y:S01]  /*ad50*/  ISETP.GE.AND P5, PT, R4, RZ, PT ;  /* 0x000000ff0400720c */ /* 0x000fe20003fa6270 */
[--C-:B------:R-:W-:Y:S01]  /*ad60*/  @!P0 IMAD.IADD R162, R162, 0x1, -R0.reuse ;  /* 0x00000001a2a28824 */ /* 0x100fe200078e0a00 */
[----:B------:R-:W-:Y:S01]  /*ad70*/  IABS R164, R13 ;  /* 0x0000000d00a47213 */ /* 0x000fe20000000000 */
[--C-:B------:R-:W-:Y:S01]  /*ad80*/  @!P4 IMAD.IADD R160, R160, 0x1, -R0.reuse ;  /* 0x00000001a0a0c824 */ /* 0x100fe200078e0a00 */
[----:B------:R-:W-:Y:S02]  /*ad90*/  ISETP.GE.AND P0, PT, R7, RZ, PT ;  /* 0x000000ff0700720c */ /* 0x000fe40003f06270 */
        /* <DEDUP_REMOVED lines=8> */
[----:B------:R-:W-:Y:S02]  /*ae20*/  IMAD.MOV R7, RZ, RZ, -R4 ;  /* 0x000000ffff077224 */ /* 0x000fe400078e0a04 */
[----:B------:R-:W-:-:S04]  /*ae30*/  IMAD.HI.U32 R5, R2, R165, RZ ;  /* 0x000000a502057227 */ /* 0x000fc800078e00ff */
[----:B------:R-:W-:Y:S01]  /*ae40*/  IMAD R164, R0, R7, R164 ;  /* 0x0000000700a47224 */ /* 0x000fe200078e02a4 */
[----:B------:R-:W-:Y:S01]  /*ae50*/  LOP3.LUT R7, R3, 0x1e0, RZ, 0xfc, !PT ;  /* 0x000001e003077812 */ /* 0x000fe200078efcff */
[----:B------:R-:W-:Y:S02]  /*ae60*/  IMAD.MOV R5, RZ, RZ, -R5 ;  /* 0x000000ffff057224 */ /* 0x000fe400078e0a05 */
[----:B------:R-:W-:Y:S01]  /*ae70*/  @!P6 IMAD.IADD R162, R162, 0x1, -R0 ;  /* 0x00000001a2a2e824 */ /* 0x000fe200078e0a00 */
[C---:B------:R-:W-:Y:S01]  /*ae80*/  ISETP.GT.U32.AND P6, PT, R0.reuse, R164, PT ;  /* 0x000000a40000720c */ /* 0x040fe20003fc4070 */
[C---:B------:R-:W-:Y:S01]  /*ae90*/  IMAD R165, R0.reuse, R5, R165 ;  /* 0x0000000500a57224 */ /* 0x040fe200078e02a5 */
[----:B------:R-:W-:Y:S01]  /*aea0*/  @!P1 IADD3 R163, R163, -R0, RZ ;  /* 0x80000000a3a39210 */ /* 0x000fe20007ffe0ff */
[----:B------:R-:W-:Y:S01]  /*aeb0*/  @!P5 IMAD.MOV R162, RZ, RZ, -R162 ;  /* 0x000000ffffa2d224 */ /* 0x000fe200078e0aa2 */
[----:B------:R-:W-:Y:S01]  /*aec0*/  ISETP.GE.AND P1, PT, R167, RZ, PT ;  /* 0x000000ffa700720c */ /* 0x000fe20003f26270 */
[----:B------:R-:W-:Y:S01]  /*aed0*/  @!P3 IMAD.IADD R161, R161, 0x1, -R0 ;  /* 0x00000001a1a1b824 */ /* 0x000fe200078e0a00 */
[----:B------:R-:W-:Y:S01]  /*aee0*/  IABS R167, R167 ;  /* 0x000000a700a77213 */ /* 0x000fe20000000000 */
[----:B------:R-:W-:Y:S01]  /*aef0*/  @!P4 IMAD.MOV R163, RZ, RZ, -R163 ;  /* 0x000000ffffa3c224 */ /* 0x000fe200078e0aa3 */
[----:B------:R-:W-:Y:S01]  /*af00*/  ISETP.GT.U32.AND P4, PT, R0, R165, PT ;  /* 0x000000a50000720c */ /* 0x000fe20003f84070 */
[----:B------:R-:W-:Y:S01]  /*af10*/  @!P2 IMAD.MOV R161, RZ, RZ, -R161 ;  /* 0x000000ffffa1a224 */ /* 0x000fe200078e0aa1 */
[----:B------:R-:W-:Y:S01]  /*af20*/  ISETP.GE.AND P5, PT, R168, RZ, PT ;  /* 0x000000ffa800720c */ /* 0x000fe20003fa6270 */
[----:B------:R-:W-:Y:S01]  /*af30*/  IMAD.HI.U32 R4, R2, R167, RZ ;  /* 0x000000a702047227 */ /* 0x000fe200078e00ff */
[----:B------:R-:W-:-:S02]  /*af40*/  ISETP.GE.AND P3, PT, R13, RZ, PT ;  /* 0x000000ff0d00720c */ /* 0x000fc40003f66270 */
[----:B------:R-:W-:Y:S01]  /*af50*/  IABS R168, R168 ;  /* 0x000000a800a87213 */ /* 0x000fe20000000000 */
[----:B------:R-:W-:Y:S01]  /*af60*/  @!P6 IMAD.IADD R164, R164, 0x1, -R0 ;  /* 0x00000001a4a4e824 */ /* 0x000fe200078e0a00 */
[----:B------:R-:W-:Y:S01]  /*af70*/  ISETP.GE.AND P2, PT, R166, RZ, PT ;  /* 0x000000ffa600720c */ /* 0x000fe20003f46270 */
[----:B------:R-:W-:Y:S01]  /*af80*/  IMAD.MOV R4, RZ, RZ, -R4 ;  /* 0x000000ffff047224 */ /* 0x000fe200078e0a04 */
[----:B------:R-:W-:Y:S01]  /*af90*/  IABS R166, R166 ;  /* 0x000000a600a67213 */ /* 0x000fe20000000000 */
[----:B------:R-:W-:Y:S01]  /*afa0*/  IMAD.HI.U32 R13, R2, R168, RZ ;  /* 0x000000a8020d7227 */ /* 0x000fe200078e00ff */
[C---:B------:R-:W-:Y:S02]  /*afb0*/  ISETP.GT.U32.AND P6, PT, R0.reuse, R164, PT ;  /* 0x000000a40000720c */ /* 0x040fe40003fc4070 */
[----:B------:R-:W-:Y:S01]  /*afc0*/  IABS R169, R7 ;  /* 0x0000000700a97213 */ /* 0x000fe20000000000 */
[----:B------:R-:W-:Y:S02]  /*afd0*/  @!P4 IMAD.IADD R165, R165, 0x1, -R0 ;  /* 0x00000001a5a5c824 */ /* 0x000fe400078e0a00 */
[----:B------:R-:W-:-:S02]  /*afe0*/  IMAD R167, R0, R4, R167 ;  /* 0x0000000400a77224 */ /* 0x000fc400078e02a7 */
[----:B------:R-:W-:Y:S01]  /*aff0*/  IMAD.MOV R13, RZ, RZ, -R13 ;  /* 0x000000ffff0d7224 */ /* 0x000fe200078e0a0d */
[----:B------:R-:W-:Y:S01]  /*b000*/  ISETP.GT.U32.AND P4, PT, R0, R165, PT ;  /* 0x000000a50000720c */ /* 0x000fe20003f84070 */
[----:B------:R-:W-:-:S04]  /*b010*/  IMAD.HI.U32 R4, R2, R170, RZ ;  /* 0x000000aa02047227 */ /* 0x000fc800078e00ff */
[----:B------:R-:W-:Y:S01]  /*b020*/  @!P6 IMAD.IADD R164, R164, 0x1, -R0 ;  /* 0x00000001a4a4e824 */ /* 0x000fe200078e0a00 */
[----:B------:R-:W-:Y:S01]  /*b030*/  IADD3 R4, -R4, RZ, RZ ;  /* 0x000000ff04047210 */ /* 0x000fe20007ffe1ff */
[C---:B------:R-:W-:Y:S02]  /*b040*/  IMAD R168, R0.reuse, R13, R168 ;  /* 0x0000000d00a87224 */ /* 0x040fe400078e02a8 */
[----:B------:R-:W-:Y:S01]  /*b050*/  @!P3 IMAD.MOV R164, RZ, RZ, -R164 ;  /* 0x000000ffffa4b224 */ /* 0x000fe200078e0aa4 */
[----:B------:R-:W-:Y:S01]  /*b060*/  ISETP.GT.U32.AND P3, PT, R0, R167, PT ;  /* 0x000000a70000720c */ /* 0x000fe20003f64070 */
[----:B------:R-:W-:-:S04]  /*b070*/  IMAD.HI.U32 R5, R2, R166, RZ ;  /* 0x000000a602057227 */ /* 0x000fc800078e00ff */
[----:B------:R-:W-:Y:S01]  /*b080*/  @!P4 IMAD.IADD R165, R165, 0x1, -R0 ;  /* 0x00000001a5a5c824 */ /* 0x000fe200078e0a00 */
[C---:B------:R-:W-:Y:S01]  /*b090*/  ISETP.GT.U32.AND P4, PT, R0.reuse, R168, PT ;  /* 0x000000a80000720c */ /* 0x040fe20003f84070 */
[----:B------:R-:W-:Y:S02]  /*b0a0*/  IMAD.MOV R5, RZ, RZ, -R5 ;  /* 0x000000ffff057224 */ /* 0x000fe400078e0a05 */
[----:B------:R-:W-:Y:S02]  /*b0b0*/  IMAD R170, R0, R4, R170 ;  /* 0x0000000400aa7224 */ /* 0x000fe400078e02aa */
[----:B------:R-:W-:-:S04]  /*b0c0*/  IMAD.HI.U32 R4, R2, R171, RZ ;  /* 0x000000ab02047227 */ /* 0x000fc800078e00ff */
[----:B------:R-:W-:Y:S02]  /*b0d0*/  @!P3 IMAD.IADD R167, R167, 0x1, -R0 ;  /* 0x00000001a7a7b824 */ /* 0x000fe400078e0a00 */
[----:B------:R-:W-:Y:S02]  /*b0e0*/  IMAD R166, R0, R5, R166 ;  /* 0x0000000500a67224 */ /* 0x000fe400078e02a6 */
[----:B------:R-:W-:Y:S01]  /*b0f0*/  @!P4 IMAD.IADD R168, R168, 0x1, -R0 ;  /* 0x00000001a8a8c824 */ /* 0x000fe200078e0a00 */
[C---:B------:R-:W-:Y:S01]  /*b100*/  ISETP.GT.U32.AND P3, PT, R0.reuse, R167, PT ;  /* 0x000000a70000720c */ /* 0x040fe20003f64070 */
[----:B------:R-:W-:Y:S01]  /*b110*/  IMAD.MOV R4, RZ, RZ, -R4 ;  /* 0x000000ffff047224 */ /* 0x000fe200078e0a04 */
[----:B------:R-:W-:Y:S01]  /*b120*/  ISETP.GT.U32.AND P6, PT, R0, R166, PT ;  /* 0x000000a60000720c */ /* 0x000fe20003fc4070 */
[----:B------:R-:W-:Y:S01]  /*b130*/  IMAD.HI.U32 R5, R2, R169, RZ ;  /* 0x000000a902057227 */ /* 0x000fe200078e00ff */
[----:B------:R-:W-:-:S03]  /*b140*/  ISETP.GT.U32.AND P4, PT, R0, R168, PT ;  /* 0x000000a80000720c */ /* 0x000fc60003f84070 */
[----:B------:R-:W-:Y:S02]  /*b150*/  IMAD R171, R0, R4, R171 ;  /* 0x0000000400ab7224 */ /* 0x000fe400078e02ab */
[----:B------:R-:W-:Y:S02]  /*b160*/  IMAD.MOV R5, RZ, RZ, -R5 ;  /* 0x000000ffff057224 */ /* 0x000fe400078e0a05 */
[----:B------:R-:W-:-:S04]  /*b170*/  IMAD.HI.U32 R4, R2, R172, RZ ;  /* 0x000000ac02047227 */ /* 0x000fc800078e00ff */
[--C-:B------:R-:W-:Y:S01]  /*b180*/  @!P3 IMAD.IADD R167, R167, 0x1, -R0.reuse ;  /* 0x00000001a7a7b824 */ /* 0x100fe200078e0a00 */
[----:B------:R-:W-:Y:S01]  /*b190*/  ISETP.GT.U32.AND P3, PT, R0, R170, PT ;  /* 0x000000aa0000720c */ /* 0x000fe20003f64070 */
[--C-:B------:R-:W-:Y:S01]  /*b1a0*/  @!P4 IMAD.IADD R168, R168, 0x1, -R0.reuse ;  /* 0x00000001a8a8c824 */ /* 0x100fe200078e0a00 */
[----:B------:R-:W-:Y:S01]  /*b1b0*/  ISETP.GT.U32.AND P4, PT, R0, R171, PT ;  /* 0x000000ab0000720c */ /* 0x000fe20003f84070 */
[----:B------:R-:W-:Y:S02]  /*b1c0*/  @!P6 IMAD.IADD R166, R166, 0x1, -R0 ;  /* 0x00000001a6a6e824 */ /* 0x000fe400078e0a00 */
[----:B------:R-:W-:Y:S02]  /*b1d0*/  IMAD R169, R0, R5, R169 ;  /* 0x0000000500a97224 */ /* 0x000fe400078e02a9 */
[----:B------:R-:W-:Y:S01]  /*b1e0*/  IMAD.HI.U32 R5, R2, R173, RZ ;  /* 0x000000ad02057227 */ /* 0x000fe200078e00ff */
[----:B------:R-:W-:-:S03]  /*b1f0*/  ISETP.GT.U32.AND P6, PT, R0, R166, PT ;  /* 0x000000a60000720c */ /* 0x000fc60003fc4070 */
[----:B------:R-:W-:Y:S01]  /*b200*/  IMAD.MOV R4, RZ, RZ, -R4 ;  /* 0x000000ffff047224 */ /* 0x000fe200078e0a04 */
[----:B------:R-:W-:Y:S01]  /*b210*/  IADD3 R5, -R5, RZ, RZ ;  /* 0x000000ff05057210 */ /* 0x000fe20007ffe1ff */
[--C-:B------:R-:W-:Y:S02]  /*b220*/  @!P3 IMAD.IADD R170, R170, 0x1, -R0.reuse ;  /* 0x00000001aaaab824 */ /* 0x100fe400078e0a00 */
[----:B------:R-:W-:Y:S02]  /*b230*/  @!P4 IMAD.IADD R171, R171, 0x1, -R0 ;  /* 0x00000001ababc824 */ /* 0x000fe400078e0a00 */
[C---:B------:R-:W-:Y:S01]  /*b240*/  IMAD R173, R0.reuse, R5, R173 ;  /* 0x0000000500ad7224 */ /* 0x040fe200078e02ad */
[C---:B------:R-:W-:Y:S01]  /*b250*/  ISETP.GT.U32.AND P4, PT, R0.reuse, R170, PT ;  /* 0x000000aa0000720c */ /* 0x040fe20003f84070 */
[----:B------:R-:W-:Y:S02]  /*b260*/  IMAD R172, R0, R4, R172 ;  /* 0x0000000400ac7224 */ /* 0x000fe400078e02ac */
[----:B------:R-:W-:Y:S01]  /*b270*/  @!P6 IMAD.IADD R166, R166, 0x1, -R0 ;  /* 0x00000001a6a6e824 */ /* 0x000fe200078e0a00 */
[----:B------:R-:W-:Y:S01]  /*b280*/  ISETP.GT.U32.AND P6, PT, R0, R169, PT ;  /* 0x000000a90000720c */ /* 0x000fe20003fc4070 */
[----:B------:R-:W-:-:S04]  /*b290*/  IMAD.HI.U32 R4, R2, R175, RZ ;  /* 0x000000af02047227 */ /* 0x000fc800078e00ff */
[----:B------:R-:W-:Y:S01]  /*b2a0*/  @!P0 IMAD.MOV R165, RZ, RZ, -R165 ;  /* 0x000000ffffa58224 */ /* 0x000fe200078e0aa5 */
        /* <DEDUP_REMOVED lines=8> */
[----:B------:R-:W-:Y:S02]  /*b330*/  IMAD.MOV R13, RZ, RZ, -R13 ;  /* 0x000000ffff0d7224 */ /* 0x000fe400078e0a0d */
[----:B------:R-:W-:Y:S01]  /*b340*/  IMAD.HI.U32 R5, R2, R176, RZ ;  /* 0x000000b002057227 */ /* 0x000fe200078e00ff */
[----:B------:R-:W-:-:S03]  /*b350*/  ISETP.GT.U32.AND P3, PT, R0, R169, PT ;  /* 0x000000a90000720c */ /* 0x000fc60003f64070 */
[C---:B------:R-:W-:Y:S02]  /*b360*/  IMAD R174, R0.reuse, R13, R174 ;  /* 0x0000000d00ae7224 */ /* 0x040fe400078e02ae */
[--C-:B------:R-:W-:Y:S01]  /*b370*/  @!P4 IMAD.IADD R173, R173, 0x1, -R0.reuse ;  /* 0x00000001adadc824 */ /* 0x100fe200078e0a00 */
[C---:B------:R-:W-:Y:S01]  /*b380*/  ISETP.GT.U32.AND P4, PT, R0.reuse, R175, PT ;  /* 0x000000af0000720c */ /* 0x040fe20003f84070 */
[----:B------:R-:W-:Y:S02]  /*b390*/  IMAD.MOV R4, RZ, RZ, -R5 ;  /* 0x000000ffff047224 */ /* 0x000fe400078e0a05 */
[----:B------:R-:W-:Y:S01]  /*b3a0*/  @!P0 IMAD.IADD R171, R171, 0x1, -R0 ;  /* 0x00000001abab8824 */ /* 0x000fe200078e0a00 */
[C---:B------:R-:W-:Y:S01]  /*b3b0*/  ISETP.GT.U32.AND P0, PT, R0.reuse, R174, PT ;  /* 0x000000ae0000720c */ /* 0x040fe20003f04070 */
[----:B------:R-:W-:Y:S01]  /*b3c0*/  IMAD R176, R0, R4, R176 ;  /* 0x0000000400b07224 */ /* 0x000fe200078e02b0 */
[----:B------:R-:W-:Y:S01]  /*b3d0*/  IABS R4, R192 ;  /* 0x000000c000047213 */ /* 0x000fe20000000000 */
[----:B------:R-:W-:-:S04]  /*b3e0*/  IMAD.HI.U32 R13, R2, R180, RZ ;  /* 0x000000b4020d7227 */ /* 0x000fc800078e00ff */
[--C-:B------:R-:W-:Y:S01]  /*b3f0*/  @!P3 IMAD.IADD R169, R169, 0x1, -R0.reuse ;  /* 0x00000001a9a9b824 */ /* 0x100fe200078e0a00 */
[C---:B------:R-:W-:Y:S01]  /*b400*/  ISETP.GT.U32.AND P3, PT, R0.reuse, R172, PT ;  /* 0x000000ac0000720c */ /* 0x040fe20003f64070 */
[--C-:B------:R-:W-:Y:S01]  /*b410*/  @!P4 IMAD.IADD R175, R175, 0x1, -R0.reuse ;  /* 0x00000001afafc824 */ /* 0x100fe200078e0a00 */
[----:B------:R-:W-:Y:S01]  /*b420*/  ISETP.GT.U32.AND P4, PT, R0, R176, PT ;  /* 0x000000b00000720c */ /* 0x000fe20003f84070 */
[----:B------:R-:W-:Y:S02]  /*b430*/  IMAD.MOV R5, RZ, RZ, -R13 ;  /* 0x000000ffff057224 */ /* 0x000fe400078e0a0d */
[----:B------:R-:W-:Y:S01]  /*b440*/  @!P0 IMAD.IADD R174, R174, 0x1, -R0 ;  /* 0x00000001aeae8824 */ /* 0x000fe200078e0a00 */
[----:B------:R-:W-:Y:S01]  /*b450*/  ISETP.GE.AND P0, PT, R178, RZ, PT ;  /* 0x000000ffb200720c */ /* 0x000fe20003f06270 */
[----:B------:R-:W-:Y:S01]  /*b460*/  IMAD R180, R0, R5, R180 ;  /* 0x0000000500b47224 */ /* 0x000fe200078e02b4 */
[----:B------:R-:W-:Y:S01]  /*b470*/  IABS R178, R193 ;  /* 0x000000c100b27213 */ /* 0x000fe20000000000 */
[----:B------:R-:W-:Y:S01]  /*b480*/  IMAD.HI.U32 R7, R2, R177, RZ ;  /* 0x000000b102077227 */ /* 0x000fe200078e00ff */
[----:B------:R-:W-:-:S03]  /*b490*/  IABS R5, R252 ;  /* 0x000000fc00057213 */ /* 0x000fc60000000000 */
[----:B------:R-:W-:Y:S02]  /*b4a0*/  IMAD.MOV R7, RZ, RZ, -R7 ;  /* 0x000000ffff077224 */ /* 0x000fe400078e0a07 */
[----:B------:R-:W-:Y:S01]  /*b4b0*/  @!P4 IMAD.IADD R176, R176, 0x1, -R0 ;  /* 0x00000001b0b0c824 */ /* 0x000fe200078e0a00 */
[----:B------:R-:W-:Y:S01]  /*b4c0*/  ISETP.GT.U32.AND P4, PT, R0, R180, PT ;  /* 0x000000b40000720c */ /* 0x000fe20003f84070 */
[----:B------:R-:W-:-:S04]  /*b4d0*/  IMAD.HI.U32 R3, R2, R178, RZ ;  /* 0x000000b202037227 */ /* 0x000fc800078e00ff */
[----:B------:R-:W-:Y:S01]  /*b4e0*/  @!P3 IMAD.IADD R172, R172, 0x1, -R0 ;  /* 0x00000001acacb824 */ /* 0x000fe200078e0a00 */
[----:B------:R-:W-:Y:S01]  /*b4f0*/  ISETP.GE.AND P3, PT, R251, RZ, PT ;  /* 0x000000fffb00720c */ /* 0x000fe20003f66270 */
[----:B------:R-:W-:Y:S01]  /*b500*/  IMAD R177, R0, R7, R177 ;  /* 0x0000000700b17224 */ /* 0x000fe200078e02b1 */
[----:B------:R-:W-:Y:S01]  /*b510*/  IABS R251, R179 ;  /* 0x000000b300fb7213 */ /* 0x000fe20000000000 */
[----:B------:R-:W-:Y:S01]  /*b520*/  IMAD.MOV R3, RZ, RZ, -R3 ;  /* 0x000000ffff037224 */ /* 0x000fe200078e0a03 */
[----:B------:R-:W-:Y:S01]  /*b530*/  IABS R7, R6 ;  /* 0x0000000600077213 */ /* 0x000fe20000000000 */
[----:B---3--:R-:W-:-:S04]  /*b540*/  IMAD.HI.U32 R200, R2, R4, RZ ;  /* 0x0000000402c87227 */ /* 0x008fc800078e00ff */
[----:B------:R-:W-:Y:S02]  /*b550*/  IMAD R178, R0, R3, R178 ;  /* 0x0000000300b27224 */ /* 0x000fe400078e02b2 */
[----:B------:R-:W-:-:S04]  /*b560*/  IMAD.HI.U32 R13, R2, R251, RZ ;  /* 0x000000fb020d7227 */ /* 0x000fc800078e00ff */
[----:B------:R-:W-:Y:S01]  /*b570*/  IMAD.HI.U32 R3, R2, R5, RZ ;  /* 0x0000000502037227 */ /* 0x000fe200078e00ff */
[----:B------:R-:W-:-:S03]  /*b580*/  IADD3 R13, -R13, RZ, RZ ;  /* 0x000000ff0d0d7210 */ /* 0x000fc60007ffe1ff */
[----:B------:R-:W-:-:S04]  /*b590*/  IMAD.HI.U32 R2, R2, R7, RZ ;  /* 0x0000000702027227 */ /* 0x000fc800078e00ff */
[----:B------:R-:W-:Y:S01]  /*b5a0*/  @!P2 IMAD.MOV R166, RZ, RZ, -R166 ;  /* 0x000000ffffa6a224 */ /* 0x000fe200078e0aa6 */
[C---:B------:R-:W-:Y:S01]  /*b5b0*/  ISETP.GT.U32.AND P2, PT, R0.reuse, R172, PT ;  /* 0x000000ac0000720c */ /* 0x040fe20003f44070 */
[----:B------:R-:W-:Y:S01]  /*b5c0*/  @!P1 IMAD.MOV R167, RZ, RZ, -R167 ;  /* 0x000000ffffa79224 */ /* 0x000fe200078e0aa7 */
[----:B------:R-:W-:Y:S01]  /*b5d0*/  ISETP.GT.U32.AND P1, PT, R0, R173, PT ;  /* 0x000000ad0000720c */ /* 0x000fe20003f24070 */
[----:B------:R-:W-:Y:S01]  /*b5e0*/  @!P4 IMAD.IADD R180, R180, 0x1, -R0 ;  /* 0x00000001b4b4c824 */ /* 0x000fe200078e0a00 */
[----:B------:R-:W-:Y:S01]  /*b5f0*/  ISETP.GT.U32.AND P4, PT, R0, R174, PT ;  /* 0x000000ae0000720c */ /* 0x000fe20003f84070 */
[----:B------:R-:W-:Y:S02]  /*b600*/  IMAD.MOV R3, RZ, RZ, -R3 ;  /* 0x000000ffff037224 */ /* 0x000fe400078e0a03 */
[----:B------:R-:W-:Y:S02]  /*b610*/  IMAD.MOV R2, RZ, RZ, -R2 ;  /* 0x000000ffff027224 */ /* 0x000fe400078e0a02 */
[----:B------:R-:W-:-:S02]  /*b620*/  IMAD.MOV R200, RZ, RZ, -R200 ;  /* 0x000000ffffc87224 */ /* 0x000fc400078e0ac8 */
[C---:B------:R-:W-:Y:S02]  /*b630*/  IMAD R5, R0.reuse, R3, R5 ;  /* 0x0000000300057224 */ /* 0x040fe400078e0205 */
[C---:B------:R-:W-:Y:S02]  /*b640*/  IMAD R7, R0.reuse, R2, R7 ;  /* 0x0000000200077224 */ /* 0x040fe400078e0207 */
[----:B------:R-:W1:Y:S01]  /*b650*/  LDC.64 R2, c[0x0][0x238] ;  /* 0x00008e00ff027b82 */ /* 0x000e620000000a00 */
[C---:B------:R-:W-:Y:S01]  /*b660*/  IMAD R251, R0.reuse, R13, R251 ;  /* 0x0000000d00fb7224 */ /* 0x040fe200078e02fb */
[----:B------:R-:W-:Y:S01]  /*b670*/  @!P0 IADD3 R171, -R171, RZ, RZ ;  /* 0x000000ffabab8210 */ /* 0x000fe20007ffe1ff */
[C---:B------:R-:W-:Y:S02]  /*b680*/  IMAD R4, R0.reuse, R200, R4 ;  /* 0x000000c800047224 */ /* 0x040fe400078e0204 */
[----:B------:R-:W-:Y:S01]  /*b690*/  @!P3 IMAD.MOV R170, RZ, RZ, -R170 ;  /* 0x000000ffffaab224 */ /* 0x000fe200078e0aaa */
[----:B------:R-:W-:Y:S01]  /*b6a0*/  ISETP.GT.U32.AND P3, PT, R0, R176, PT ;  /* 0x000000b00000720c */ /* 0x000fe20003f64070 */
[--C-:B------:R-:W-:Y:S01]  /*b6b0*/  @!P2 IMAD.IADD R172, R172, 0x1, -R0.reuse ;  /* 0x00000001acaca824 */ /* 0x100fe200078e0a00 */
[C---:B------:R-:W-:Y:S01]  /*b6c0*/  ISETP.GT.U32.AND P0, PT, R0.reuse, R177, PT ;  /* 0x000000b10000720c */ /* 0x040fe20003f04070 */
[--C-:B------:R-:W-:Y:S01]  /*b6d0*/  @!P1 IMAD.IADD R173, R173, 0x1, -R0.reuse ;  /* 0x00000001adad9824 */ /* 0x100fe200078e0a00 */
[----:B------:R-:W-:Y:S01]  /*b6e0*/  ISETP.GT.U32.AND P2, PT, R0, R178, PT ;  /* 0x000000b20000720c */ /* 0x000fe20003f44070 */
[----:B------:R-:W-:Y:S01]  /*b6f0*/  @!P4 IMAD.IADD R174, R174, 0x1, -R0 ;  /* 0x00000001aeaec824 */ /* 0x000fe200078e0a00 */
[C---:B------:R-:W-:Y:S01]  /*b700*/  ISETP.GT.U32.AND P1, PT, R0.reuse, R251, PT ;  /* 0x000000fb0000720c */ /* 0x040fe20003f24070 */
[----:B------:R-:W2:Y:S01]  /*b710*/  LDL.LU R200, [R1+0x189c] ;  /* 0x00189c0001c87983 */ /* 0x000ea20000300800 */
[C---:B------:R-:W-:Y:S01]  /*b720*/  ISETP.GT.U32.AND P4, PT, R0.reuse, R4, PT ;  /* 0x000000040000720c */ /* 0x040fe20003f84070 */
[----:B------:R-:W-:Y:S01]  /*b730*/  @!P5 IMAD.MOV R168, RZ, RZ, -R168 ;  /* 0x000000ffffa8d224 */ /* 0x000fe200078e0aa8 */
[C---:B------:R-:W-:Y:S01]  /*b740*/  ISETP.GT.U32.AND P5, PT, R0.reuse, R175, PT ;  /* 0x000000af0000720c */ /* 0x040fe20003fa4070 */
[----:B------:R-:W-:Y:S01]  /*b750*/  @!P6 IMAD.MOV R169, RZ, RZ, -R169 ;  /* 0x000000ffffa9e224 */ /* 0x000fe200078e0aa9 */
[----:B------:R-:W-:Y:S01]  /*b760*/  ISETP.GT.U32.AND P6, PT, R0, R180, PT ;  /* 0x000000b40000720c */ /* 0x000fe20003fc4070 */
[--C-:B------:R-:W-:Y:S01]  /*b770*/  @!P3 IMAD.IADD R176, R176, 0x1, -R0.reuse ;  /* 0x00000001b0b0b824 */ /* 0x100fe200078e0a00 */
[----:B------:R-:W-:Y:S01]  /*b780*/  ISETP.GE.AND P3, PT, R199, RZ, PT ;  /* 0x000000ffc700720c */ /* 0x000fe20003f66270 */
[--C-:B------:R-:W-:Y:S01]  /*b790*/  @!P0 IMAD.IADD R177, R177, 0x1, -R0.reuse ;  /* 0x00000001b1b18824 */ /* 0x100fe200078e0a00 */
[----:B------:R-:W3:Y:S01]  /*b7a0*/  LDL.LU R199, [R1+0x1898] ;  /* 0x0018980001c77983 */ /* 0x000ee20000300800 */
[----:B------:R-:W-:Y:S01]  /*b7b0*/  ISETP.GE.AND P0, PT, R198, RZ, PT ;  /* 0x000000ffc600720c */ /* 0x000fe20003f06270 */
[--C-:B------:R-:W-:Y:S01]  /*b7c0*/  @!P2 IMAD.IADD R178, R178, 0x1, -R0.reuse ;  /* 0x00000001b2b2a824 */ /* 0x100fe200078e0a00 */
[----:B------:R-:W-:Y:S01]  /*b7d0*/  ISETP.GE.AND P2, PT, R197, RZ, PT ;  /* 0x000000ffc500720c */ /* 0x000fe20003f46270 */
[----:B------:R-:W4:Y:S01]  /*b7e0*/  LDL.LU R198, [R1+0x1894] ;  /* 0x0018940001c67983 */ /* 0x000f220000300800 */
[--C-:B------:R-:W-:Y:S01]  /*b7f0*/  @!P1 IMAD.IADD R251, R251, 0x1, -R0.reuse ;  /* 0x00000001fbfb9824 */ /* 0x100fe200078e0a00 */
[----:B------:R-:W-:Y:S01]  /*b800*/  ISETP.GE.AND P1, PT, R196, RZ, PT ;  /* 0x000000ffc400720c */ /* 0x000fe20003f26270 */
[----:B------:R-:W-:Y:S01]  /*b810*/  @!P5 IMAD.IADD R175, R175, 0x1, -R0 ;  /* 0x00000001afafd824 */ /* 0x000fe200078e0a00 */
[----:B------:R-:W5:Y:S01]  /*b820*/  LDL.LU R197, [R1+0x1890] ;  /* 0x0018900001c57983 */ /* 0x000f620000300800 */
[----:B------:R-:W-:-:S02]  /*b830*/  @!P4 IADD3 R4, R4, -R0, RZ ;  /* 0x800000000404c210 */ /* 0x000fc40007ffe0ff */
[----:B------:R-:W-:Y:S01]  /*b840*/  ISETP.GE.AND P4, PT, R195, RZ, PT ;  /* 0x000000ffc300720c */ /* 0x000fe20003f86270 */
[----:B------:R-:W2:Y:S01]  /*b850*/  LDL.LU R196, [R1+0x188c] ;  /* 0x00188c0001c47983 */ /* 0x000ea20000300800 */
[----:B------:R-:W-:-:S03]  /*b860*/  ISETP.GT.U32.AND P5, PT, R0, R5, PT ;  /* 0x000000050000720c */ /* 0x000fc60003fa4070 */
[----:B------:R-:W3:Y:S04]  /*b870*/  LDL.LU R195, [R1+0x1888] ;  /* 0x0018880001c37983 */ /* 0x000ee80000300800 */
[----:B-1----:R1:W-:Y:S04]  /*b880*/  STL [R1+0x185c], R2 ;  /* 0x00185c0201007387 */ /* 0x0023e80000100800 */
[----:B-1----:R-:W4:Y:S02]  /*b890*/  LDL.LU R2, [R1+0x44] ;  /* 0x0000440001027983 */ /* 0x002f240000300800 */
[----:B------:R-:W-:Y:S01]  /*b8a0*/  @!P5 IMAD.IADD R5, R5, 0x1, -R0 ;  /* 0x000000010505d824 */ /* 0x000fe200078e0a00 */
[----:B------:R-:W-:-:S02]  /*b8b0*/  ISETP.GE.AND P5, PT, R194, RZ, PT ;  /* 0x000000ffc200720c */ /* 0x000fc40003fa6270 */
[----:B------:R-:W1:Y:S01]  /*b8c0*/  S2R R194, SR_TID.X ;  /* 0x0000000000c27919 */ /* 0x000e620000002100 */
[----:B------:R-:W-:-:S10]  /*b8d0*/  @!P6 IMAD.IADD R180, R180, 0x1, -R0 ;  /* 0x00000001b4b4e824 */ /* 0x000fd400078e0a00 */
[----:B------:R-:W-:Y:S01]  /*b8e0*/  @!P5 IMAD.MOV R180, RZ, RZ, -R180 ;  /* 0x000000ffffb4d224 */ /* 0x000fe200078e0ab4 */
[----:B------:R-:W-:Y:S01]  /*b8f0*/  ISETP.GE.AND P5, PT, R185, RZ, PT ;  /* 0x000000ffb900720c */ /* 0x000fe20003fa6270 */
[----:B-1----:R-:W-:-:S05]  /*b900*/  IMAD.SHL.U32 R13, R194, 0x400, RZ ;  /* 0x00000400c20d7824 */ /* 0x002fca00078e00ff */
[----:B----4-:R-:W-:-:S05]  /*b910*/  LOP3.LUT R13, R2, 0x8000, R13, 0xf8, !PT ;  /* 0x00008000020d7812 */ /* 0x010fca00078ef80d */
[----:B------:R1:W-:Y:S04]  /*b920*/  STL [R1+0x1860], R13 ;  /* 0x0018600d01007387 */ /* 0x0003e80000100800 */
[----:B------:R-:W4:Y:S01]  /*b930*/  LDL R185, [R1+0x17e8] ;  /* 0x0017e80001b97983 */ /* 0x000f220000100800 */
[C---:B------:R-:W-:Y:S01]  /*b940*/  ISETP.GT.U32.AND P6, PT, R0.reuse, R7, PT ;  /* 0x000000070000720c */ /* 0x040fe20003fc4070 */
[----:B------:R-:W-:Y:S01]  /*b950*/  @!P3 IMAD.MOV R172, RZ, RZ, -R172 ;  /* 0x000000ffffacb224 */ /* 0x000fe200078e0aac */
        /* <DEDUP_REMOVED lines=8> */
[----:B------:R-:W-:-:S03]  /*b9e0*/  ISETP.GT.U32.AND P4, PT, R0, R5, PT ;  /* 0x000000050000720c */ /* 0x000fc60003f84070 */
[----:B------:R-:W-:Y:S02]  /*b9f0*/  @!P6 IMAD.IADD R7, R7, 0x1, -R0 ;  /* 0x000000010707e824 */ /* 0x000fe400078e0a00 */
[----:B------:R-:W-:-:S03]  /*ba00*/  @!P3 IADD3 R177, R177, -R0, RZ ;  /* 0x80000000b1b1b210 */ /* 0x000fc60007ffe0ff */
[----:B------:R-:W-:Y:S01]  /*ba10*/  ISETP.GT.U32.AND P6, PT, R0, R7, PT ;  /* 0x000000070000720c */ /* 0x000fe20003fc4070 */
[--C-:B------:R-:W-:Y:S01]  /*ba20*/  @!P0 IMAD.IADD R178, R178, 0x1, -R0.reuse ;  /* 0x00000001b2b28824 */ /* 0x100fe200078e0a00 */
[----:B------:R-:W-:Y:S01]  /*ba30*/  ISETP.GE.AND P3, PT, R193, RZ, PT ;  /* 0x000000ffc100720c */ /* 0x000fe20003f66270 */
[--C-:B------:R-:W-:Y:S01]  /*ba40*/  @!P2 IMAD.IADD R251, R251, 0x1, -R0.reuse ;  /* 0x00000001fbfba824 */ /* 0x100fe200078e0a00 */
[----:B------:R-:W-:Y:S01]  /*ba50*/  ISETP.GE.AND P0, PT, R179, RZ, PT ;  /* 0x000000ffb300720c */ /* 0x000fe20003f06270 */
[--C-:B------:R-:W-:Y:S01]  /*ba60*/  @!P1 IMAD.IADD R4, R4, 0x1, -R0.reuse ;  /* 0x0000000104049824 */ /* 0x100fe200078e0a00 */
[----:B------:R-:W5:Y:S01]  /*ba70*/  LDL R179, [R1+0x100c] ;  /* 0x00100c0001b37983 */ /* 0x000f620000100800 */
[----:B------:R-:W-:Y:S01]  /*ba80*/  ISETP.GE.AND P2, PT, R192, RZ, PT ;  /* 0x000000ffc000720c */ /* 0x000fe20003f46270 */
[----:B------:R-:W-:Y:S01]  /*ba90*/  @!P4 IMAD.IADD R5, R5, 0x1, -R0 ;  /* 0x000000010505c824 */ /* 0x000fe200078e0a00 */
[----:B------:R-:W-:Y:S01]  /*baa0*/  ISETP.GE.AND P1, PT, R252, RZ, PT ;  /* 0x000000fffc00720c */ /* 0x000fe20003f26270 */
[----:B------:R-:W2:Y:S01]  /*bab0*/  LDL.LU R193, [R1+0x20] ;  /* 0x0000200001c17983 */ /* 0x000ea20000300800 */
[----:B------:R-:W-:-:S03]  /*bac0*/  ISETP.GE.AND P4, PT, R6, RZ, PT ;  /* 0x000000ff0600720c */ /* 0x000fc60003f86270 */
[----:B------:R-:W3:Y:S01]  /*bad0*/  LDL.LU R192, [R1+0x1c] ;  /* 0x00001c0001c07983 */ /* 0x000ee20000300800 */
[----:B------:R-:W-:-:S03]  /*bae0*/  LOP3.LUT R194, R194, 0x3f, RZ, 0xc0, !PT ;  /* 0x0000003fc2c27812 */ /* 0x000fc600078ec0ff */
[----:B------:R-:W3:Y:S01]  /*baf0*/  LDL.LU R252, [R1+0x18] ;  /* 0x0000180001fc7983 */ /* 0x000ee20000300800 */
[----:B------:R-:W-:-:S03]  /*bb00*/  @!P6 IMAD.IADD R7, R7, 0x1, -R0 ;  /* 0x000000010707e824 */ /* 0x000fc600078e0a00 */
[----:B------:R-:W3:Y:S04]  /*bb10*/  LDL.LU R6, [R1+0x14] ;  /* 0x0000140001067983 */ /* 0x000ee80000300800 */
[----:B-1----:R-:W3:Y:S04]  /*bb20*/  LDL.LU R13, [R1+0xc] ;  /* 0x00000c00010d7983 */ /* 0x002ee80000300800 */
[----:B------:R-:W3:Y:S01]  /*bb30*/  LDL.LU R2, [R1+0x8] ;  /* 0x0000080001027983 */ /* 0x000ee20000300800 */
[----:B------:R-:W-:-:S03]  /*bb40*/  IMAD R3, R194, R3, RZ ;  /* 0x00000003c2037224 */ /* 0x000fc600078e02ff */
[----:B------:R-:W2:Y:S01]  /*bb50*/  LDL R0, [R1+0x17ec] ;  /* 0x0017ec0001007983 */ /* 0x000ea20000100800 */
[----:B------:R-:W-:-:S03]  /*bb60*/  @!P3 IMAD.MOV R178, RZ, RZ, -R178 ;  /* 0x000000ffffb2b224 */ /* 0x000fc600078e0ab2 */
[----:B------:R-:W3:Y:S01]  /*bb70*/  LDL.LU R194, [R1+0x1884] ;  /* 0x0018840001c27983 */ /* 0x000ee20000300800 */
[----:B----4-:R-:W-:-:S03]  /*bb80*/  ISETP.NE.AND P3, PT, R185, RZ, PT ;  /* 0x000000ffb900720c */ /* 0x010fc60003f65270 */
[----:B------:R-:W4:Y:S01]  /*bb90*/  LDL.LU R185, [R1+0x1880] ;  /* 0x0018800001b97983 */ /* 0x000f220000300800 */
[----:B------:R-:W-:Y:S02]  /*bba0*/  @!P5 IMAD.MOV R177, RZ, RZ, -R177 ;  /* 0x000000ffffb1d224 */ /* 0x000fe400078e0ab1 */
[----:B------:R-:W-:Y:S01]  /*bbb0*/  @!P0 IMAD.MOV R251, RZ, RZ, -R251 ;  /* 0x000000fffffb8224 */ /* 0x000fe200078e0afb */
[----:B------:R1:W-:Y:S02]  /*bbc0*/  STL [R1+0x28], R3 ;  /* 0x0000280301007387 */ /* 0x0003e40000100800 */
[----:B-1----:R-:W-:-:S05]  /*bbd0*/  LEA R3, P0, R3, UR8, 0x2 ;  /* 0x0000000803037c11 */ /* 0x002fca000f8010ff */
[----:B------:R1:W-:Y:S01]  /*bbe0*/  STL [R1+0x1864], R3 ;  /* 0x0018640301007387 */ /* 0x0003e20000100800 */
[----:B-----5:R-:W-:-:S03]  /*bbf0*/  ISETP.GE.AND P6, PT, R179, RZ, PT ;  /* 0x000000ffb300720c */ /* 0x020fc60003fc6270 */
[----:B-1----:R-:W5:Y:S04]  /*bc00*/  LDL.LU R3, [R1+0x10] ;  /* 0x0000100001037983 */ /* 0x002f680000300800 */
[----:B------:R-:W5:Y:S01]  /*bc10*/  LDL.LU R179, [R1+0x187c] ;  /* 0x00187c0001b37983 */ /* 0x000f620000300800 */
[----:B--2---:R-:W-:Y:S02]  /*bc20*/  ISETP.NE.AND P5, PT, R0, RZ, PT ;  /* 0x000000ff0000720c */ /* 0x004fe40003fa5270 */
[----:B------:R-:W-:-:S04]  /*bc30*/  LOP3.LUT R0, RZ, R0, RZ, 0x33, !PT ;  /* 0x00000000ff007212 */ /* 0x000fc800078e33ff */
[----:B----4-:R-:W-:-:S05]  /*bc40*/  SEL R185, R0, R185, !P5 ;  /* 0x000000b900b97207 */ /* 0x010fca0006800000 */
[----:B------:R1:W-:Y:S04]  /*bc50*/  STL [R1+0x24], R185 ;  /* 0x000024b901007387 */ /* 0x0003e80000100800 */
[----:B-1----:R-:W2:Y:S01]  /*bc60*/  LDL.LU R185, [R1+0x1878] ;  /* 0x0018780001b97983 */ /* 0x002ea20000300800 */
[C---:B------:R-:W-:Y:S02]  /*bc70*/  SEL R193, R0.reuse, R193, !P5 ;  /* 0x000000c100c17207 */ /* 0x040fe40006800000 */
[C---:B---3--:R-:W-:Y:S02]  /*bc80*/  SEL R192, R0.reuse, R192, !P5 ;  /* 0x000000c000c07207 */ /* 0x048fe40006800000 */
[C---:B------:R-:W-:Y:S02]  /*bc90*/  SEL R252, R0.reuse, R252, !P5 ;  /* 0x000000fc00fc7207 */ /* 0x040fe40006800000 */
[----:B------:R-:W-:-:S02]  /*bca0*/  SEL R6, R0, R6, !P5 ;  /* 0x0000000600067207 */ /* 0x000fc40006800000 */
[C---:B------:R-:W-:Y:S02]  /*bcb0*/  SEL R187, R0.reuse, R187, !P5 ;  /* 0x000000bb00bb7207 */ /* 0x040fe40006800000 */
[C---:B------:R-:W-:Y:S02]  /*bcc0*/  SEL R9, R0.reuse, R9, !P5 ;  /* 0x0000000900097207 */ /* 0x040fe40006800000 */
[----:B--2---:R-:W-:-:S05]  /*bcd0*/  SEL R185, R0, R185, !P5 ;  /* 0x000000b900b97207 */ /* 0x004fca0006800000 */
[----:B------:R1:W-:Y:S04]  /*bce0*/  STL [R1+0x360], R185 ;  /* 0x000360b901007387 */ /* 0x0003e80000100800 */
[----:B-1----:R-:W2:Y:S04]  /*bcf0*/  LDL.LU R185, [R1] ;  /* 0x0000000001b97983 */ /* 0x002ea80000300800 */
[----:B------:R1:W-:Y:S04]  /*bd00*/  STL [R1+0x20], R193 ;  /* 0x000020c101007387 */ /* 0x0003e80000100800 */
[----:B-1----:R-:W3:Y:S04]  /*bd10*/  LDL.LU R193, [R1+0x1874] ;  /* 0x0018740001c17983 */ /* 0x002ee80000300800 */
[----:B------:R1:W-:Y:S04]  /*bd20*/  STL [R1+0x1c], R192 ;  /* 0x00001cc001007387 */ /* 0x0003e80000100800 */
[----:B-1----:R-:W4:Y:S04]  /*bd30*/  LDL.LU R192, [R1+0x1870] ;  /* 0x0018700001c07983 */ /* 0x002f280000300800 */
[----:B------:R1:W-:Y:S04]  /*bd40*/  STL [R1+0x18], R252 ;  /* 0x000018fc01007387 */ /* 0x0003e80000100800 */
[----:B-1----:R-:W3:Y:S04]  /*bd50*/  LDL.LU R252, [R1+0x186c] ;  /* 0x00186c0001fc7983 */ /* 0x002ee80000300800 */
[----:B------:R1:W-:Y:S04]  /*bd60*/  STL [R1+0x14], R6 ;  /* 0x0000140601007387 */ /* 0x0003e80000100800 */
[----:B-1----:R-:W2:Y:S04]  /*bd70*/  LDL.LU R6, [R1+0x1868] ;  /* 0x0018680001067983 */ /* 0x002ea80000300800 */
[----:B------:R1:W-:Y:S02]  /*bd80*/  STL [R1+0x35c], R187 ;  /* 0x00035cbb01007387 */ /* 0x0003e40000100800 */
[----:B-1----:R-:W-:-:S02]  /*bd90*/  SEL R187, R0, R8, !P5 ;  /* 0x0000000800bb7207 */ /* 0x002fc40006800000 */
[C---:B------:R-:W-:Y:S02]  /*bda0*/  SEL R8, R0.reuse, R10, !P5 ;  /* 0x0000000a00087207 */ /* 0x040fe40006800000 */
[C---:B------:R-:W-:Y:S01]  /*bdb0*/  SEL R10, R0.reuse, R11, !P5 ;  /* 0x0000000b000a7207 */ /* 0x040fe20006800000 */
[----:B------:R-:W-:Y:S04]  /*bdc0*/  STL [R1+0x358], R187 ;  /* 0x000358bb01007387 */ /* 0x000fe80000100800 */
[----:B------:R1:W-:Y:S04]  /*bdd0*/  STL [R1+0x354], R9 ;  /* 0x0003540901007387 */ /* 0x0003e80000100800 */
[----:B------:R5:W-:Y:S01]  /*bde0*/  STL [R1+0x350], R8 ;  /* 0x0003500801007387 */ /* 0x000be20000100800 */
[----:B-1----:R-:W-:-:S03]  /*bdf0*/  SEL R9, R0, R12, !P5 ;  /* 0x0000000c00097207 */ /* 0x002fc60006800000 */
[----:B------:R1:W-:Y:S01]  /*be00*/  STL [R1+0x34c], R10 ;  /* 0x00034c0a01007387 */ /* 0x0003e20000100800 */
[----:B-----5:R-:W-:-:S03]  /*be10*/  SEL R8, R0, R14, !P5 ;  /* 0x0000000e00087207 */ /* 0x020fc60006800000 */
[----:B------:R5:W-:Y:S04]  /*be20*/  STL [R1+0x348], R9 ;  /* 0x0003480901007387 */ /* 0x000be80000100800 */
[----:B------:R5:W-:Y:S01]  /*be30*/  STL [R1+0x344], R8 ;  /* 0x0003440801007387 */ /* 0x000be20000100800 */
[C---:B-1----:R-:W-:Y:S02]  /*be40*/  SEL R10, R0.reuse, R15, !P5 ;  /* 0x0000000f000a7207 */ /* 0x042fe40006800000 */
[----:B-----5:R-:W-:-:S03]  /*be50*/  SEL R9, R0, R16, !P5 ;  /* 0x0000001000097207 */ /* 0x020fc60006800000 */
[----:B------:R1:W-:Y:S01]  /*be60*/  STL [R1+0x340], R10 ;  /* 0x0003400a01007387 */ /* 0x0003e20000100800 */
[----:B------:R-:W-:-:S03]  /*be70*/  SEL R8, R0, R17, !P5 ;  /* 0x0000001100087207 */ /* 0x000fc60006800000 */
        /* <DEDUP_REMOVED lines=76> */
[----:B------:R-:W-:Y:S01]  /*c340*/  STL [R1+0x2a4], R10 ;  /* 0x0002a40a01007387 */ /* 0x000fe20000100800 */
[----:B----4-:R-:W-:-:S03]  /*c350*/  SEL R8, R0, R56, !P5 ;  /* 0x0000003800087207 */ /* 0x010fc60006800000 */
[----:B------:R1:W-:Y:S04]  /*c360*/  STL [R1+0x2a0], R9 ;  /* 0x0002a00901007387 */ /* 0x0003e80000100800 */
[----:B------:R4:W-:Y:S01]  /*c370*/  STL [R1+0x29c], R8 ;  /* 0x00029c0801007387 */ /* 0x0009e20000100800 */
[C---:B-1----:R-:W-:Y:S02]  /*c380*/  SEL R9, R0.reuse, R58, !P5 ;  /* 0x0000003a00097207 */ /* 0x042fe40006800000 */
[----:B----4-:R-:W-:-:S03]  /*c390*/  SEL R8, R0, R59, !P5 ;  /* 0x0000003b00087207 */ /* 0x010fc60006800000 */
[----:B------:R1:W-:Y:S01]  /*c3a0*/  STL [R1+0x294], R9 ;  /* 0x0002940901007387 */ /* 0x0003e20000100800 */
[C---:B------:R-:W-:Y:S02]  /*c3b0*/  SEL R34, R0.reuse, R57, !P5 ;  /* 0x0000003900227207 */ /* 0x040fe40006800000 */
[C---:B------:R-:W-:Y:S01]  /*c3c0*/  SEL R35, R0.reuse, R63, !P5 ;  /* 0x0000003f00237207 */ /* 0x040fe20006800000 */
[----:B------:R4:W-:Y:S01]  /*c3d0*/  STL [R1+0x290], R8 ;  /* 0x0002900801007387 */ /* 0x0009e20000100800 */
[C---:B-1----:R-:W-:Y:S02]  /*c3e0*/  SEL R9, R0.reuse, R73, !P5 ;  /* 0x0000004900097207 */ /* 0x042fe40006800000 */
[C---:B----4-:R-:W-:Y:S01]  /*c3f0*/  SEL R8, R0.reuse, R72, !P5 ;  /* 0x0000004800087207 */ /* 0x050fe20006800000 */
[----:B------:R-:W-:Y:S04]  /*c400*/  STL.64 [R1+0x1850], R34 ;  /* 0x0018502201007387 */ /* 0x000fe80000100a00 */
[----:B------:R1:W-:Y:S04]  /*c410*/  STL [R1+0x260], R8 ;  /* 0x0002600801007387 */ /* 0x0003e80000100800 */
[----:B------:R4:W-:Y:S04]  /*c420*/  STL [R1+0x25c], R9 ;  /* 0x00025c0901007387 */ /* 0x0009e80000100800 */
[----:B------:R-:W5:Y:S01]  /*c430*/  LDL R15, [R1+0x17e8] ;  /* 0x0017e800010f7983 */ /* 0x000f620000100800 */
[----:B-1----:R-:W-:-:S03]  /*c440*/  SEL R8, R0, R74, !P5 ;  /* 0x0000004a00087207 */ /* 0x002fc60006800000 */
[----:B------:R-:W5:Y:S04]  /*c450*/  LDL.LU R14, [R1+0x28] ;  /* 0x00002800010e7983 */ /* 0x000f680000300800 */
[----:B------:R1:W-:Y:S04]  /*c460*/  STL [R1+0x258], R8 ;  /* 0x0002580801007387 */ /* 0x0003e80000100800 */
[----:B------:R-:W5:Y:S04]  /*c470*/  LDL.LU R12, [R1+0x24] ;  /* 0x00002400010c7983 */ /* 0x000f680000300800 */
[----:B------:R-:W5:Y:S04]  /*c480*/  LDL.LU R11, [R1+0x20] ;  /* 0x00002000010b7983 */ /* 0x000f680000300800 */
[----:B------:R-:W5:Y:S04]  /*c490*/  LDL.LU R10, [R1+0x1c] ;  /* 0x00001c00010a7983 */ /* 0x000f680000300800 */
[----:B----4-:R-:W4:Y:S04]  /*c4a0*/  LDL.LU R9, [R1+0x18] ;  /* 0x0000180001097983 */ /* 0x010f280000300800 */
[----:B-1----:R-:W4:Y:S01]  /*c4b0*/  LDL.LU R8, [R1+0x14] ;  /* 0x0000140001087983 */ /* 0x002f220000300800 */
[----:B------:R-:W-:Y:S01]  /*c4c0*/  @!P6 IMAD.MOV R179, RZ, RZ, -R179 ;  /* 0x000000ffffb3e224 */ /* 0x000fe200078e0ab3 */
[----:B------:R-:W-:Y:S01]  /*c4d0*/  @!P1 IADD3 R5, -R5, RZ, RZ ;  /* 0x000000ff05059210 */ /* 0x000fe20007ffe1ff */
[----:B------:R-:W-:-:S02]  /*c4e0*/  @!P2 IMAD.MOV R4, RZ, RZ, -R4 ;  /* 0x000000ffff04a224 */ /* 0x000fc400078e0a04 */
[----:B------:R-:W-:Y:S01]  /*c4f0*/  @!P4 IMAD.MOV R7, RZ, RZ, -R7 ;  /* 0x000000ffff07c224 */ /* 0x000fe200078e0a07 */
[C---:B------:R-:W-:Y:S02]  /*c500*/  SEL R23, R0.reuse, R60, !P5 ;  /* 0x0000003c00177207 */ /* 0x040fe40006800000 */
[C---:B------:R-:W-:Y:S02]  /*c510*/  SEL R31, R0.reuse, R62, !P5 ;  /* 0x0000003e001f7207 */ /* 0x040fe40006800000 */
[C---:B------:R-:W-:Y:S02]  /*c520*/  SEL R39, R0.reuse, R64, !P5 ;  /* 0x0000004000277207 */ /* 0x040fe40006800000 */
[C---:B------:R-:W-:Y:S02]  /*c530*/  SEL R43, R0.reuse, R65, !P5 ;  /* 0x00000041002b7207 */ /* 0x040fe40006800000 */
[C---:B------:R-:W-:Y:S02]  /*c540*/  SEL R47, R0.reuse, R66, !P5 ;  /* 0x00000042002f7207 */ /* 0x040fe40006800000 */
[----:B------:R-:W-:-:S02]  /*c550*/  SEL R51, R0, R67, !P5 ;  /* 0x0000004300337207 */ /* 0x000fc40006800000 */
        /* <DEDUP_REMOVED lines=8> */
[C---:B--2---:R-:W-:Y:S02]  /*c5e0*/  SEL R6, R0.reuse, R6, !P5 ;  /* 0x0000000600067207 */ /* 0x044fe40006800000 */
[C---:B------:R-:W-:Y:S02]  /*c5f0*/  SEL R185, R0.reuse, R185, !P5 ;  /* 0x000000b900b97207 */ /* 0x040fe40006800000 */
[C---:B---3--:R-:W-:Y:S02]  /*c600*/  SEL R252, R0.reuse, R252, !P5 ;  /* 0x000000fc00fc7207 */ /* 0x048fe40006800000 */
        /* <DEDUP_REMOVED lines=113> */
[----:B------:R-:W-:Y:S02]  /*cd20*/  SEL R38, R0, R120, !P5 ;  /* 0x0000007800267207 */ /* 0x000fe40006800000 */
[----:B-----5:R-:W-:-:S02]  /*cd30*/  @!P3 LOP3.LUT R179, RZ, R15, RZ, 0x33, !PT ;  /* 0x0000000fffb3b212 */ /* 0x020fc400078e33ff */
[C---:B------:R-:W-:Y:S02]  /*cd40*/  SEL R36, R0.reuse, R121, !P5 ;  /* 0x0000007900247207 */ /* 0x040fe40006800000 */
[C---:B------:R-:W-:Y:S01]  /*cd50*/  SEL R32, R0.reuse, R122, !P5 ;  /* 0x0000007a00207207 */ /* 0x040fe20006800000 */
[----:B------:R-:W-:Y:S01]  /*cd60*/  IMAD R179, R179, UR4, RZ ;  /* 0x00000004b3b37c24 */ /* 0x000fe2000f8e02ff */
[C---:B------:R-:W-:Y:S01]  /*cd70*/  SEL R30, R0.reuse, R123, !P5 ;  /* 0x0000007b001e7207 */ /* 0x040fe20006800000 */
[----:B------:R-:W-:Y:S01]  /*cd80*/  ULDC UR4, c[0x0][0x240] ;  /* 0x0000900000047ab9 */ /* 0x000fe20000000800 */
        /* <DEDUP_REMOVED lines=59> */
[----:B------:R-:W-:Y:S02]  /*d140*/  SEL R22, R0, R7, !P5 ;  /* 0x0000000700167207 */ /* 0x000fe40006800000 */
[----:B------:R-:W-:Y:S01]  /*d150*/  LEA.HI.X.SX32 R0, R14, UR9, 0x2, P0 ;  /* 0x000000090e007c11 */ /* 0x000fe200080f16ff */
[----:B------:R-:W-:Y:S02]  /*d160*/  IMAD R14, R12, UR4, RZ ;  /* 0x000000040c0e7c24 */ /* 0x000fe4000f8e02ff */
[----:B------:R-:W-:Y:S02]  /*d170*/  IMAD R12, R11, UR4, RZ ;  /* 0x000000040b0c7c24 */ /* 0x000fe4000f8e02ff */
[----:B------:R-:W-:-:S02]  /*d180*/  IMAD R11, R10, UR4, RZ ;  /* 0x000000040a0b7c24 */ /* 0x000fc4000f8e02ff */
[----:B----4-:R-:W-:Y:S02]  /*d190*/  IMAD R10, R9, UR4, RZ ;  /* 0x00000004090a7c24 */ /* 0x010fe4000f8e02ff */
[----:B------:R-:W-:Y:S02]  /*d1a0*/  IMAD R9, R8, UR4, RZ ;  /* 0x0000000408097c24 */ /* 0x000fe4000f8e02ff */
[----:B------:R-:W-:Y:S02]  /*d1b0*/  IMAD R8, R3, UR4, RZ ;  /* 0x0000000403087c24 */ /* 0x000fe4000f8e02ff */
[----:B------:R-:W2:Y:S01]  /*d1c0*/  LDL.LU R3, [R1+0x1864] ;  /* 0x0018640001037983 */ /* 0x000ea20000300800 */
[----:B------:R-:W-:Y:S01]  /*d1d0*/  LEA R118, P1, R179, UR6, 0x2 ;  /* 0x00000006b3767c11 */ /* 0x000fe2000f8210ff */
[----:B------:R-:W-:Y:S02]  /*d1e0*/  IMAD R7, R13, UR4, RZ ;  /* 0x000000040d077c24 */ /* 0x000fe4000f8e02ff */
[----:B------:R-:W3:Y:S01]  /*d1f0*/  LDL.LU R13, [R1+0x1860] ;  /* 0x00186000010d7983 */ /* 0x000ee20000300800 */
[----:B------:R-:W-:-:S02]  /*d200*/  IMAD R5, R2, UR4, RZ ;  /* 0x0000000402057c24 */ /* 0x000fc4000f8e02ff */
[----:B------:R-:W-:Y:S01]  /*d210*/  IMAD R4, R6, UR4, RZ ;  /* 0x0000000406047c24 */ /* 0x000fe2000f8e02ff */
[----:B------:R-:W4:Y:S01]  /*d220*/  LDL.LU R2, [R1+0x185c] ;  /* 0x00185c0001027983 */ /* 0x000f220000300800 */
[----:B------:R-:W-:Y:S01]  /*d230*/  IMAD R185, R185, UR4, RZ ;  /* 0x00000004b9b97c24 */ /* 0x000fe2000f8e02ff */
[----:B------:R-:W-:Y:S02]  /*d240*/  LEA.HI.X.SX32 R119, R179, UR7, 0x2, P1 ;  /* 0x00000007b3777c11 */ /* 0x000fe400088f16ff */
[----:B------:R-:W5:Y:S01]  /*d250*/  LDL.LU R6, [R1+0x1858] ;  /* 0x0018580001067983 */ /* 0x000f620000300800 */
[----:B------:R-:W-:Y:S02]  /*d260*/  IMAD R252, R252, UR4, RZ ;  /* 0x00000004fcfc7c24 */ /* 0x000fe4000f8e02ff */
[----:B------:R-:W-:Y:S02]  /*d270*/  IMAD R193, R193, UR4, RZ ;  /* 0x00000004c1c17c24 */ /* 0x000fe4000f8e02ff */
[----:B------:R-:W-:-:S02]  /*d280*/  IMAD R192, R192, UR4, RZ ;  /* 0x00000004c0c07c24 */ /* 0x000fc4000f8e02ff */
[----:B------:R-:W-:Y:S02]  /*d290*/  IMAD R194, R194, UR4, RZ ;  /* 0x00000004c2c27c24 */ /* 0x000fe4000f8e02ff */
[----:B------:R-:W-:Y:S02]  /*d2a0*/  IMAD R195, R195, UR4, RZ ;  /* 0x00000004c3c37c24 */ /* 0x000fe4000f8e02ff */
[----:B------:R-:W-:Y:S02]  /*d2b0*/  IMAD R196, R196, UR4, RZ ;  /* 0x00000004c4c47c24 */ /* 0x000fe4000f8e02ff */
        /* <DEDUP_REMOVED lines=62> */
[----:B------:R-:W-:Y:S01]  /*d6a0*/  IMAD R188, R188, UR4, RZ ;  /* 0x00000004bcbc7c24 */ /* 0x000fe2000f8e02ff */
[----:B--2---:R-:W-:-:S02]  /*d6b0*/  LEA R16, P0, R14, R3, 0x2 ;  /* 0x000000030e107211 */ /* 0x004fc400078010ff */
[-C--:B------:R-:W-:Y:S02]  /*d6c0*/  LEA R18, P6, R12, R3.reuse, 0x2 ;  /* 0x000000030c127211 */ /* 0x080fe400078c10ff */
[-C--:B------:R-:W-:Y:S02]  /*d6d0*/  LEA R120, P5, R11, R3.reuse, 0x2 ;  /* 0x000000030b787211 */ /* 0x080fe400078a10ff */
[-C--:B------:R-:W-:Y:S02]  /*d6e0*/  LEA.HI.X.SX32 R17, R14, R0.reuse, 0x2, P0 ;  /* 0x000000000e117211 */ /* 0x080fe400000f16ff */
[-C--:B------:R-:W-:Y:S02]  /*d6f0*/  LEA R124, P2, R8, R3.reuse, 0x2 ;  /* 0x00000003087c7211 */ /* 0x080fe400078410ff */
[----:B------:R-:W-:Y:S02]  /*d700*/  LEA R34, P4, R10, R3, 0x2 ;  /* 0x000000030a227211 */ /* 0x000fe400078810ff */
[----:B------:R-:W-:-:S02]  /*d710*/  LEA.HI.X.SX32 R19, R12, R0, 0x2, P6 ;  /* 0x000000000c137211 */ /* 0x000fc400030f16ff */
[-C--:B------:R-:W-:Y:S01]  /*d720*/  LEA.HI.X.SX32 R121, R11, R0.reuse, 0x2, P5 ;  /* 0x000000000b797211 */ /* 0x080fe200028f16ff */
[----:B------:R1:W-:Y:S01]  /*d730*/  STL.64 [R1+0x248], R16 ;  /* 0x0002481001007387 */ /* 0x0003e20000100a00 */
[-C--:B------:R-:W-:Y:S02]  /*d740*/  LEA R122, P3, R9, R3.reuse, 0x2 ;  /* 0x00000003097a7211 */ /* 0x080fe400078610ff */
[----:B------:R-:W-:Y:S01]  /*d750*/  LEA R14, P1, R7, R3, 0x2 ;  /* 0x00000003070e7211 */ /* 0x000fe200078210ff */
[----:B------:R-:W-:Y:S01]  /*d760*/  STL [R1+0x220], R124 ;  /* 0x0002207c01007387 */ /* 0x000fe20000100800 */
[-C--:B------:R-:W-:Y:S01]  /*d770*/  LEA.HI.X.SX32 R35, R10, R0.reuse, 0x2, P4 ;  /* 0x000000000a237211 */ /* 0x080fe200020f16ff */
[----:B------:R-:W-:Y:S01]  /*d780*/  IMAD.MOV.U32 R11, RZ, RZ, R125 ;  /* 0x000000ffff0b7224 */ /* 0x000fe200078e007d */
[-C--:B------:R-:W-:Y:S01]  /*d790*/  LEA.HI.X.SX32 R123, R9, R0.reuse, 0x2, P3 ;  /* 0x00000000097b7211 */ /* 0x080fe200018f16ff */
[----:B------:R2:W-:Y:S01]  /*d7a0*/  STL.64 [R1+0x240], R18 ;  /* 0x0002401201007387 */ /* 0x0005e20000100a00 */
[----:B------:R-:W-:-:S02]  /*d7b0*/  LEA.HI.X.SX32 R11, R8, R0, 0x2, P2 ;  /* 0x00000000080b7211 */ /* 0x000fc400010f16ff */
[-C--:B-1----:R-:W-:Y:S01]  /*d7c0*/  LEA R16, P0, R5, R3.reuse, 0x2 ;  /* 0x0000000305107211 */ /* 0x082fe200078010ff */
[----:B------:R1:W-:Y:S01]  /*d7d0*/  STL.64 [R1+0x238], R120 ;  /* 0x0002387801007387 */ /* 0x0003e20000100a00 */
[-C--:B------:R-:W-:Y:S01]  /*d7e0*/  LEA.HI.X.SX32 R15, R7, R0.reuse, 0x2, P1 ;  /* 0x00000000070f7211 */ /* 0x080fe200008f16ff */
[----:B------:R-:W-:Y:S01]  /*d7f0*/  IMAD.MOV.U32 R10, RZ, RZ, R124 ;  /* 0x000000ffff0a7224 */ /* 0x000fe200078e007c */
[-C--:B------:R-:W-:Y:S01]  /*d800*/  LEA.HI.X.SX32 R17, R5, R0.reuse, 0x2, P0 ;  /* 0x0000000005117211 */ /* 0x080fe200000f16ff */
[----:B------:R3:W-:Y:S01]  /*d810*/  STL.64 [R1+0x230], R34 ;  /* 0x0002302201007387 */ /* 0x0007e20000100a00 */
[CC--:B--2---:R-:W-:Y:S02]  /*d820*/  LEA R18, P6, R4.reuse, R3.reuse, 0x2 ;  /* 0x0000000304127211 */ /* 0x0c4fe400078c10ff */
[-C--:B-1----:R-:W-:Y:S02]  /*d830*/  LEA R120, P5, R185, R3.reuse, 0x2 ;  /* 0x00000003b9787211 */ /* 0x082fe400078a10ff */
[----:B------:R-:W-:Y:S01]  /*d840*/  LEA.HI.X.SX32 R19, R4, R0, 0x2, P6 ;  /* 0x0000000004137211 */ /* 0x000fe200030f16ff */
[----:B---3--:R-:W2:Y:S01]  /*d850*/  LDL.LU.64 R34, [R1+0x1850] ;  /* 0x0018500001227983 */ /* 0x008ea20000300a00 */
[----:B------:R-:W-:-:S02]  /*d860*/  LEA R124, P4, R252, R3, 0x2 ;  /* 0x00000003fc7c7211 */ /* 0x000fc400078810ff */
[----:B------:R-:W-:Y:S01]  /*d870*/  LEA.HI.X.SX32 R121, R185, R0, 0x2, P5 ;  /* 0x00000000b9797211 */ /* 0x000fe200028f16ff */
[----:B------:R1:W-:Y:S01]  /*d880*/  STL.64 [R1+0x228], R122 ;  /* 0x0002287a01007387 */ /* 0x0003e20000100a00 */
[----:B------:R-:W-:-:S03]  /*d890*/  LEA R10, P2, R193, R3, 0x2 ;  /* 0x00000003c10a7211 */ /* 0x000fc600078410ff */
[----:B------:R3:W-:Y:S01]  /*d8a0*/  STL [R1+0x224], R11 ;  /* 0x0002240b01007387 */ /* 0x0007e20000100800 */
[----:B------:R-:W-:-:S03]  /*d8b0*/  LEA.HI.X.SX32 R125, R252, R0, 0x2, P4 ;  /* 0x00000000fc7d7211 */ /* 0x000fc600020f16ff */
[----:B------:R4:W-:Y:S01]  /*d8c0*/  STL.64 [R1+0x218], R14 ;  /* 0x0002180e01007387 */ /* 0x0009e20000100a00 */
[----:B-1----:R-:W-:-:S03]  /*d8d0*/  LEA R122, P3, R192, R3, 0x2 ;  /* 0x00000003c07a7211 */ /* 0x002fc600078610ff */
[----:B------:R1:W-:Y:S01]  /*d8e0*/  STL.64 [R1+0x210], R16 ;  /* 0x0002101001007387 */ /* 0x0003e20000100a00 */
[----:B---3--:R-:W-:-:S03]  /*d8f0*/  LEA.HI.X.SX32 R11, R193, R0, 0x2, P2 ;  /* 0x00000000c10b7211 */ /* 0x008fc600010f16ff */
[----:B------:R3:W-:Y:S01]  /*d900*/  STL.64 [R1+0x208], R18 ;  /* 0x0002081201007387 */ /* 0x0007e20000100a00 */
[----:B----4-:R-:W-:-:S03]  /*d910*/  LEA R14, P1, R194, R3, 0x2 ;  /* 0x00000003c20e7211 */ /* 0x010fc600078210ff */
[----:B------:R4:W-:Y:S01]  /*d920*/  STL.64 [R1+0x200], R120 ;  /* 0x0002007801007387 */ /* 0x0009e20000100a00 */
[-C--:B------:R-:W-:Y:S02]  /*d930*/  LEA.HI.X.SX32 R123, R192, R0.reuse, 0x2, P3 ;  /* 0x00000000c07b7211 */ /* 0x080fe400018f16ff */
[-C--:B-1----:R-:W-:Y:S02]  /*d940*/  LEA R16, P0, R195, R3.reuse, 0x2 ;  /* 0x00000003c3107211 */ /* 0x082fe400078010ff */
[-C--:B------:R-:W-:Y:S02]  /*d950*/  LEA R4, P4, R198, R3.reuse, 0x2 ;  /* 0x00000003c6047211 */ /* 0x080fe400078810ff */
[-C--:B---3--:R-:W-:Y:S02]  /*d960*/  LEA R18, P6, R196, R3.reuse, 0x2 ;  /* 0x00000003c4127211 */ /* 0x088fe400078c10ff */
[-C--:B------:R-:W-:Y:S02]  /*d970*/  LEA.HI.X.SX32 R15, R194, R0.reuse, 0x2, P1 ;  /* 0x00000000c20f7211 */ /* 0x080fe400008f16ff */
[----:B----4-:R-:W-:Y:S01]  /*d980*/  LEA R120, P5, R197, R3, 0x2 ;  /* 0x00000003c5787211 */ /* 0x010fe200078a10ff */
[----:B------:R-:W-:Y:S01]  /*d990*/  STL.64 [R1+0x1f8], R124 ;  /* 0x0001f87c01007387 */ /* 0x000fe20000100a00 */
[----:B------:R-:W-:-:S02]  /*d9a0*/  LEA.HI.X.SX32 R17, R195, R0, 0x2, P0 ;  /* 0x00000000c3117211 */ /* 0x000fc400000f16ff */
[-C--:B------:R-:W-:Y:S01]  /*d9b0*/  LEA.HI.X.SX32 R19, R196, R0.reuse, 0x2, P6 ;  /* 0x00000000c4137211 */ /* 0x080fe200030f16ff */
[----:B------:R1:W-:Y:S01]  /*d9c0*/  STL.64 [R1+0x1e8], R10 ;  /* 0x0001e80a01007387 */ /* 0x0003e20000100a00 */
[-C--:B------:R-:W-:Y:S02]  /*d9d0*/  LEA.HI.X.SX32 R121, R197, R0.reuse, 0x2, P5 ;  /* 0x00000000c5797211 */ /* 0x080fe400028f16ff */
[----:B------:R-:W-:Y:S01]  /*d9e0*/  LEA R8, P3, R199, R3, 0x2 ;  /* 0x00000003c7087211 */ /* 0x000fe200078610ff */
[----:B------:R-:W-:Y:S01]  /*d9f0*/  STL.64 [R1+0x1f0], R122 ;  /* 0x0001f07a01007387 */ /* 0x000fe20000100a00 */
[----:B------:R-:W-:-:S03]  /*da00*/  LEA.HI.X.SX32 R5, R198, R0, 0x2, P4 ;  /* 0x00000000c6057211 */ /* 0x000fc600020f16ff */
[----:B------:R3:W-:Y:S01]  /*da10*/  STL.64 [R1+0x1e0], R14 ;  /* 0x0001e00e01007387 */ /* 0x0007e20000100a00 */
[----:B------:R-:W-:Y:S02]  /*da20*/  LEA.HI.X.SX32 R9, R199, R0, 0x2, P3 ;  /* 0x00000000c7097211 */ /* 0x000fe400018f16ff */
[-C--:B-1----:R-:W-:Y:S01]  /*da30*/  LEA R10, P2, R200, R3.reuse, 0x2 ;  /* 0x00000003c80a7211 */ /* 0x082fe200078410ff */
[----:B------:R1:W-:Y:S04]  /*da40*/  STL.64 [R1+0x1d8], R16 ;  /* 0x0001d81001007387 */ /* 0x0003e80000100a00 */
[----:B------:R4:W-:Y:S01]  /*da50*/  STL.64 [R1+0x1d0], R18 ;  /* 0x0001d01201007387 */ /* 0x0009e20000100a00 */
[----:B---3--:R-:W-:-:S03]  /*da60*/  LEA R14, P1, R201, R3, 0x2 ;  /* 0x00000003c90e7211 */ /* 0x008fc600078210ff */
[----:B------:R3:W-:Y:S01]  /*da70*/  STL.64 [R1+0x1c8], R120 ;  /* 0x0001c87801007387 */ /* 0x0007e20000100a00 */
[-C--:B------:R-:W-:Y:S02]  /*da80*/  LEA.HI.X.SX32 R11, R200, R0.reuse, 0x2, P2 ;  /* 0x00000000c80b7211 */ /* 0x080fe400010f16ff */
[CC--:B-1----:R-:W-:Y:S01]  /*da90*/  LEA R16, P0, R202.reuse, R3.reuse, 0x2 ;  /* 0x00000003ca107211 */ /* 0x0c2fe200078010ff */
[----:B------:R1:W-:Y:S01]  /*daa0*/  STL.64 [R1+0x1c0], R4 ;  /* 0x0001c00401007387 */ /* 0x0003e20000100a00 */
[-C--:B------:R-:W-:Y:S02]  /*dab0*/  LEA.HI.X.SX32 R15, R201, R0.reuse, 0x2, P1 ;  /* 0x00000000c90f7211 */ /* 0x080fe400008f16ff */
[CC--:B----4-:R-:W-:Y:S02]  /*dac0*/  LEA R18, P6, R203.reuse, R3.reuse, 0x2 ;  /* 0x00000003cb127211 */ /* 0x0d0fe400078c10ff */
[-C--:B------:R-:W-:Y:S02]  /*dad0*/  LEA.HI.X.SX32 R17, R202, R0.reuse, 0x2, P0 ;  /* 0x00000000ca117211 */ /* 0x080fe400000f16ff */
[----:B---3--:R-:W-:Y:S01]  /*dae0*/  LEA R120, P5, R204, R3, 0x2 ;  /* 0x00000003cc787211 */ /* 0x008fe200078a10ff */
[----:B------:R3:W-:Y:S01]  /*daf0*/  STL.64 [R1+0x1b8], R8 ;  /* 0x0001b80801007387 */ /* 0x0007e20000100a00 */
[----:B------:R-:W-:-:S02]  /*db00*/  LEA.HI.X.SX32 R19, R203, R0, 0x2, P6 ;  /* 0x00000000cb137211 */ /* 0x000fc400030f16ff */
[CC--:B-1----:R-:W-:Y:S01]  /*db10*/  LEA R4, P4, R205.reuse, R3.reuse, 0x2 ;  /* 0x00000003cd047211 */ /* 0x0c2fe200078810ff */
[----:B------:R1:W-:Y:S01]  /*db20*/  STL.64 [R1+0x1b0], R10 ;  /* 0x0001b00a01007387 */ /* 0x0003e20000100a00 */
[-C--:B------:R-:W-:Y:S02]  /*db30*/  LEA.HI.X.SX32 R121, R204, R0.reuse, 0x2, P5 ;  /* 0x00000000cc797211 */ /* 0x080fe400028f16ff */
[----:B------:R-:W-:Y:S01]  /*db40*/  LEA.HI.X.SX32 R5, R205, R0, 0x2, P4 ;  /* 0x00000000cd057211 */ /* 0x000fe200020f16ff */
[----:B------:R4:W-:Y:S01]  /*db50*/  STL.64 [R1+0x1a8], R14 ;  /* 0x0001a80e01007387 */ /* 0x0009e20000100a00 */
[----:B---3--:R-:W-:-:S03]  /*db60*/  LEA R8, P3, R206, R3, 0x2 ;  /* 0x00000003ce087211 */ /* 0x008fc600078610ff */
[----:B------:R3:W-:Y:S01]  /*db70*/  STL.64 [R1+0x1a0], R16 ;  /* 0x0001a01001007387 */ /* 0x0007e20000100a00 */
[----:B-1----:R-:W-:-:S03]  /*db80*/  LEA R10, P2, R207, R3, 0x2 ;  /* 0x00000003cf0a7211 */ /* 0x002fc600078410ff */
[----:B------:R1:W-:Y:S01]  /*db90*/  STL.64 [R1+0x198], R18 ;  /* 0x0001981201007387 */ /* 0x0003e20000100a00 */
[-C--:B------:R-:W-:Y:S02]  /*dba0*/  LEA.HI.X.SX32 R9, R206, R0.reuse, 0x2, P3 ;  /* 0x00000000ce097211 */ /* 0x080fe400018f16ff */
[CC--:B----4-:R-:W-:Y:S01]  /*dbb0*/  LEA R14, P1, R208.reuse, R3.reuse, 0x2 ;  /* 0x00000003d00e7211 */ /* 0x0d0fe200078210ff */
[----:B------:R4:W-:Y:S01]  /*dbc0*/  STL.64 [R1+0x190], R120 ;  /* 0x0001907801007387 */ /* 0x0009e20000100a00 */
[-C--:B------:R-:W-:Y:S02]  /*dbd0*/  LEA.HI.X.SX32 R11, R207, R0.reuse, 0x2, P2 ;  /* 0x00000000cf0b7211 */ /* 0x080fe400010f16ff */
[-C--:B---3--:R-:W-:Y:S01]  /*dbe0*/  LEA R16, P0, R209, R3.reuse, 0x2 ;  /* 0x00000003d1107211 */ /* 0x088fe200078010ff */
[----:B------:R3:W-:Y:S01]  /*dbf0*/  STL.64 [R1+0x188], R4 ;  /* 0x0001880401007387 */ /* 0x0007e20000100a00 */
[----:B------:R-:W-:Y:S02]  /*dc00*/  LEA.HI.X.SX32 R15, R208, R0, 0x2, P1 ;  /* 0x00000000d00f7211 */ /* 0x000fe400008f16ff */
[----:B-1----:R-:W-:-:S02]  /*dc10*/  LEA R18, P6, R210, R3, 0x2 ;  /* 0x00000003d2127211 */ /* 0x002fc400078c10ff */
[-C--:B------:R-:W-:Y:S02]  /*dc20*/  LEA.HI.X.SX32 R17, R209, R0.reuse, 0x2, P0 ;  /* 0x00000000d1117211 */ /* 0x080fe400000f16ff */
[CC--:B----4-:R-:W-:Y:S01]  /*dc30*/  LEA R120, P5, R211.reuse, R3.reuse, 0x2 ;  /* 0x00000003d3787211 */ /* 0x0d0fe200078a10ff */
[----:B------:R1:W-:Y:S01]  /*dc40*/  STL.64 [R1+0x180], R8 ;  /* 0x0001800801007387 */ /* 0x0003e20000100a00 */
[-C--:B------:R-:W-:Y:S02]  /*dc50*/  LEA.HI.X.SX32 R19, R210, R0.reuse, 0x2, P6 ;  /* 0x00000000d2137211 */ /* 0x080fe400030f16ff */
[CC--:B---3--:R-:W-:Y:S01]  /*dc60*/  LEA R4, P4, R212.reuse, R3.reuse, 0x2 ;  /* 0x00000003d4047211 */ /* 0x0c8fe200078810ff */
[----:B------:R3:W-:Y:S01]  /*dc70*/  STL.64 [R1+0x178], R10 ;  /* 0x0001780a01007387 */ /* 0x0007e20000100a00 */
[-C--:B------:R-:W-:Y:S02]  /*dc80*/  LEA.HI.X.SX32 R121, R211, R0.reuse, 0x2, P5 ;  /* 0x00000000d3797211 */ /* 0x080fe400028f16ff */
[----:B------:R-:W-:Y:S01]  /*dc90*/  LEA.HI.X.SX32 R5, R212, R0, 0x2, P4 ;  /* 0x00000000d4057211 */ /* 0x000fe200020f16ff */
[----:B------:R4:W-:Y:S01]  /*dca0*/  STL.64 [R1+0x170], R14 ;  /* 0x0001700e01007387 */ /* 0x0009e20000100a00 */
[----:B-1----:R-:W-:-:S03]  /*dcb0*/  LEA R8, P3, R213, R3, 0x2 ;  /* 0x00000003d5087211 */ /* 0x002fc600078610ff */
[----:B------:R1:W-:Y:S01]  /*dcc0*/  STL.64 [R1+0x168], R16 ;  /* 0x0001681001007387 */ /* 0x0003e20000100a00 */
[----:B---3--:R-:W-:-:S03]  /*dcd0*/  LEA R10, P2, R214, R3, 0x2 ;  /* 0x00000003d60a7211 */ /* 0x008fc600078410ff */
[----:B------:R3:W-:Y:S01]  /*dce0*/  STL.64 [R1+0x160], R18 ;  /* 0x0001601201007387 */ /* 0x0007e20000100a00 */
[-C--:B------:R-:W-:Y:S02]  /*dcf0*/  LEA.HI.X.SX32 R9, R213, R0.reuse, 0x2, P3 ;  /* 0x00000000d5097211 */ /* 0x080fe400018f16ff */
[CC--:B----4-:R-:W-:Y:S01]  /*dd00*/  LEA R14, P1, R215.reuse, R3.reuse, 0x2 ;  /* 0x00000003d70e7211 */ /* 0x0d0fe200078210ff */
[----:B------:R4:W-:Y:S01]  /*dd10*/  STL.64 [R1+0x158], R120 ;  /* 0x0001587801007387 */ /* 0x0009e20000100a00 */
[-C--:B------:R-:W-:Y:S02]  /*dd20*/  LEA.HI.X.SX32 R11, R214, R0.reuse, 0x2, P2 ;  /* 0x00000000d60b7211 */ /* 0x080fe400010f16ff */
[-C--:B-1----:R-:W-:Y:S01]  /*dd30*/  LEA R16, P0, R216, R3.reuse, 0x2 ;  /* 0x00000003d8107211 */ /* 0x082fe200078010ff */
[----:B------:R1:W-:Y:S01]  /*dd40*/  STL.64 [R1+0x150], R4 ;  /* 0x0001500401007387 */ /* 0x0003e20000100a00 */
[----:B------:R-:W-:Y:S02]  /*dd50*/  LEA.HI.X.SX32 R15, R215, R0, 0x2, P1 ;  /* 0x00000000d70f7211 */ /* 0x000fe400008f16ff */
[----:B---3--:R-:W-:-:S02]  /*dd60*/  LEA R18, P6, R217, R3, 0x2 ;  /* 0x00000003d9127211 */ /* 0x008fc400078c10ff */
[-C--:B------:R-:W-:Y:S02]  /*dd70*/  LEA.HI.X.SX32 R17, R216, R0.reuse, 0x2, P0 ;  /* 0x00000000d8117211 */ /* 0x080fe400000f16ff */
[CC--:B----4-:R-:W-:Y:S01]  /*dd80*/  LEA R120, P5, R218.reuse, R3.reuse, 0x2 ;  /* 0x00000003da787211 */ /* 0x0d0fe200078a10ff */
[----:B------:R3:W-:Y:S01]  /*dd90*/  STL.64 [R1+0x148], R8 ;  /* 0x0001480801007387 */ /* 0x0007e20000100a00 */
[-C--:B------:R-:W-:Y:S02]  /*dda0*/  LEA.HI.X.SX32 R19, R217, R0.reuse, 0x2, P6 ;  /* 0x00000000d9137211 */ /* 0x080fe400030f16ff */
        /* <DEDUP_REMOVED lines=109> */
[----:B------:R4:W-:Y:S04]  /*e480*/  STL.64 [R1+0x20], R14 ;  /* 0x0000200e01007387 */ /* 0x0009e80000100a00 */
[----:B------:R5:W-:Y:S04]  /*e490*/  STL.64 [R1+0x18], R16 ;  /* 0x0000181001007387 */ /* 0x000be80000100a00 */
[----:B------:R2:W-:Y:S04]  /*e4a0*/  STL.64 [R1+0x10], R18 ;  /* 0x0000101201007387 */ /* 0x0005e80000100a00 */
[----:B------:R2:W-:Y:S04]  /*e4b0*/  STL.64 [R1+0x8], R120 ;  /* 0x0000087801007387 */ /* 0x0005e80000100a00 */
[----:B------:R2:W-:Y:S01]  /*e4c0*/  STL.64 [R1], R4 ;  /* 0x0000000401007387 */ /* 0x0005e20000100a00 */
[----:B-1----:R-:W-:-:S02]  /*e4d0*/  LEA R8, P3, R189, R3, 0x2 ;  /* 0x00000003bd087211 */ /* 0x002fc400078610ff */
[-C--:B---3--:R-:W-:Y:S02]  /*e4e0*/  LEA R10, P2, R191, R3.reuse, 0x2 ;  /* 0x00000003bf0a7211 */ /* 0x088fe400078410ff */
[-C--:B----4-:R-:W-:Y:S02]  /*e4f0*/  LEA R14, P1, R190, R3.reuse, 0x2 ;  /* 0x00000003be0e7211 */ /* 0x090fe400078210ff */
[-C--:B-----5:R-:W-:Y:S02]  /*e500*/  LEA R16, P0, R186, R3.reuse, 0x2 ;  /* 0x00000003ba107211 */ /* 0x0a0fe400078010ff */
[----:B--2---:R-:W-:Y:S02]  /*e510*/  LEA R18, P6, R188, R3, 0x2 ;  /* 0x00000003bc127211 */ /* 0x004fe400078c10ff */
[-C--:B------:R-:W-:Y:S02]  /*e520*/  LEA.HI.X.SX32 R9, R189, R0.reuse, 0x2, P3 ;  /* 0x00000000bd097211 */ /* 0x080fe400018f16ff */
[----:B------:R-:W-:-:S02]  /*e530*/  LEA.HI.X.SX32 R11, R191, R0, 0x2, P2 ;  /* 0x00000000bf0b7211 */ /* 0x000fc400010f16ff */
[-C--:B------:R-:W-:Y:S02]  /*e540*/  LEA.HI.X.SX32 R15, R190, R0.reuse, 0x2, P1 ;  /* 0x00000000be0f7211 */ /* 0x080fe400008f16ff */
[-C--:B------:R-:W-:Y:S02]  /*e550*/  LEA.HI.X.SX32 R17, R186, R0.reuse, 0x2, P0 ;  /* 0x00000000ba117211 */ /* 0x080fe400000f16ff */
[----:B------:R-:W-:Y:S01]  /*e560*/  LEA.HI.X.SX32 R19, R188, R0, 0x2, P6 ;  /* 0x00000000bc137211 */ /* 0x000fe200030f16ff */
[----:B------:R-:W2:Y:S01]  /*e570*/  LDL.LU R25, [R1+0x354] ;  /* 0x0003540001197983 */ /* 0x000ea20000300800 */
[----:B------:R-:W-:Y:S01]  /*e580*/  IMAD.MOV.U32 R101, RZ, RZ, R73 ;  /* 0x000000ffff657224 */ /* 0x000fe200078e0049 */
[----:B------:R-:W-:Y:S01]  /*e590*/  ULDC UR44, c[0x0][0x240] ;  /* 0x00009000002c7ab9 */ /* 0x000fe20000000800 */
[----:B------:R-:W-:Y:S01]  /*e5a0*/  IMAD.MOV.U32 R103, RZ, RZ, R75 ;  /* 0x000000ffff677224 */ /* 0x000fe200078e004b */
[----:B------:R-:W3:Y:S01]  /*e5b0*/  LDL.LU R29, [R1+0x34c] ;  /* 0x00034c00011d7983 */ /* 0x000ee20000300800 */
[----:B------:R-:W-:Y:S01]  /*e5c0*/  IMAD.MOV.U32 R77, RZ, RZ, R34 ;  /* 0x000000ffff4d7224 */ /* 0x000fe200078e0022 */
[----:B------:R-:W-:Y:S01]  /*e5d0*/  ULDC UR42, c[0x0][0x240] ;  /* 0x00009000002a7ab9 */ /* 0x000fe20000000800 */
[----:B------:R-:W-:Y:S01]  /*e5e0*/  ULDC UR52, c[0x0][0x240] ;  /* 0x0000900000347ab9 */ /* 0x000fe20000000800 */
[----:B------:R-:W4:Y:S01]  /*e5f0*/  LDL.LU R33, [R1+0x344] ;  /* 0x0003440001217983 */ /* 0x000f220000300800 */
[----:B------:R-:W-:Y:S01]  /*e600*/  ULDC UR54, c[0x0][0x240] ;  /* 0x0000900000367ab9 */ /* 0x000fe20000000800 */
[----:B------:R-:W-:Y:S01]  /*e610*/  IMAD R243, R24, UR4, RZ ;  /* 0x0000000418f37c24 */ /* 0x000fe2000f8e02ff */
[----:B------:R-:W-:Y:S01]  /*e620*/  ULDC UR43, c[0x0][0x240] ;  /* 0x00009000002b7ab9 */ /* 0x000fe20000000800 */
[----:B------:R-:W5:Y:S01]  /*e630*/  LDL.LU R37, [R1+0x33c] ;  /* 0x00033c0001257983 */ /* 0x000f620000300800 */
[----:B------:R-:W-:Y:S01]  /*e640*/  IMAD R242, R26, UR4, RZ ;  /* 0x000000041af27c24 */ /* 0x000fe2000f8e02ff */
[----:B------:R-:W-:Y:S01]  /*e650*/  ULDC UR53, c[0x0][0x240] ;  /* 0x0000900000357ab9 */ /* 0x000fe20000000800 */
[----:B------:R-:W-:Y:S01]  /*e660*/  IMAD R240, R28, UR4, RZ ;  /* 0x000000041cf07c24 */ /* 0x000fe2000f8e02ff */
        /* <DEDUP_REMOVED lines=24> */
[----:B------:R-:W2:Y:S01]  /*e7f0*/  LDL.LU R109, [R1+0x260] ;  /* 0x00026000016d7983 */ /* 0x000ea20000300800 */
[----:B------:R-:W-:Y:S01]  /*e800*/  IMAD R223, R54, UR4, RZ ;  /* 0x0000000436df7c24 */ /* 0x000fe2000f8e02ff */
[----:B------:R-:W-:Y:S01]  /*e810*/  ULDC UR10, c[0x0][0x240] ;  /* 0x00009000000a7ab9 */ /* 0x000fe20000000800 */
[----:B------:R-:W-:Y:S01]  /*e820*/  IMAD R219, R58, UR4, RZ ;  /* 0x000000043adb7c24 */ /* 0x000fe2000f8e02ff */
[----:B------:R-:W3:Y:S01]  /*e830*/  LDL.LU R107, [R1+0x25c] ;  /* 0x00025c00016b7983 */ /* 0x000ee20000300800 */
[----:B------:R-:W-:Y:S01]  /*e840*/  IMAD R217, R60, UR4, RZ ;  /* 0x000000043cd97c24 */ /* 0x000fe2000f8e02ff */
[----:B------:R-:W-:Y:S01]  /*e850*/  ULDC UR11, c[0x0][0x240] ;  /* 0x00009000000b7ab9 */ /* 0x000fe20000000800 */
[----:B------:R-:W-:Y:S01]  /*e860*/  IMAD R213, R64, UR4, RZ ;  /* 0x0000000440d57c24 */ /* 0x000fe2000f8e02ff */
[----:B------:R-:W4:Y:S01]  /*e870*/  LDL.LU R105, [R1+0x258] ;  /* 0x0002580001697983 */ /* 0x000f220000300800 */
        /* <DEDUP_REMOVED lines=58> */
[----:B------:R-:W-:Y:S01]  /*ec20*/  ULDC UR27, c[0x0][0x240] ;  /* 0x00009000001b7ab9 */ /* 0x000fe20000000800 */
[----:B------:R1:W-:Y:S01]  /*ec30*/  STL.64 [R1+0x2028], R16 ;  /* 0x0020281001007387 */ /* 0x0003e20000100a00 */
[----:B------:R-:W-:Y:S01]  /*ec40*/  ULDC UR28, c[0x0][0x240] ;  /* 0x00009000001c7ab9 */ /* 0x000fe20000000800 */
[----:B------:R-:W-:Y:S01]  /*ec50*/  ULDC UR29, c[0x0][0x240] ;  /* 0x00009000001d7ab9 */ /* 0x000fe20000000800 */
[----:B------:R-:W-:Y:S01]  /*ec60*/  ULDC UR30, c[0x0][0x240] ;  /* 0x00009000001e7ab9 */ /* 0x000fe20000000800 */
[----:B------:R-:W-:Y:S01]  /*ec70*/  STL.64 [R1+0x1fc0], R8 ;  /* 0x001fc00801007387 */ /* 0x000fe20000100a00 */
[----:B------:R-:W-:Y:S01]  /*ec80*/  ULDC UR31, c[0x0][0x240] ;  /* 0x00009000001f7ab9 */ /* 0x000fe20000000800 */
[----:B------:R-:W-:Y:S01]  /*ec90*/  ULDC UR32, c[0x0][0x240] ;  /* 0x0000900000207ab9 */ /* 0x000fe20000000800 */
[----:B------:R-:W-:Y:S01]  /*eca0*/  ULDC UR33, c[0x0][0x240] ;  /* 0x0000900000217ab9 */ /* 0x000fe20000000800 */
[----:B------:R-:W-:Y:S01]  /*ecb0*/  STL.64 [R1+0x1fb8], R18 ;  /* 0x001fb81201007387 */ /* 0x000fe20000100a00 */
[----:B------:R-:W-:Y:S01]  /*ecc0*/  ULDC UR34, c[0x0][0x240] ;  /* 0x0000900000227ab9 */ /* 0x000fe20000000800 */
[----:B------:R-:W-:Y:S01]  /*ecd0*/  ULDC UR35, c[0x0][0x240] ;  /* 0x0000900000237ab9 */ /* 0x000fe20000000800 */
[----:B------:R-:W-:Y:S01]  /*ece0*/  ULDC UR36, c[0x0][0x240] ;  /* 0x0000900000247ab9 */ /* 0x000fe20000000800 */
[----:B------:R1:W-:Y:S01]  /*ecf0*/  STL.64 [R1+0x1f48], R10 ;  /* 0x001f480a01007387 */ /* 0x0003e20000100a00 */
[----:B------:R-:W-:Y:S01]  /*ed00*/  ULDC UR37, c[0x0][0x240] ;  /* 0x0000900000257ab9 */ /* 0x000fe20000000800 */
        /* <DEDUP_REMOVED lines=11> */
[----:B------:R-:W1:Y:S08]  /*edc0*/  LDC R247, c[0x0][0x230] ;  /* 0x00008c00fff77b82 */ /* 0x000e700000000800 */
[----:B------:R-:W1:Y:S01]  /*edd0*/  LDC R250, c[0x0][0x230] ;  /* 0x00008c00fffa7b82 */ /* 0x000e620000000800 */
[----:B--2---:R-:W-:-:S02]  /*ede0*/  IMAD.MOV.U32 R111, RZ, RZ, R109 ;  /* 0x000000ffff6f7224 */ /* 0x004fc400078e006d */
[----:B---3--:R-:W-:Y:S01]  /*edf0*/  IMAD.MOV.U32 R109, RZ, RZ, R107 ;  /* 0x000000ffff6d7224 */ /* 0x008fe200078e006b */
[----:B----4-:R-:W-:Y:S01]  /*ee00*/  MOV R107, R105 ;  /* 0x00000069006b7202 */ /* 0x010fe20000000f00 */
[----:B------:R-:W-:Y:S02]  /*ee10*/  IMAD.MOV.U32 R105, RZ, RZ, R103 ;  /* 0x000000ffff697224 */ /* 0x000fe400078e0067 */
[----:B------:R-:W-:Y:S02]  /*ee20*/  IMAD.MOV.U32 R103, RZ, RZ, R101 ;  /* 0x000000ffff677224 */ /* 0x000fe400078e0065 */
[----:B-----5:R-:W-:Y:S02]  /*ee30*/  IMAD.MOV.U32 R101, RZ, RZ, R99 ;  /* 0x000000ffff657224 */ /* 0x020fe400078e0063 */
[----:B------:R-:W-:Y:S02]  /*ee40*/  IMAD.MOV.U32 R113, RZ, RZ, R111 ;  /* 0x000000ffff717224 */ /* 0x000fe400078e006f */
[----:B------:R-:W-:-:S02]  /*ee50*/  IMAD.MOV.U32 R99, RZ, RZ, R97 ;  /* 0x000000ffff637224 */ /* 0x000fc400078e0061 */
[----:B------:R-:W-:Y:S01]  /*ee60*/  IMAD.MOV.U32 R111, RZ, RZ, R109 ;  /* 0x000000ffff6f7224 */ /* 0x000fe200078e006d */
[----:B------:R-:W-:Y:S01]  /*ee70*/  MOV R109, R107 ;  /* 0x0000006b006d7202 */ /* 0x000fe20000000f00 */
[----:B------:R-:W-:Y:S02]  /*ee80*/  IMAD.MOV.U32 R97, RZ, RZ, R95 ;  /* 0x000000ffff617224 */ /* 0x000fe400078e005f */
[----:B------:R-:W-:Y:S02]  /*ee90*/  IMAD.MOV.U32 R107, RZ, RZ, R105 ;  /* 0x000000ffff6b7224 */ /* 0x000fe400078e0069 */
[----:B------:R-:W-:Y:S02]  /*eea0*/  IMAD.MOV.U32 R95, RZ, RZ, R93 ;  /* 0x000000ffff5f7224 */ /* 0x000fe400078e005d */
[----:B------:R-:W-:Y:S02]  /*eeb0*/  IMAD.MOV.U32 R105, RZ, RZ, R103 ;  /* 0x000000ffff697224 */ /* 0x000fe400078e0067 */
[----:B------:R-:W-:-:S02]  /*eec0*/  IMAD.MOV.U32 R93, RZ, RZ, R91 ;  /* 0x000000ffff5d7224 */ /* 0x000fc400078e005b */
[----:B------:R-:W-:Y:S02]  /*eed0*/  IMAD.MOV.U32 R103, RZ, RZ, R101 ;  /* 0x000000ffff677224 */ /* 0x000fe400078e0065 */
[----:B------:R-:W-:Y:S02]  /*eee0*/  IMAD.MOV.U32 R91, RZ, RZ, R89 ;  /* 0x000000ffff5b7224 */ /* 0x000fe400078e0059 */
[----:B------:R-:W-:Y:S02]  /*eef0*/  IMAD.MOV.U32 R101, RZ, RZ, R97 ;  /* 0x000000ffff657224 */ /* 0x000fe400078e0061 */
[----:B------:R-:W-:Y:S02]  /*ef00*/  IMAD.MOV.U32 R89, RZ, RZ, R87 ;  /* 0x000000ffff597224 */ /* 0x000fe400078e0057 */
[----:B------:R-:W-:Y:S01]  /*ef10*/  IMAD.MOV.U32 R115, RZ, RZ, R113 ;  /* 0x000000ffff737224 */ /* 0x000fe200078e0071 */
[----:B------:R-:W-:Y:S01]  /*ef20*/  MOV R87, R85 ;  /* 0x0000005500577202 */ /* 0x000fe20000000f00 */
        /* <DEDUP_REMOVED lines=11> */
[----:B------:R-:W-:Y:S01]  /*efe0*/  IMAD.MOV.U32 R89, RZ, RZ, R87 ;  /* 0x000000ffff597224 */ /* 0x000fe200078e0057 */
[----:B------:R-:W-:Y:S01]  /*eff0*/  MOV R87, R85 ;  /* 0x0000005500577202 */ /* 0x000fe20000000f00 */
        /* <DEDUP_REMOVED lines=9> */
[----:B------:R-:W-:Y:S02]  /*f090*/  IMAD.MOV.U32 R77, RZ, RZ, R75 ;  /* 0x000000ffff4d7224 */ /* 0x000fe400078e004b */
[----:B------:R-:W-:Y:S02]  /*f0a0*/  IMAD.MOV.U32 R83, RZ, RZ, R81 ;  /* 0x000000ffff537224 */ /* 0x000fe400078e0051 */
[----:B------:R-:W-:Y:S02]  /*f0b0*/  IMAD.MOV.U32 R93, RZ, RZ, R91 ;  /* 0x000000ffff5d7224 */ /* 0x000fe400078e005b */
[----:B------:R-:W-:Y:S02]  /*f0c0*/  IMAD.MOV.U32 R111, RZ, RZ, R109 ;  /* 0x000000ffff6f7224 */ /* 0x000fe400078e006d */
[----:B------:R-:W-:Y:S02]  /*f0d0*/  IMAD.MOV.U32 R91, RZ, RZ, R89 ;  /* 0x000000ffff5b7224 */ /* 0x000fe400078e0059 */
[----:B------:R-:W-:-:S02]  /*f0e0*/  IMAD.MOV.U32 R109, RZ, RZ, R107 ;  /* 0x000000ffff6d7224 */ /* 0x000fc400078e006b */
[----:B------:R-:W-:Y:S02]  /*f0f0*/  IMAD.MOV.U32 R75, RZ, RZ, R73 ;  /* 0x000000ffff4b7224 */ /* 0x000fe400078e0049 */
[----:B------:R-:W-:Y:S02]  /*f100*/  IMAD.MOV.U32 R81, RZ, RZ, R79 ;  /* 0x000000ffff517224 */ /* 0x000fe400078e004f */
[----:B------:R-:W-:Y:S01]  /*f110*/  IMAD.MOV.U32 R89, RZ, RZ, R87 ;  /* 0x000000ffff597224 */ /* 0x000fe200078e0057 */
[----:B------:R-:W-:Y:S01]  /*f120*/  MOV R87, R85 ;  /* 0x0000005500577202 */ /* 0x000fe20000000f00 */
[----:B------:R-:W-:Y:S02]  /*f130*/  IMAD.MOV.U32 R107, RZ, RZ, R105 ;  /* 0x000000ffff6b7224 */ /* 0x000fe400078e0069 */
[----:B------:R-:W-:Y:S02]  /*f140*/  IMAD.MOV.U32 R105, RZ, RZ, R97 ;  /* 0x000000ffff697224 */ /* 0x000fe400078e0061 */
[----:B------:R-:W-:-:S02]  /*f150*/  IMAD.MOV.U32 R120, RZ, RZ, R117 ;  /* 0x000000ffff787224 */ /* 0x000fc400078e0075 */
[----:B------:R-:W-:Y:S02]  /*f160*/  IMAD.MOV.U32 R73, RZ, RZ, R23 ;  /* 0x000000ffff497224 */ /* 0x000fe400078e0017 */
[----:B------:R-:W-:Y:S01]  /*f170*/  IMAD.MOV.U32 R79, RZ, RZ, R77 ;  /* 0x000000ffff4f7224 */ /* 0x000fe200078e004d */
[----:B------:R-:W2:Y:S01]  /*f180*/  LDL.LU R23, [R1+0x358] ;  /* 0x0003580001177983 */ /* 0x000ea20000300800 */
        /* <DEDUP_REMOVED lines=20> */
[----:B------:R-:W3:Y:S01]  /*f2d0*/  LDL.LU R27, [R1+0x350] ;  /* 0x00035000011b7983 */ /* 0x000ee20000300800 */
        /* <DEDUP_REMOVED lines=20> */
[----:B------:R-:W4:Y:S01]  /*f420*/  LDL.LU R31, [R1+0x348] ;  /* 0x00034800011f7983 */ /* 0x000f220000300800 */
        /* <DEDUP_REMOVED lines=20> */
[----:B------:R-:W5:Y:S01]  /*f570*/  LDL.LU R35, [R1+0x340] ;  /* 0x0003400001237983 */ /* 0x000f620000300800 */
        /* <DEDUP_REMOVED lines=38> */
[----:B------:R-:W-:Y:S01]  /*f7e0*/  IMAD.MOV.U32 R115, RZ, RZ, R97 ;  /* 0x000000ffff737224 */ /* 0x000fe200078e0061 */
[----:B------:R-:W5:Y:S01]  /*f7f0*/  LDL.LU R43, [R1+0x330] ;  /* 0x00033000012b7983 */ /* 0x000f620000300800 */
        /* <DEDUP_REMOVED lines=15> */
[----:B------:R-:W-:Y:S01]  /*f8f0*/  IMAD.MOV.U32 R81, RZ, RZ, R79 ;  /* 0x000000ffff517224 */ /* 0x000fe200078e004f */
[----:B------:R-:W5:Y:S01]  /*f900*/  LDL.LU R47, [R1+0x328] ;  /* 0x00032800012f7983 */ /* 0x000f620000300800 */
[----:B------:R-:W-:Y:S01]  /*f910*/  IMAD.MOV.U32 R89, RZ, RZ, R87 ;  /* 0x000000ffff597224 */ /* 0x000fe200078e0057 */
[----:B------:R-:W-:Y:S01]  /*f920*/  MOV R87, R85 ;  /* 0x0000005500577202 */ /* 0x000fe20000000f00 */
        /* <DEDUP_REMOVED lines=15> */
[----:B------:R-:W-:Y:S01]  /*fa20*/  IMAD.MOV.U32 R91, RZ, RZ, R89 ;  /* 0x000000ffff5b7224 */ /* 0x000fe200078e0059 */
[----:B------:R-:W5:Y:S01]  /*fa30*/  LDL.LU R51, [R1+0x320] ;  /* 0x0003200001337983 */ /* 0x000f620000300800 */
[----:B------:R-:W-:-:S02]  /*fa40*/  IMAD.MOV.U32 R122, RZ, RZ, R121 ;  /* 0x000000ffff7a7224 */ /* 0x000fc400078e0079 */
[----:B------:R-:W-:Y:S02]  /*fa50*/  IMAD.MOV.U32 R81, RZ, RZ, R79 ;  /* 0x000000ffff517224 */ /* 0x000fe400078e004f */
[----:B------:R-:W-:Y:S01]  /*fa60*/  IMAD.MOV.U32 R89, RZ, RZ, R87 ;  /* 0x000000ffff597224 */ /* 0x000fe200078e0057 */
[----:B------:R-:W-:Y:S01]  /*fa70*/  MOV R87, R85 ;  /* 0x0000005500577202 */ /* 0x000fe20000000f00 */
        /* <DEDUP_REMOVED lines=21> */
[----:B------:R-:W-:Y:S01]  /*fbd0*/  IMAD.MOV.U32 R83, RZ, RZ, R81 ;  /* 0x000000ffff537224 */ /* 0x000fe200078e0051 */
[----:B------:R-:W5:Y:S01]  /*fbe0*/  LDL.LU R59, [R1+0x310] ;  /* 0x00031000013b7983 */ /* 0x000f620000300800 */
[----:B------:R-:W-:Y:S02]  /*fbf0*/  IMAD.MOV.U32 R81, RZ, RZ, R79 ;  /* 0x000000ffff517224 */ /* 0x000fe400078e004f */
[----:B------:R-:W-:Y:S02]  /*fc00*/  IMAD.MOV.U32 R79, RZ, RZ, R77 ;  /* 0x000000ffff4f7224 */ /* 0x000fe400078e004d */
[----:B------:R-:W-:-:S02]  /*fc10*/  IMAD.MOV.U32 R77, RZ, RZ, R75 ;  /* 0x000000ffff4d7224 */ /* 0x000fc400078e004b */
[----:B------:R-:W-:Y:S02]  /*fc20*/  IMAD.MOV.U32 R75, RZ, RZ, R73 ;  /* 0x000000ffff4b7224 */ /* 0x000fe400078e0049 */
[----:B------:R-:W-:Y:S02]  /*fc30*/  IMAD.MOV.U32 R73, RZ, RZ, R63 ;  /* 0x000000ffff497224 */ /* 0x000fe400078e003f */
[----:B------:R-:W5:Y:S01]  /*fc40*/  LDL.LU R63, [R1+0x308] ;  /* 0x00030800013f7983 */ /* 0x000f620000300800 */
[----:B------:R-:W-:-:S03]  /*fc50*/  IMAD R34, R34, UR4, RZ ;  /* 0x0000000422227c24 */ /* 0x000fc6000f8e02ff */
[----:B------:R-:W2:Y:S02]  /*fc60*/  LDL.LU R179, [R1+0x304] ;  /* 0x0003040001b37983 */ /* 0x000ea40000300800 */
[----:B--2---:R-:W-:Y:S02]  /*fc70*/  IMAD R12, R179, UR4, RZ ;  /* 0x00000004b30c7c24 */ /* 0x004fe4000f8e02ff */
[----:B------:R-:W2:Y:S02]  /*fc80*/  LDL.LU R179, [R1+0x300] ;  /* 0x0003000001b37983 */ /* 0x000ea40000300800 */
[----:B--2---:R-:W-:Y:S02]  /*fc90*/  IMAD R7, R179, UR4, RZ ;  /* 0x00000004b3077c24 */ /* 0x004fe4000f8e02ff */
[----:B------:R-:W2:Y:S02]  /*fca0*/  LDL.LU R179, [R1+0x2fc] ;  /* 0x0002fc0001b37983 */ /* 0x000ea40000300800 */
[----:B--2---:R-:W-:-:S02]  /*fcb0*/  IMAD R5, R179, UR4, RZ ;  /* 0x00000004b3057c24 */ /* 0x004fc4000f8e02ff */
[----:B------:R-:W2:Y:S02]  /*fcc0*/  LDL.LU R179, [R1+0x2f8] ;  /* 0x0002f80001b37983 */ /* 0x000ea40000300800 */
[----:B--2---:R-:W-:Y:S02]  /*fcd0*/  IMAD R4, R179, UR4, RZ ;  /* 0x00000004b3047c24 */ /* 0x004fe4000f8e02ff */
        /* <DEDUP_REMOVED lines=56> */
[----:B------:R-:W-:Y:S01]  /*10060*/  MOV R95, R93 ;  /* 0x0000005d005f7202 */ /* 0x000fe20000000f00 */
[----:B------:R-:W-:Y:S01]  /*10070*/  IMAD.MOV.U32 R192, RZ, RZ, R252 ;  /* 0x000000ffffc07224 */ /* 0x000fe200078e00fc */
[----:B------:R-:W-:Y:S01]  /*10080*/  MOV R252, R185 ;  /* 0x000000b900fc7202 */ /* 0x000fe20000000f00 */
[----:B------:R-:W-:Y:S02]  /*10090*/  IMAD.MOV.U32 R75, RZ, RZ, R73 ;  /* 0x000000ffff4b7224 */ /* 0x000fe400078e0049 */
[----:B------:R-:W-:Y:S01]  /*100a0*/  IMAD.MOV.U32 R87, RZ, RZ, R85 ;  /* 0x000000ffff577224 */ /* 0x000fe200078e0055 */
[----:B------:R-:W2:Y:S01]  /*100b0*/  LDL.LU R73, [R1+0x2f4] ;  /* 0x0002f40001497983 */ /* 0x000ea20000300800 */
        /* <DEDUP_REMOVED lines=9> */
[----:B------:R-:W-:Y:S01]  /*10150*/  IMAD.MOV.U32 R89, RZ, RZ, R87 ;  /* 0x000000ffff597224 */ /* 0x000fe200078e0057 */
[----:B------:R-:W2:Y:S01]  /*10160*/  LDL.LU R75, [R1+0x2f0] ;  /* 0x0002f000014b7983 */ /* 0x000ea20000300800 */
        /* <DEDUP_REMOVED lines=10> */
[----:B------:R-:W-:Y:S01]  /*10210*/  IMAD.MOV.U32 R93, RZ, RZ, R91 ;  /* 0x000000ffff5d7224 */ /* 0x000fe200078e005b */
[----:B------:R-:W2:Y:S01]  /*10220*/  LDL.LU R77, [R1+0x2ec] ;  /* 0x0002ec00014d7983 */ /* 0x000ea20000300800 */
[----:B------:R-:W-:Y:S02]  /*10230*/  IMAD.MOV.U32 R185, RZ, RZ, R179 ;  /* 0x000000ffffb97224 */ /* 0x000fe400078e00b3 */
[----:B------:R-:W-:Y:S02]  /*10240*/  IMAD.MOV.U32 R83, RZ, RZ, R81 ;  /* 0x000000ffff537224 */ /* 0x000fe400078e0051 */
[----:B------:R-:W-:Y:S02]  /*10250*/  IMAD.MOV.U32 R91, RZ, RZ, R89 ;  /* 0x000000ffff5b7224 */ /* 0x000fe400078e0059 */
[----:B------:R-:W-:Y:S02]  /*10260*/  IMAD.MOV.U32 R179, RZ, RZ, R126 ;  /* 0x000000ffffb37224 */ /* 0x000fe400078e007e */
[----:B------:R-:W-:Y:S01]  /*10270*/  IMAD.MOV.U32 R89, RZ, RZ, R87 ;  /* 0x000000ffff597224 */ /* 0x000fe200078e0057 */
[----:B------:R-:W-:Y:S01]  /*10280*/  MOV R87, R85 ;  /* 0x0000005500577202 */ /* 0x000fe20000000f00 */
[----:B------:R-:W-:Y:S01]  /*10290*/  IMAD.MOV.U32 R126, RZ, RZ, R97 ;  /* 0x000000ffff7e7224 */ /* 0x000fe200078e0061 */
[----:B------:R-:W-:Y:S01]  /*102a0*/  MOV R97, R95 ;  /* 0x0000005f00617202 */ /* 0x000fe20000000f00 */
[----:B------:R-:W-:-:S02]  /*102b0*/  IMAD.MOV.U32 R195, RZ, RZ, R194 ;  /* 0x000000ffffc37224 */ /* 0x000fc400078e00c2 */
[----:B------:R-:W-:Y:S02]  /*102c0*/  IMAD.MOV.U32 R194, RZ, RZ, R193 ;  /* 0x000000ffffc27224 */ /* 0x000fe400078e00c1 */
[----:B------:R-:W-:Y:S02]  /*102d0*/  IMAD.MOV.U32 R81, RZ, RZ, R79 ;  /* 0x000000ffff517224 */ /* 0x000fe400078e004f */
[----:B------:R-:W-:Y:S01]  /*102e0*/  IMAD.MOV.U32 R193, RZ, RZ, R192 ;  /* 0x000000ffffc17224 */ /* 0x000fe200078e00c0 */
[----:B------:R-:W-:Y:S01]  /*102f0*/  MOV R192, R252 ;  /* 0x000000fc00c07202 */ /* 0x000fe20000000f00 */
[----:B------:R-:W-:Y:S02]  /*10300*/  IMAD.MOV.U32 R85, RZ, RZ, R83 ;  /* 0x000000ffff557224 */ /* 0x000fe400078e0053 */
[----:B------:R-:W-:Y:S01]  /*10310*/  IMAD.MOV.U32 R95, RZ, RZ, R93 ;  /* 0x000000ffff5f7224 */ /* 0x000fe200078e005d */
[----:B------:R-:W-:Y:S01]  /*10320*/  MOV R196, R195 ;  /* 0x000000c300c47202 */ /* 0x000fe20000000f00 */
[----:B------:R-:W-:Y:S01]  /*10330*/  IMAD.MOV.U32 R93, RZ, RZ, R91 ;  /* 0x000000ffff5d7224 */ /* 0x000fe200078e005b */
[----:B------:R-:W2:Y:S01]  /*10340*/  LDL.LU R79, [R1+0x2e8] ;  /* 0x0002e800014f7983 */ /* 0x000ea20000300800 */
[----:B------:R-:W-:-:S02]  /*10350*/  IMAD.MOV.U32 R252, RZ, RZ, R185 ;  /* 0x000000fffffc7224 */ /* 0x000fc400078e00b9 */
[----:B------:R-:W-:Y:S02]  /*10360*/  IMAD.MOV.U32 R91, RZ, RZ, R89 ;  /* 0x000000ffff5b7224 */ /* 0x000fe400078e0059 */
[----:B------:R-:W-:Y:S02]  /*10370*/  IMAD.MOV.U32 R185, RZ, RZ, R179 ;  /* 0x000000ffffb97224 */ /* 0x000fe400078e00b3 */
[----:B------:R-:W-:Y:S02]  /*10380*/  IMAD.MOV.U32 R83, RZ, RZ, R81 ;  /* 0x000000ffff537224 */ /* 0x000fe400078e0051 */
[----:B------:R-:W-:Y:S01]  /*10390*/  IMAD.MOV.U32 R89, RZ, RZ, R87 ;  /* 0x000000ffff597224 */ /* 0x000fe200078e0057 */
[----:B------:R-:W2:Y:S01]  /*103a0*/  LDL.LU R81, [R1+0x2e4] ;  /* 0x0002e40001517983 */ /* 0x000ea20000300800 */
        /* <DEDUP_REMOVED lines=11> */
[----:B------:R-:W2:Y:S01]  /*10460*/  LDL.LU R83, [R1+0x2e0] ;  /* 0x0002e00001537983 */ /* 0x000ea20000300800 */
        /* <DEDUP_REMOVED lines=20> */
[----:B------:R-:W-:Y:S01]  /*105b0*/  IMAD.MOV.U32 R97, RZ, RZ, R95 ;  /* 0x000000ffff617224 */ /* 0x000fe200078e005f */
[----:B------:R-:W2:Y:S01]  /*105c0*/  LDL.LU R89, [R1+0x2d4] ;  /* 0x0002d40001597983 */ /* 0x000ea20000300800 */
        /* <DEDUP_REMOVED lines=21> */
[----:B------:R-:W-:Y:S02]  /*10720*/  MOV R197, R97 ;  /* 0x0000006100c57202 */ /* 0x000fe40000000f00 */
[----:B------:R-:W2:Y:S01]  /*10730*/  LDL.LU R97, [R1+0x2c4] ;  /* 0x0002c40001617983 */ /* 0x000ea20000300800 */
[----:B------:R-:W-:-:S02]  /*10740*/  IMAD R23, R23, UR4, RZ ;  /* 0x0000000417177c24 */ /* 0x000fc4000f8e02ff */
[----:B------:R-:W-:Y:S02]  /*10750*/  IMAD R25, R25, UR4, RZ ;  /* 0x0000000419197c24 */ /* 0x000fe4000f8e02ff */
[----:B---3--:R-:W-:Y:S02]  /*10760*/  IMAD R27, R27, UR4, RZ ;  /* 0x000000041b1b7c24 */ /* 0x008fe4000f8e02ff */
[----:B------:R-:W-:Y:S02]  /*10770*/  IMAD R29, R29, UR4, RZ ;  /* 0x000000041d1d7c24 */ /* 0x000fe4000f8e02ff */
[----:B------:R-:W-:Y:S02]  /*10780*/  IMAD R246, R173, UR44, RZ ;  /* 0x0000002cadf67c24 */ /* 0x000fe4000f8e02ff */
[----:B----4-:R-:W-:Y:S02]  /*10790*/  IMAD R31, R31, UR4, RZ ;  /* 0x000000041f1f7c24 */ /* 0x010fe4000f8e02ff */
[----:B------:R-:W-:-:S02]  /*107a0*/  IMAD R33, R33, UR4, RZ ;  /* 0x0000000421217c24 */ /* 0x000fc4000f8e02ff */
[----:B------:R-:W-:Y:S02]  /*107b0*/  IMAD R244, R171, UR42, RZ ;  /* 0x0000002aabf47c24 */ /* 0x000fe4000f8e02ff */
[----:B------:R-:W-:Y:S01]  /*107c0*/  IMAD R173, R20, UR52, RZ ;  /* 0x0000003414ad7c24 */ /* 0x000fe2000f8e02ff */
[-C--:B------:R-:W-:Y:S01]  /*107d0*/  LEA R20, P4, R34, R3.reuse, 0x2 ;  /* 0x0000000322147211 */ /* 0x080fe200078810ff */
[----:B-----5:R-:W-:Y:S01]  /*107e0*/  IMAD R35, R35, UR4, RZ ;  /* 0x0000000423237c24 */ /* 0x020fe2000f8e02ff */
[-C--:B------:R-:W-:Y:S01]  /*107f0*/  LEA R24, P6, R25, R3.reuse, 0x2 ;  /* 0x0000000319187211 */ /* 0x080fe200078c10ff */
[----:B------:R-:W-:Y:S01]  /*10800*/  IMAD R171, R22, UR54, RZ ;  /* 0x0000003616ab7c24 */ /* 0x000fe2000f8e02ff */
[-C--:B------:R-:W-:Y:S01]  /*10810*/  LEA R22, P5, R23, R3.reuse, 0x2 ;  /* 0x0000000317167211 */ /* 0x080fe200078a10ff */
[----:B------:R-:W-:Y:S01]  /*10820*/  IMAD R37, R37, UR4, RZ ;  /* 0x0000000425257c24 */ /* 0x000fe2000f8e02ff */
[-C--:B------:R-:W-:Y:S01]  /*10830*/  LEA R26, P0, R27, R3.reuse, 0x2 ;  /* 0x000000031b1a7211 */ /* 0x080fe200078010ff */
[----:B------:R-:W-:Y:S01]  /*10840*/  IMAD R39, R39, UR4, RZ ;  /* 0x0000000427277c24 */ /* 0x000fe2000f8e02ff */
[----:B------:R-:W-:Y:S01]  /*10850*/  LEA R28, P1, R29, R3, 0x2 ;  /* 0x000000031d1c7211 */ /* 0x000fe200078210ff */
[----:B------:R-:W-:-:S02]  /*10860*/  IMAD R41, R41, UR4, RZ ;  /* 0x0000000429297c24 */ /* 0x000fc4000f8e02ff */
[----:B------:R-:W-:Y:S01]  /*10870*/  IMAD R245, R172, UR43, RZ ;  /* 0x0000002bacf57c24 */ /* 0x000fe2000f8e02ff */
[-C--:B------:R-:W-:Y:S01]  /*10880*/  LEA R30, P2, R31, R3.reuse, 0x2 ;  /* 0x000000031f1e7211 */ /* 0x080fe200078410ff */
[----:B------:R-:W-:Y:S01]  /*10890*/  IMAD R43, R43, UR4, RZ ;  /* 0x000000042b2b7c24 */ /* 0x000fe2000f8e02ff */
[-C--:B------:R-:W-:Y:S01]  /*108a0*/  LEA R32, P3, R33, R3.reuse, 0x2 ;  /* 0x0000000321207211 */ /* 0x080fe200078610ff */
[----:B------:R-:W-:Y:S01]  /*108b0*/  IMAD R172, R21, UR53, RZ ;  /* 0x0000003515ac7c24 */ /* 0x000fe2000f8e02ff */
[-C--:B------:R-:W-:Y:S01]  /*108c0*/  LEA.HI.X.SX32 R21, R34, R0.reuse, 0x2, P4 ;  /* 0x0000000022157211 */ /* 0x080fe200020f16ff */
[----:B------:R-:W-:Y:S01]  /*108d0*/  IMAD R45, R45, UR4, RZ ;  /* 0x000000042d2d7c24 */ /* 0x000fe2000f8e02ff */
[-C--:B------:R-:W-:Y:S01]  /*108e0*/  LEA R34, P4, R35, R3.reuse, 0x2 ;  /* 0x0000000323227211 */ /* 0x080fe200078810ff */
[----:B------:R-:W-:Y:S01]  /*108f0*/  IMAD R47, R47, UR4, RZ ;  /* 0x000000042f2f7c24 */ /* 0x000fe2000f8e02ff */
[-C--:B------:R-:W-:Y:S01]  /*10900*/  LEA.HI.X.SX32 R23, R23, R0.reuse, 0x2, P5 ;  /* 0x0000000017177211 */ /* 0x080fe200028f16ff */
[----:B------:R-:W-:Y:S01]  /*10910*/  IMAD R49, R49, UR4, RZ ;  /* 0x0000000431317c24 */ /* 0x000fe2000f8e02ff */
[-C--:B------:R-:W-:Y:S01]  /*10920*/  LEA.HI.X.SX32 R25, R25, R0.reuse, 0x2, P6 ;  /* 0x0000000019197211 */ /* 0x080fe200030f16ff */
[----:B------:R-:W-:Y:S01]  /*10930*/  IMAD R51, R51, UR4, RZ ;  /* 0x0000000433337c24 */ /* 0x000fe2000f8e02ff */
[-C--:B------:R-:W-:Y:S01]  /*10940*/  LEA R36, P5, R37, R3.reuse, 0x2 ;  /* 0x0000000325247211 */ /* 0x080fe200078a10ff */
[----:B------:R-:W-:Y:S01]  /*10950*/  IMAD R53, R53, UR4, RZ ;  /* 0x0000000435357c24 */ /* 0x000fe2000f8e02ff */
[----:B------:R-:W-:Y:S01]  /*10960*/  LEA.HI.X.SX32 R27, R27, R0, 0x2, P0 ;  /* 0x000000001b1b7211 */ /* 0x000fe200000f16ff */
[----:B------:R-:W-:Y:S01]  /*10970*/  IMAD R55, R55, UR4, RZ ;  /* 0x0000000437377c24 */ /* 0x000fe2000f8e02ff */
[-C--:B------:R-:W-:Y:S01]  /*10980*/  LEA R38, P6, R39, R3.reuse, 0x2 ;  /* 0x0000000327267211 */ /* 0x080fe200078c10ff */
[----:B------:R-:W-:Y:S01]  /*10990*/  IMAD R57, R57, UR4, RZ ;  /* 0x0000000439397c24 */ /* 0x000fe2000f8e02ff */
[----:B------:R-:W-:-:S02]  /*109a0*/  LEA R40, P0, R41, R3, 0x2 ;  /* 0x0000000329287211 */ /* 0x000fc400078010ff */
[-C--:B------:R-:W-:Y:S01]  /*109b0*/  LEA.HI.X.SX32 R29, R29, R0.reuse, 0x2, P1 ;  /* 0x000000001d1d7211 */ /* 0x080fe200008f16ff */
[----:B------:R-:W-:Y:S01]  /*109c0*/  IMAD R59, R59, UR4, RZ ;  /* 0x000000043b3b7c24 */ /* 0x000fe2000f8e02ff */
[-C--:B------:R-:W-:Y:S01]  /*109d0*/  LEA R42, P1, R43, R3.reuse, 0x2 ;  /* 0x000000032b2a7211 */ /* 0x080fe200078210ff */
[----:B------:R-:W-:Y:S01]  /*109e0*/  STL.64 [R1+0x1f50], R20 ;  /* 0x001f501401007387 */ /* 0x000fe20000100a00 */
[-C--:B------:R-:W-:Y:S02]  /*109f0*/  LEA.HI.X.SX32 R31, R31, R0.reuse, 0x2, P2 ;  /* 0x000000001f1f7211 */ /* 0x080fe400010f16ff */
[-C--:B------:R-:W-:Y:S01]  /*10a00*/  LEA.HI.X.SX32 R33, R33, R0.reuse, 0x2, P3 ;  /* 0x0000000021217211 */ /* 0x080fe200018f16ff */
[----:B------:R-:W-:Y:S01]  /*10a10*/  IMAD R61, R61, UR4, RZ ;  /* 0x000000043d3d7c24 */ /* 0x000fe2000f8e02ff */
[-C--:B------:R-:W-:Y:S01]  /*10a20*/  LEA R44, P2, R45, R3.reuse, 0x2 ;  /* 0x000000032d2c7211 */ /* 0x080fe200078410ff */
[----:B------:R3:W-:Y:S01]  /*10a30*/  STL.64 [R1+0x2030], R24 ;  /* 0x0020301801007387 */ /* 0x0007e20000100a00 */
[----:B------:R-:W-:Y:S01]  /*10a40*/  LEA.HI.X.SX32 R35, R35, R0, 0x2, P4 ;  /* 0x0000000023237211 */ /* 0x000fe200020f16ff */
[----:B------:R-:W-:Y:S01]  /*10a50*/  IMAD R63, R63, UR4, RZ ;  /* 0x000000043f3f7c24 */ /* 0x000fe2000f8e02ff */
[-C--:B------:R-:W-:Y:S01]  /*10a60*/  LEA R46, P3, R47, R3.reuse, 0x2 ;  /* 0x000000032f2e7211 */ /* 0x080fe200078610ff */
[----:B------:R-:W-:Y:S01]  /*10a70*/  STL.64 [R1+0x1fc8], R26 ;  /* 0x001fc81a01007387 */ /* 0x000fe20000100a00 */
[----:B------:R-:W-:-:S02]  /*10a80*/  LEA R48, P4, R49, R3, 0x2 ;  /* 0x0000000331307211 */ /* 0x000fc400078810ff */
[-C--:B------:R-:W-:Y:S01]  /*10a90*/  LEA.HI.X.SX32 R37, R37, R0.reuse, 0x2, P5 ;  /* 0x0000000025257211 */ /* 0x080fe200028f16ff */
[----:B------:R-:W-:Y:S01]  /*10aa0*/  STL.64 [R1+0x1f58], R28 ;  /* 0x001f581c01007387 */ /* 0x000fe20000100a00 */
[-C--:B------:R-:W-:Y:S02]  /*10ab0*/  LEA R50, P5, R51, R3.reuse, 0x2 ;  /* 0x0000000333327211 */ /* 0x080fe400078a10ff */
[-C--:B------:R-:W-:Y:S02]  /*10ac0*/  LEA.HI.X.SX32 R39, R39, R0.reuse, 0x2, P6 ;  /* 0x0000000027277211 */ /* 0x080fe400030f16ff */
[-C--:B------:R-:W-:Y:S01]  /*10ad0*/  LEA.HI.X.SX32 R41, R41, R0.reuse, 0x2, P0 ;  /* 0x0000000029297211 */ /* 0x080fe200000f16ff */
[----:B------:R-:W-:Y:S01]  /*10ae0*/  STL.64 [R1+0x2038], R32 ;  /* 0x0020382001007387 */ /* 0x000fe20000100a00 */
[-C--:B------:R-:W-:Y:S02]  /*10af0*/  LEA R52, P6, R53, R3.reuse, 0x2 ;  /* 0x0000000335347211 */ /* 0x080fe400078c10ff */
[----:B------:R-:W-:Y:S01]  /*10b00*/  LEA.HI.X.SX32 R43, R43, R0, 0x2, P1 ;  /* 0x000000002b2b7211 */ /* 0x000fe200008f16ff */
[----:B------:R-:W-:Y:S01]  /*10b10*/  STL.64 [R1+0x1fd0], R34 ;  /* 0x001fd02201007387 */ /* 0x000fe20000100a00 */
[----:B------:R-:W-:-:S02]  /*10b20*/  LEA R54, P0, R55, R3, 0x2 ;  /* 0x0000000337367211 */ /* 0x000fc400078010ff */
[-C--:B------:R-:W-:Y:S02]  /*10b30*/  LEA R56, P1, R57, R3.reuse, 0x2 ;  /* 0x0000000339387211 */ /* 0x080fe400078210ff */
[-C--:B------:R-:W-:Y:S01]  /*10b40*/  LEA.HI.X.SX32 R45, R45, R0.reuse, 0x2, P2 ;  /* 0x000000002d2d7211 */ /* 0x080fe200010f16ff */
[----:B------:R-:W-:Y:S01]  /*10b50*/  STL.64 [R1+0x1f60], R36 ;  /* 0x001f602401007387 */ /* 0x000fe20000100a00 */
[-C--:B------:R-:W-:Y:S02]  /*10b60*/  LEA R58, P2, R59, R3.reuse, 0x2 ;  /* 0x000000033b3a7211 */ /* 0x080fe400078410ff */
[-C--:B------:R-:W-:Y:S02]  /*10b70*/  LEA.HI.X.SX32 R47, R47, R0.reuse, 0x2, P3 ;  /* 0x000000002f2f7211 */ /* 0x080fe400018f16ff */
[----:B------:R-:W-:Y:S01]  /*10b80*/  LEA.HI.X.SX32 R49, R49, R0, 0x2, P4 ;  /* 0x0000000031317211 */ /* 0x000fe200020f16ff */
[----:B------:R-:W-:Y:S01]  /*10b90*/  STL.64 [R1+0x2040], R40 ;  /* 0x0020402801007387 */ /* 0x000fe20000100a00 */
[----:B------:R-:W-:-:S02]  /*10ba0*/  LEA R60, P3, R61, R3, 0x2 ;  /* 0x000000033d3c7211 */ /* 0x000fc400078610ff */
[-C--:B------:R-:W-:Y:S01]  /*10bb0*/  LEA.HI.X.SX32 R51, R51, R0.reuse, 0x2, P5 ;  /* 0x0000000033337211 */ /* 0x080fe200028f16ff */
[----:B------:R-:W-:Y:S01]  /*10bc0*/  IMAD R181, R201, UR4, RZ ;  /* 0x00000004c9b57c24 */ /* 0x000fe2000f8e02ff */
[-C--:B------:R-:W-:Y:S01]  /*10bd0*/  LEA R62, P4, R63, R3.reuse, 0x2 ;  /* 0x000000033f3e7211 */ /* 0x080fe200078810ff */
[----:B------:R-:W-:Y:S01]  /*10be0*/  IMAD R186, R197, UR4, RZ ;  /* 0x00000004c5ba7c24 */ /* 0x000fe2000f8e02ff */
[-C--:B------:R-:W-:Y:S01]  /*10bf0*/  LEA R64, P5, R12, R3.reuse, 0x2 ;  /* 0x000000030c407211 */ /* 0x080fe200078a10ff */
[----:B------:R-:W-:Y:S01]  /*10c00*/  STL.64 [R1+0x1fd8], R42 ;  /* 0x001fd82a01007387 */ /* 0x000fe20000100a00 */
[-C--:B------:R-:W-:Y:S01]  /*10c10*/  LEA.HI.X.SX32 R53, R53, R0.reuse, 0x2, P6 ;  /* 0x0000000035357211 */ /* 0x080fe200030f16ff */
[----:B------:R-:W-:Y:S01]  /*10c20*/  IMAD R189, R195, UR4, RZ ;  /* 0x00000004c3bd7c24 */ /* 0x000fe2000f8e02ff */
[-C--:B------:R-:W-:Y:S01]  /*10c30*/  LEA R66, P6, R7, R3.reuse, 0x2 ;  /* 0x0000000307427211 */ /* 0x080fe200078c10ff */
[----:B------:R-:W-:Y:S01]  /*10c40*/  IMAD R197, R72, UR4, RZ ;  /* 0x0000000448c57c24 */ /* 0x000fe2000f8e02ff */
[-C--:B------:R-:W-:Y:S01]  /*10c50*/  LEA.HI.X.SX32 R55, R55, R0.reuse, 0x2, P0 ;  /* 0x0000000037377211 */ /* 0x080fe200000f16ff */
[----:B------:R-:W-:Y:S01]  /*10c60*/  IMAD R201, R70, UR4, RZ ;  /* 0x0000000446c97c24 */ /* 0x000fe2000f8e02ff */
[-C--:B------:R-:W-:Y:S01]  /*10c70*/  LEA.HI.X.SX32 R57, R57, R0.reuse, 0x2, P1 ;  /* 0x0000000039397211 */ /* 0x080fe200008f16ff */
[----:B------:R-:W-:Y:S01]  /*10c80*/  STL.64 [R1+0x1f68], R44 ;  /* 0x001f682c01007387 */ /* 0x000fe20000100a00 */
[-C--:B------:R-:W-:Y:S01]  /*10c90*/  LEA R68, P0, R5, R3.reuse, 0x2 ;  /* 0x0000000305447211 */ /* 0x080fe200078010ff */
[----:B------:R-:W-:Y:S01]  /*10ca0*/  IMAD R191, R193, UR4, RZ ;  /* 0x00000004c1bf7c24 */ /* 0x000fe2000f8e02ff */
[-C--:B------:R-:W-:Y:S01]  /*10cb0*/  LEA.HI.X.SX32 R59, R59, R0.reuse, 0x2, P2 ;  /* 0x000000003b3b7211 */ /* 0x080fe200010f16ff */
[----:B------:R-:W-:Y:S01]  /*10cc0*/  IMAD R195, R74, UR4, RZ ;  /* 0x000000044ac37c24 */ /* 0x000fe2000f8e02ff */
[----:B------:R-:W-:Y:S01]  /*10cd0*/  STL.64 [R1+0x2048], R48 ;  /* 0x0020483001007387 */ /* 0x000fe20000100a00 */
[----:B------:R-:W-:Y:S01]  /*10ce0*/  LEA R70, P1, R4, R3, 0x2 ;  /* 0x0000000304467211 */ /* 0x000fe200078210ff */
[----:B------:R-:W-:Y:S01]  /*10cf0*/  IMAD R188, R196, UR4, RZ ;  /* 0x00000004c4bc7c24 */ /* 0x000fe2000f8e02ff */
[-C--:B------:R-:W-:Y:S01]  /*10d00*/  LEA.HI.X.SX32 R61, R61, R0.reuse, 0x2, P3 ;  /* 0x000000003d3d7211 */ /* 0x080fe200018f16ff */
[----:B------:R-:W-:Y:S01]  /*10d10*/  IMAD R190, R194, UR4, RZ ;  /* 0x00000004c2be7c24 */ /* 0x000fe2000f8e02ff */
[----:B------:R-:W-:Y:S01]  /*10d20*/  STL.64 [R1+0x1fe0], R50 ;  /* 0x001fe03201007387 */ /* 0x000fe20000100a00 */
[----:B------:R-:W-:Y:S01]  /*10d30*/  IMAD R193, R76, UR4, RZ ;  /* 0x000000044cc17c24 */ /* 0x000fe2000f8e02ff */
[-C--:B------:R-:W-:Y:S01]  /*10d40*/  LEA.HI.X.SX32 R63, R63, R0.reuse, 0x2, P4 ;  /* 0x000000003f3f7211 */ /* 0x080fe200020f16ff */
[----:B------:R-:W-:Y:S01]  /*10d50*/  IMAD R183, R199, UR4, RZ ;  /* 0x00000004c7b77c24 */ /* 0x000fe2000f8e02ff */
[-C--:B------:R-:W-:Y:S01]  /*10d60*/  LEA.HI.X.SX32 R65, R12, R0.reuse, 0x2, P5 ;  /* 0x000000000c417211 */ /* 0x080fe200028f16ff */
[----:B------:R-:W-:Y:S01]  /*10d70*/  IMAD R184, R198, UR4, RZ ;  /* 0x00000004c6b87c24 */ /* 0x000fe2000f8e02ff */
[----:B------:R-:W-:Y:S01]  /*10d80*/  STL.64 [R1+0x1f70], R52 ;  /* 0x001f703401007387 */ /* 0x000fe20000100a00 */
[----:B------:R-:W-:Y:S01]  /*10d90*/  IMAD R194, R78, UR4, RZ ;  /* 0x000000044ec27c24 */ /* 0x000fe2000f8e02ff */
[----:B------:R-:W-:Y:S01]  /*10da0*/  LEA.HI.X.SX32 R67, R7, R0, 0x2, P6 ;  /* 0x0000000007437211 */ /* 0x000fe200030f16ff */
[----:B------:R-:W-:-:S02]  /*10db0*/  IMAD R196, R80, UR4, RZ ;  /* 0x0000000450c47c24 */ /* 0x000fc4000f8e02ff */
[----:B--2---:R-:W-:Y:S01]  /*10dc0*/  IMAD R73, R73, UR4, RZ ;  /* 0x0000000449497c24 */ /* 0x004fe2000f8e02ff */
[----:B------:R-:W-:Y:S01]  /*10dd0*/  STL.64 [R1+0x2050], R56 ;  /* 0x0020503801007387 */ /* 0x000fe20000100a00 */
[----:B------:R-:W-:-:S03]  /*10de0*/  IMAD R182, R200, UR4, RZ ;  /* 0x00000004c8b67c24 */ /* 0x000fc6000f8e02ff */
[----:B------:R-:W-:Y:S01]  /*10df0*/  LEA R72, P2, R73, R3, 0x2 ;  /* 0x0000000349487211 */ /* 0x000fe200078410ff */
[----:B------:R-:W-:Y:S01]  /*10e00*/  IMAD R198, R82, UR4, RZ ;  /* 0x0000000452c67c24 */ /* 0x000fe2000f8e02ff */
[-C--:B------:R-:W-:Y:S01]  /*10e10*/  LEA.HI.X.SX32 R69, R5, R0.reuse, 0x2, P0 ;  /* 0x0000000005457211 */ /* 0x080fe200000f16ff */
[----:B------:R-:W-:Y:S01]  /*10e20*/  IMAD R199, R71, UR4, RZ ;  /* 0x0000000447c77c24 */ /* 0x000fe2000f8e02ff */
[----:B------:R-:W-:Y:S01]  /*10e30*/  STL.64 [R1+0x1fe8], R58 ;  /* 0x001fe83a01007387 */ /* 0x000fe20000100a00 */
[----:B------:R-:W-:Y:S02]  /*10e40*/  IMAD R200, R84, UR4, RZ ;  /* 0x0000000454c87c24 */ /* 0x000fe4000f8e02ff */
[----:B------:R-:W-:Y:S01]  /*10e50*/  IMAD R75, R75, UR4, RZ ;  /* 0x000000044b4b7c24 */ /* 0x000fe2000f8e02ff */
[----:B------:R-:W-:-:S04]  /*10e60*/  LEA.HI.X.SX32 R71, R4, R0, 0x2, P1 ;  /* 0x0000000004477211 */ /* 0x000fc800008f16ff */
[----:B------:R-:W-:Y:S01]  /*10e70*/  LEA R74, P3, R75, R3, 0x2 ;  /* 0x000000034b4a7211 */ /* 0x000fe200078610ff */
[----:B------:R-:W-:Y:S01]  /*10e80*/  IMAD R99, R99, UR4, RZ ;  /* 0x0000000463637c24 */ /* 0x000fe2000f8e02ff */
[-C--:B------:R-:W-:Y:S01]  /*10e90*/  LEA.HI.X.SX32 R73, R73, R0.reuse, 0x2, P2 ;  /* 0x0000000049497211 */ /* 0x080fe200010f16ff */
[----:B------:R-:W-:Y:S01]  /*10ea0*/  STL.64 [R1+0x1f78], R60 ;  /* 0x001f783c01007387 */ /* 0x000fe20000100a00 */
[----:B------:R-:W-:Y:S01]  /*10eb0*/  LEA.HI.X.SX32 R75, R75, R0, 0x2, P3 ;  /* 0x000000004b4b7211 */ /* 0x000fe200018f16ff */
[----:B------:R-:W-:Y:S02]  /*10ec0*/  IMAD R101, R101, UR4, RZ ;  /* 0x0000000465657c24 */ /* 0x000fe4000f8e02ff */
[----:B------:R-:W-:Y:S01]  /*10ed0*/  STL.64 [R1+0x2058], R64 ;  /* 0x0020584001007387 */ /* 0x000fe20000100a00 */
[----:B------:R-:W-:-:S05]  /*10ee0*/  IMAD R77, R77, UR4, RZ ;  /* 0x000000044d4d7c24 */ /* 0x000fca000f8e02ff */
[----:B------:R-:W-:Y:S01]  /*10ef0*/  LEA R76, P4, R77, R3, 0x2 ;  /* 0x000000034d4c7211 */ /* 0x000fe200078810ff */
[----:B------:R-:W-:Y:S01]  /*10f00*/  IMAD R103, R103, UR4, RZ ;  /* 0x0000000467677c24 */ /* 0x000fe2000f8e02ff */
[----:B------:R-:W-:Y:S01]  /*10f10*/  STL.64 [R1+0x1ff0], R66 ;  /* 0x001ff04201007387 */ /* 0x000fe20000100a00 */
[----:B------:R-:W-:Y:S01]  /*10f20*/  IMAD R105, R105, UR4, RZ ;  /* 0x0000000469697c24 */ /* 0x000fe2000f8e02ff */
[----:B------:R-:W-:Y:S01]  /*10f30*/  LEA.HI.X.SX32 R77, R77, R0, 0x2, P4 ;  /* 0x000000004d4d7211 */ /* 0x000fe200020f16ff */
[----:B------:R-:W-:Y:S01]  /*10f40*/  IMAD R107, R107, UR4, RZ ;  /* 0x000000046b6b7c24 */ /* 0x000fe2000f8e02ff */
[----:B------:R-:W-:Y:S01]  /*10f50*/  STL.64 [R1+0x1f80], R68 ;  /* 0x001f804401007387 */ /* 0x000fe20000100a00 */
[----:B------:R-:W-:Y:S02]  /*10f60*/  IMAD R109, R109, UR4, RZ ;  /* 0x000000046d6d7c24 */ /* 0x000fe4000f8e02ff */
[----:B------:R-:W-:Y:S01]  /*10f70*/  IMAD R113, R113, UR4, RZ ;  /* 0x0000000471717c24 */ /* 0x000fe2000f8e02ff */
[----:B------:R-:W-:Y:S01]  /*10f80*/  STL.64 [R1+0x2060], R72 ;  /* 0x0020604801007387 */ /* 0x000fe20000100a00 */
[----:B------:R-:W-:-:S05]  /*10f90*/  IMAD R79, R79, UR4, RZ ;  /* 0x000000044f4f7c24 */ /* 0x000fca000f8e02ff */
[----:B------:R-:W-:Y:S01]  /*10fa0*/  LEA R78, P5, R79, R3, 0x2 ;  /* 0x000000034f4e7211 */ /* 0x000fe200078a10ff */
[----:B------:R-:W-:-:S03]  /*10fb0*/  IMAD R81, R81, UR4, RZ ;  /* 0x0000000451517c24 */ /* 0x000fc6000f8e02ff */
[-C--:B------:R-:W-:Y:S02]  /*10fc0*/  LEA.HI.X.SX32 R79, R79, R0.reuse, 0x2, P5 ;  /* 0x000000004f4f7211 */ /* 0x080fe400028f16ff */
[C---:B------:R-:W-:Y:S01]  /*10fd0*/  LEA R80, P6, R81.reuse, R3, 0x2 ;  /* 0x0000000351507211 */ /* 0x040fe200078c10ff */
[----:B------:R-:W-:Y:S03]  /*10fe0*/  STL.64 [R1+0x1ff8], R74 ;  /* 0x001ff84a01007387 */ /* 0x000fe60000100a00 */
[----:B------:R-:W-:Y:S01]  /*10ff0*/  LEA.HI.X.SX32 R81, R81, R0, 0x2, P6 ;  /* 0x0000000051517211 */ /* 0x000fe200030f16ff */
[----:B------:R-:W-:Y:S02]  /*11000*/  IMAD R111, R111, UR4, RZ ;  /* 0x000000046f6f7c24 */ /* 0x000fe4000f8e02ff */
[----:B------:R-:W-:-:S05]  /*11010*/  IMAD R83, R83, UR4, RZ ;  /* 0x0000000453537c24 */ /* 0x000fca000f8e02ff */
[----:B------:R-:W-:Y:S01]  /*11020*/  LEA R82, P0, R83, R3, 0x2 ;  /* 0x0000000353527211 */ /* 0x000fe200078010ff */
[----:B------:R-:W-:-:S03]  /*11030*/  IMAD R85, R85, UR4, RZ ;  /* 0x0000000455557c24 */ /* 0x000fc6000f8e02ff */
[----:B------:R-:W-:Y:S01]  /*11040*/  LEA.HI.X.SX32 R83, R83, R0, 0x2, P0 ;  /* 0x0000000053537211 */ /* 0x000fe200000f16ff */
[----:B------:R-:W-:Y:S01]  /*11050*/  IMAD R87, R87, UR4, RZ ;  /* 0x0000000457577c24 */ /* 0x000fe2000f8e02ff */
[----:B------:R-:W-:-:S04]  /*11060*/  LEA R84, P1, R85, R3, 0x2 ;  /* 0x0000000355547211 */ /* 0x000fc800078210ff */
[----:B------:R-:W-:Y:S01]  /*11070*/  LEA R86, P2, R87, R3, 0x2 ;  /* 0x0000000357567211 */ /* 0x000fe200078410ff */
[----:B------:R-:W-:Y:S01]  /*11080*/  IMAD R89, R89, UR4, RZ ;  /* 0x0000000459597c24 */ /* 0x000fe2000f8e02ff */
[----:B------:R-:W-:-:S04]  /*11090*/  LEA.HI.X.SX32 R85, R85, R0, 0x2, P1 ;  /* 0x0000000055557211 */ /* 0x000fc800008f16ff */
[-C--:B------:R-:W-:Y:S01]  /*110a0*/  LEA R88, P3, R89, R3.reuse, 0x2 ;  /* 0x0000000359587211 */ /* 0x080fe200078610ff */
[----:B------:R-:W-:Y:S01]  /*110b0*/  IMAD R91, R91, UR4, RZ ;  /* 0x000000045b5b7c24 */ /* 0x000fe2000f8e02ff */
[----:B------:R-:W-:Y:S01]  /*110c0*/  LEA R98, P1, R99, R3, 0x2 ;  /* 0x0000000363627211 */ /* 0x000fe200078210ff */
[----:B------:R-:W-:-:S03]  /*110d0*/  IMAD R93, R93, UR4, RZ ;  /* 0x000000045d5d7c24 */ /* 0x000fc6000f8e02ff */
[-C--:B------:R-:W-:Y:S01]  /*110e0*/  LEA R90, P4, R91, R3.reuse, 0x2 ;  /* 0x000000035b5a7211 */ /* 0x080fe200078810ff */
[----:B------:R-:W-:Y:S01]  /*110f0*/  IMAD R115, R115, UR4, RZ ;  /* 0x0000000473737c24 */ /* 0x000fe2000f8e02ff */
[-C--:B------:R-:W-:Y:S02]  /*11100*/  LEA.HI.X.SX32 R87, R87, R0.reuse, 0x2, P2 ;  /* 0x0000000057577211 */ /* 0x080fe400010f16ff */
[----:B------:R-:W-:Y:S01]  /*11110*/  LEA R92, P5, R93, R3, 0x2 ;  /* 0x000000035d5c7211 */ /* 0x000fe200078a10ff */
[----:B------:R-:W-:Y:S01]  /*11120*/  IMAD R95, R95, UR4, RZ ;  /* 0x000000045f5f7c24 */ /* 0x000fe2000f8e02ff */
[----:B------:R-:W-:Y:S01]  /*11130*/  LEA.HI.X.SX32 R89, R89, R0, 0x2, P3 ;  /* 0x0000000059597211 */ /* 0x000fe200018f16ff */
[----:B------:R-:W-:-:S03]  /*11140*/  IMAD R97, R97, UR4, RZ ;  /* 0x0000000461617c24 */ /* 0x000fc6000f8e02ff */
[-C--:B------:R-:W-:Y:S01]  /*11150*/  LEA R94, P6, R95, R3.reuse, 0x2 ;  /* 0x000000035f5e7211 */ /* 0x080fe200078c10ff */
[----:B------:R-:W-:Y:S01]  /*11160*/  STL.64 [R1+0x1f88], R76 ;  /* 0x001f884c01007387 */ /* 0x000fe20000100a00 */
[-C--:B------:R-:W-:Y:S02]  /*11170*/  LEA R100, P2, R101, R3.reuse, 0x2 ;  /* 0x0000000365647211 */ /* 0x080fe400078410ff */
[-C--:B------:R-:W-:Y:S01]  /*11180*/  LEA R96, P0, R97, R3.reuse, 0x2 ;  /* 0x0000000361607211 */ /* 0x080fe200078010ff */
[----:B------:R-:W-:Y:S01]  /*11190*/  IMAD R117, R117, UR4, RZ ;  /* 0x0000000475757c24 */ /* 0x000fe2000f8e02ff */
[-C--:B------:R-:W-:Y:S01]  /*111a0*/  LEA.HI.X.SX32 R91, R91, R0.reuse, 0x2, P4 ;  /* 0x000000005b5b7211 */ /* 0x080fe200020f16ff */
[----:B------:R-:W-:Y:S01]  /*111b0*/  STL.64 [R1+0x2068], R80 ;  /* 0x0020685001007387 */ /* 0x000fe20000100a00 */
[-C--:B------:R-:W-:Y:S01]  /*111c0*/  LEA R102, P3, R103, R3.reuse, 0x2 ;  /* 0x0000000367667211 */ /* 0x080fe200078610ff */
[----:B------:R-:W-:Y:S01]  /*111d0*/  IMAD R120, R120, UR4, RZ ;  /* 0x0000000478787c24 */ /* 0x000fe2000f8e02ff */
[-C--:B------:R-:W-:Y:S01]  /*111e0*/  LEA R104, P4, R105, R3.reuse, 0x2 ;  /* 0x0000000369687211 */ /* 0x080fe200078810ff */
[----:B------:R-:W-:Y:S01]  /*111f0*/  STL.64 [R1+0x2000], R82 ;  /* 0x0020005201007387 */ /* 0x000fe20000100a00 */
[-C--:B------:R-:W-:Y:S01]  /*11200*/  LEA.HI.X.SX32 R93, R93, R0.reuse, 0x2, P5 ;  /* 0x000000005d5d7211 */ /* 0x080fe200028f16ff */
[----:B------:R-:W-:Y:S01]  /*11210*/  IMAD R121, R121, UR4, RZ ;  /* 0x0000000479797c24 */ /* 0x000fe2000f8e02ff */
[----:B------:R-:W-:Y:S01]  /*11220*/  LEA R106, P5, R107, R3, 0x2 ;  /* 0x000000036b6a7211 */ /* 0x000fe200078a10ff */
[----:B------:R-:W-:Y:S01]  /*11230*/  STL.64 [R1+0x1f90], R84 ;  /* 0x001f905401007387 */ /* 0x000fe20000100a00 */
[----:B------:R-:W-:-:S02]  /*11240*/  LEA.HI.X.SX32 R95, R95, R0, 0x2, P6 ;  /* 0x000000005f5f7211 */ /* 0x000fc400030f16ff */
[-C--:B------:R-:W-:Y:S01]  /*11250*/  LEA.HI.X.SX32 R97, R97, R0.reuse, 0x2, P0 ;  /* 0x0000000061617211 */ /* 0x080fe200000f16ff */
[----:B------:R-:W-:Y:S01]  /*11260*/  IMAD R122, R122, UR4, RZ ;  /* 0x000000047a7a7c24 */ /* 0x000fe2000f8e02ff */
[-C--:B------:R-:W-:Y:S01]  /*11270*/  LEA R108, P6, R109, R3.reuse, 0x2 ;  /* 0x000000036d6c7211 */ /* 0x080fe200078c10ff */
[----:B------:R-:W-:Y:S01]  /*11280*/  STL.64 [R1+0x2070], R88 ;  /* 0x0020705801007387 */ /* 0x000fe20000100a00 */
[-C--:B------:R-:W-:Y:S01]  /*11290*/  LEA.HI.X.SX32 R99, R99, R0.reuse, 0x2, P1 ;  /* 0x0000000063637211 */ /* 0x080fe200008f16ff */
[----:B------:R-:W-:Y:S01]  /*112a0*/  IMAD R123, R123, UR4, RZ ;  /* 0x000000047b7b7c24 */ /* 0x000fe2000f8e02ff */
[-C--:B------:R-:W-:Y:S01]  /*112b0*/  LEA R112, P1, R113, R3.reuse, 0x2 ;  /* 0x0000000371707211 */ /* 0x080fe200078210ff */
[----:B------:R-:W-:Y:S01]  /*112c0*/  STL.64 [R1+0x2008], R90 ;  /* 0x0020085a01007387 */ /* 0x000fe20000100a00 */
[----:B------:R-:W-:Y:S01]  /*112d0*/  LEA.HI.X.SX32 R101, R101, R0, 0x2, P2 ;  /* 0x0000000065657211 */ /* 0x000fe200010f16ff */
[----:B------:R-:W-:Y:S01]  /*112e0*/  IMAD R124, R124, UR4, RZ ;  /* 0x000000047c7c7c24 */ /* 0x000fe2000f8e02ff */
[-C--:B------:R-:W-:Y:S01]  /*112f0*/  LEA R110, P0, R111, R3.reuse, 0x2 ;  /* 0x000000036f6e7211 */ /* 0x080fe200078010ff */
[----:B------:R-:W-:Y:S01]  /*11300*/  STL.64 [R1+0x1f98], R92 ;  /* 0x001f985c01007387 */ /* 0x000fe20000100a00 */
[----:B------:R-:W-:-:S02]  /*11310*/  LEA R114, P2, R115, R3, 0x2 ;  /* 0x0000000373727211 */ /* 0x000fc400078410ff */
[-C--:B------:R-:W-:Y:S02]  /*11320*/  LEA.HI.X.SX32 R103, R103, R0.reuse, 0x2, P3 ;  /* 0x0000000067677211 */ /* 0x080fe400018f16ff */
[-C--:B------:R-:W-:Y:S01]  /*11330*/  LEA.HI.X.SX32 R105, R105, R0.reuse, 0x2, P4 ;  /* 0x0000000069697211 */ /* 0x080fe200020f16ff */
[----:B------:R-:W-:Y:S01]  /*11340*/  STL.64 [R1+0x2078], R96 ;  /* 0x0020786001007387 */ /* 0x000fe20000100a00 */
[-C--:B------:R-:W-:Y:S02]  /*11350*/  LEA R116, P3, R117, R3.reuse, 0x2 ;  /* 0x0000000375747211 */ /* 0x080fe400078610ff */
[-C--:B------:R-:W-:Y:S01]  /*11360*/  LEA.HI.X.SX32 R107, R107, R0.reuse, 0x2, P5 ;  /* 0x000000006b6b7211 */ /* 0x080fe200028f16ff */
[----:B------:R-:W-:Y:S01]  /*11370*/  STL.64 [R1+0x2010], R98 ;  /* 0x0020106201007387 */ /* 0x000fe20000100a00 */
[-C--:B-1----:R-:W-:Y:S02]  /*11380*/  LEA R16, P4, R120, R3.reuse, 0x2 ;  /* 0x0000000378107211 */ /* 0x082fe400078810ff */
[----:B------:R-:W-:Y:S01]  /*11390*/  LEA.HI.X.SX32 R109, R109, R0, 0x2, P6 ;  /* 0x000000006d6d7211 */ /* 0x000fe200030f16ff */
[----:B------:R-:W-:Y:S01]  /*113a0*/  STL.64 [R1+0x1fa0], R100 ;  /* 0x001fa06401007387 */ /* 0x000fe20000100a00 */
        /* <DEDUP_REMOVED lines=8> */
[-C--:B---3--:R-:W-:Y:S01]  /*11430*/  LEA R24, P0, R123, R3.reuse, 0x2 ;  /* 0x000000037b187211 */ /* 0x088fe200078010ff */
[----:B------:R-:W-:Y:S01]  /*11440*/  STL.64 [R1+0x2018], R106 ;  /* 0x0020186a01007387 */ /* 0x000fe20000100a00 */
[-C--:B------:R-:W-:Y:S01]  /*11450*/  LEA.HI.X.SX32 R117, R117, R0.reuse, 0x2, P3 ;  /* 0x0000000075757211 */ /* 0x080fe200018f16ff */
[----:B------:R-:W-:Y:S01]  /*11460*/  IMAD R179, R179, UR4, RZ ;  /* 0x00000004b3b37c24 */ /* 0x000fe2000f8e02ff */
[----:B------:R-:W-:Y:S01]  /*11470*/  LEA R20, P1, R124, R3, 0x2 ;  /* 0x000000037c147211 */ /* 0x000fe200078210ff */
[----:B------:R-:W-:Y:S01]  /*11480*/  STL.64 [R1+0x1fa8], R108 ;  /* 0x001fa86c01007387 */ /* 0x000fe20000100a00 */
[----:B------:R-:W-:-:S02]  /*11490*/  LEA.HI.X.SX32 R17, R120, R0, 0x2, P4 ;  /* 0x0000000078117211 */ /* 0x000fc400020f16ff */
[-C--:B------:R-:W-:Y:S01]  /*114a0*/  LEA.HI.X.SX32 R11, R121, R0.reuse, 0x2, P5 ;  /* 0x00000000790b7211 */ /* 0x080fe200028f16ff */
[----:B------:R-:W-:Y:S01]  /*114b0*/  STL.64 [R1+0x2088], R112 ;  /* 0x0020887001007387 */ /* 0x000fe20000100a00 */
[-C--:B------:R-:W-:Y:S02]  /*114c0*/  LEA.HI.X.SX32 R9, R122, R0.reuse, 0x2, P6 ;  /* 0x000000007a097211 */ /* 0x080fe400030f16ff */
[-C--:B------:R-:W-:Y:S01]  /*114d0*/  LEA.HI.X.SX32 R25, R123, R0.reuse, 0x2, P0 ;  /* 0x000000007b197211 */ /* 0x080fe200000f16ff */
[----:B------:R-:W-:Y:S01]  /*114e0*/  STL.64 [R1+0x2020], R114 ;  /* 0x0020207201007387 */ /* 0x000fe20000100a00 */
[-C--:B------:R-:W-:Y:S02]  /*114f0*/  LEA R18, P3, R126, R3.reuse, 0x2 ;  /* 0x000000037e127211 */ /* 0x080fe400078610ff */
[----:B------:R-:W-:Y:S01]  /*11500*/  LEA.HI.X.SX32 R21, R124, R0, 0x2, P1 ;  /* 0x000000007c157211 */ /* 0x000fe200008f16ff */
[----:B------:R-:W-:Y:S01]  /*11510*/  STL.64 [R1+0x1fb0], R116 ;  /* 0x001fb07401007387 */ /* 0x000fe20000100a00 */
[----:B------:R-:W-:Y:S01]  /*11520*/  LEA R248, P2, R125, R3, 0x2 ;  /* 0x000000037df87211 */ /* 0x000fe200078410ff */
[----:B------:R-:W-:-:S02]  /*11530*/  IMAD R185, R185, UR4, RZ ;  /* 0x00000004b9b97c24 */ /* 0x000fc4000f8e02ff */
[----:B------:R1:W-:Y:S01]  /*11540*/  STL.64 [R1+0x250], R16 ;  /* 0x0002501001007387 */ /* 0x0003e20000100a00 */
[----:B------:R-:W-:-:S03]  /*11550*/  LEA.HI.X.SX32 R19, R126, R0, 0x2, P3 ;  /* 0x000000007e137211 */ /* 0x000fc600018f16ff */
[----:B------:R2:W-:Y:S01]  /*11560*/  STL.64 [R1+0x258], R10 ;  /* 0x0002580a01007387 */ /* 0x0005e20000100a00 */
[----:B------:R-:W-:-:S03]  /*11570*/  LEA.HI.X.SX32 R249, R125, R0, 0x2, P2 ;  /* 0x000000007df97211 */ /* 0x000fc600010f16ff */
[----:B------:R3:W-:Y:S01]  /*11580*/  STL.64 [R1+0x260], R8 ;  /* 0x0002600801007387 */ /* 0x0007e20000100a00 */
[----:B-1----:R-:W-:-:S03]  /*11590*/  LEA R16, P4, R179, R3, 0x2 ;  /* 0x00000003b3107211 */ /* 0x002fc600078810ff */
[----:B------:R1:W-:Y:S01]  /*115a0*/  STL.64 [R1+0x268], R24 ;  /* 0x0002681801007387 */ /* 0x0003e20000100a00 */
[----:B--2---:R-:W-:-:S03]  /*115b0*/  LEA R10, P5, R181, R3, 0x2 ;  /* 0x00000003b50a7211 */ /* 0x004fc600078a10ff */
[----:B------:R2:W-:Y:S01]  /*115c0*/  STL.64 [R1+0x270], R20 ;  /* 0x0002701401007387 */ /* 0x0005e20000100a00 */
[-C--:B------:R-:W-:Y:S02]  /*115d0*/  LEA.HI.X.SX32 R17, R179, R0.reuse, 0x2, P4 ;  /* 0x00000000b3117211 */ /* 0x080fe400020f16ff */
[-C--:B---3--:R-:W-:Y:S02]  /*115e0*/  LEA R8, P6, R182, R3.reuse, 0x2 ;  /* 0x00000003b6087211 */ /* 0x088fe400078c10ff */
[-C--:B------:R-:W-:Y:S02]  /*115f0*/  LEA R4, P2, R185, R3.reuse, 0x2 ;  /* 0x00000003b9047211 */ /* 0x080fe400078410ff */
[-C--:B-1----:R-:W-:Y:S02]  /*11600*/  LEA R24, P0, R183, R3.reuse, 0x2 ;  /* 0x00000003b7187211 */ /* 0x082fe400078010ff */
[-C--:B------:R-:W-:Y:S02]  /*11610*/  LEA.HI.X.SX32 R11, R181, R0.reuse, 0x2, P5 ;  /* 0x00000000b50b7211 */ /* 0x080fe400028f16ff */
[----:B--2---:R-:W-:Y:S01]  /*11620*/  LEA R20, P1, R184, R3, 0x2 ;  /* 0x00000003b8147211 */ /* 0x004fe200078210ff */
[----:B------:R1:W-:Y:S01]  /*11630*/  STL.64 [R1+0x280], R18 ;  /* 0x0002801201007387 */ /* 0x0003e20000100a00 */
[----:B------:R-:W-:-:S02]  /*11640*/  LEA.HI.X.SX32 R9, R182, R0, 0x2, P6 ;  /* 0x00000000b6097211 */ /* 0x000fc400030f16ff */
[-C--:B------:R-:W-:Y:S01]  /*11650*/  LEA.HI.X.SX32 R25, R183, R0.reuse, 0x2, P0 ;  /* 0x00000000b7197211 */ /* 0x080fe200000f16ff */
[----:B------:R-:W-:Y:S01]  /*11660*/  STL.64 [R1+0x278], R248 ;  /* 0x000278f801007387 */ /* 0x000fe20000100a00 */
[-C--:B------:R-:W-:Y:S01]  /*11670*/  LEA.HI.X.SX32 R21, R184, R0.reuse, 0x2, P1 ;  /* 0x00000000b8157211 */ /* 0x080fe200008f16ff */
[----:B------:R-:W-:Y:S01]  /*11680*/  IMAD R192, R192, UR4, RZ ;  /* 0x00000004c0c07c24 */ /* 0x000fe2000f8e02ff */
[-C--:B------:R-:W-:Y:S01]  /*11690*/  LEA.HI.X.SX32 R5, R185, R0.reuse, 0x2, P2 ;  /* 0x00000000b9057211 */ /* 0x080fe200010f16ff */
[----:B------:R2:W-:Y:S01]  /*116a0*/  STL.64 [R1+0x288], R16 ;  /* 0x0002881001007387 */ /* 0x0005e20000100a00 */
[----:B------:R-:W-:Y:S01]  /*116b0*/  IMAD R127, R252, UR55, RZ ;  /* 0x00000037fc7f7c24 */ /* 0x000fe2000f8e02ff */
[----:B------:R-:W-:Y:S01]  /*116c0*/  ULDC UR4, c[0x0][0x240] ;  /* 0x0000900000047ab9 */ /* 0x000fe20000000800 */
[----:B------:R-:W-:Y:S01]  /*116d0*/  IMAD R134, R134, UR5, RZ ;  /* 0x0000000586867c24 */ /* 0x000fe2000f8e02ff */
[CC--:B-1----:R-:W-:Y:S01]  /*116e0*/  LEA R18, P3, R186.reuse, R3.reuse, 0x2 ;  /* 0x00000003ba127211 */ /* 0x0c2fe200078610ff */
[----:B------:R1:W-:Y:S01]  /*116f0*/  STL.64 [R1+0x290], R10 ;  /* 0x0002900a01007387 */ /* 0x0003e20000100a00 */
[----:B------:R-:W-:Y:S01]  /*11700*/  IMAD R135, R135, UR6, RZ ;  /* 0x0000000687877c24 */ /* 0x000fe2000f8e02ff */
[----:B------:R-:W3:Y:S01]  /*11710*/  LDC R252, c[0x0][0x230] ;  /* 0x00008c00fffc7b82 */ /* 0x000ee20000000800 */
[----:B------:R-:W-:Y:S01]  /*11720*/  LEA.HI.X.SX32 R19, R186, R0, 0x2, P3 ;  /* 0x00000000ba137211 */ /* 0x000fe200018f16ff */
[----:B------:R4:W-:Y:S01]  /*11730*/  STL.64 [R1+0x298], R8 ;  /* 0x0002980801007387 */ /* 0x0009e20000100a00 */
[----:B--2---:R-:W-:-:S03]  /*11740*/  LEA R16, P4, R187, R3, 0x2 ;  /* 0x00000003bb107211 */ /* 0x004fc600078810ff */
[----:B------:R2:W-:Y:S01]  /*11750*/  STL.64 [R1+0x2a0], R24 ;  /* 0x0002a01801007387 */ /* 0x0005e20000100a00 */
[----:B------:R-:W-:Y:S01]  /*11760*/  IMAD R133, R133, UR4, RZ ;  /* 0x0000000485857c24 */ /* 0x000fe2000f8e02ff */
[----:B------:R-:W5:Y:S01]  /*11770*/  LDC R248, c[0x0][0x230] ;  /* 0x00008c00fff87b82 */ /* 0x000f620000000800 */
[-C--:B-1----:R-:W-:Y:S01]  /*11780*/  LEA R10, P5, R188, R3.reuse, 0x2 ;  /* 0x00000003bc0a7211 */ /* 0x082fe200078a10ff */
[----:B------:R1:W-:Y:S01]  /*11790*/  STL.64 [R1+0x2a8], R20 ;  /* 0x0002a81401007387 */ /* 0x0003e20000100a00 */
[-C--:B------:R-:W-:Y:S01]  /*117a0*/  LEA.HI.X.SX32 R17, R187, R0.reuse, 0x2, P4 ;  /* 0x00000000bb117211 */ /* 0x080fe200020f16ff */
[----:B------:R-:W-:Y:S01]  /*117b0*/  IMAD R136, R136, UR7, RZ ;  /* 0x0000000788887c24 */ /* 0x000fe2000f8e02ff */
[-C--:B----4-:R-:W-:Y:S01]  /*117c0*/  LEA R8, P6, R189, R3.reuse, 0x2 ;  /* 0x00000003bd087211 */ /* 0x090fe200078c10ff */
[----:B------:R4:W-:Y:S01]  /*117d0*/  STL.64 [R1+0x2b0], R4 ;  /* 0x0002b00401007387 */ /* 0x0009e20000100a00 */
[-C--:B------:R-:W-:Y:S01]  /*117e0*/  LEA.HI.X.SX32 R11, R188, R0.reuse, 0x2, P5 ;  /* 0x00000000bc0b7211 */ /* 0x080fe200028f16ff */
[----:B------:R-:W-:Y:S01]  /*117f0*/  IMAD R137, R137, UR8, RZ ;  /* 0x0000000889897c24 */ /* 0x000fe2000f8e02ff */
[-C--:B--2---:R-:W-:Y:S01]  /*11800*/  LEA R24, P0, R190, R3.reuse, 0x2 ;  /* 0x00000003be187211 */ /* 0x084fe200078010ff */
[----:B------:R-:W-:Y:S01]  /*11810*/  IMAD R138, R138, UR9, RZ ;  /* 0x000000098a8a7c24 */ /* 0x000fe2000f8e02ff */
[-C--:B------:R-:W-:Y:S01]  /*11820*/  LEA.HI.X.SX32 R9, R189, R0.reuse, 0x2, P6 ;  /* 0x00000000bd097211 */ /* 0x080fe200030f16ff */
[----:B------:R-:W-:Y:S01]  /*11830*/  IMAD R139, R139, UR10, RZ ;  /* 0x0000000a8b8b7c24 */ /* 0x000fe2000f8e02ff */
[----:B------:R-:W2:Y:S01]  /*11840*/  LDC R249, c[0x0][0x230] ;  /* 0x00008c00fff97b82 */ /* 0x000ea20000000800 */
[CC--:B-1----:R-:W-:Y:S01]  /*11850*/  LEA R20, P1, R191.reuse, R3.reuse, 0x2 ;  /* 0x00000003bf147211 */ /* 0x0c2fe200078210ff */
[----:B------:R1:W-:Y:S01]  /*11860*/  STL.64 [R1+0x2b8], R18 ;  /* 0x0002b81201007387 */ /* 0x0003e20000100a00 */
[-C--:B------:R-:W-:Y:S01]  /*11870*/  LEA.HI.X.SX32 R25, R190, R0.reuse, 0x2, P0 ;  /* 0x00000000be197211 */ /* 0x080fe200000f16ff */
[----:B------:R-:W-:Y:S01]  /*11880*/  IMAD R140, R140, UR11, RZ ;  /* 0x0000000b8c8c7c24 */ /* 0x000fe2000f8e02ff */
[CC--:B----4-:R-:W-:Y:S01]  /*11890*/  LEA R4, P2, R192.reuse, R3.reuse, 0x2 ;  /* 0x00000003c0047211 */ /* 0x0d0fe200078410ff */
[----:B------:R4:W-:Y:S01]  /*118a0*/  STL.64 [R1+0x2c0], R16 ;  /* 0x0002c01001007387 */ /* 0x0009e20000100a00 */
[-C--:B------:R-:W-:Y:S01]  /*118b0*/  LEA.HI.X.SX32 R21, R191, R0.reuse, 0x2, P1 ;  /* 0x00000000bf157211 */ /* 0x080fe200008f16ff */
[----:B------:R-:W-:Y:S01]  /*118c0*/  IMAD R141, R141, UR12, RZ ;  /* 0x0000000c8d8d7c24 */ /* 0x000fe2000f8e02ff */
[----:B------:R-:W-:Y:S01]  /*118d0*/  LEA.HI.X.SX32 R5, R192, R0, 0x2, P2 ;  /* 0x00000000c0057211 */ /* 0x000fe200010f16ff */
[----:B------:R3:W-:Y:S01]  /*118e0*/  STL.64 [R1+0x2c8], R10 ;  /* 0x0002c80a01007387 */ /* 0x0007e20000100a00 */
[----:B------:R-:W-:Y:S01]  /*118f0*/  IMAD R142, R142, UR13, RZ ;  /* 0x0000000d8e8e7c24 */ /* 0x000fe2000f8e02ff */
[----:B------:R-:W-:Y:S01]  /*11900*/  ULDC UR6, c[0x0][0x230] ;  /* 0x00008c0000067ab9 */ /* 0x000fe20000000800 */
[-C--:B-1----:R-:W-:Y:S01]  /*11910*/  LEA R18, P3, R193, R3.reuse, 0x2 ;  /* 0x00000003c1127211 */ /* 0x082fe200078610ff */
[----:B------:R1:W-:Y:S01]  /*11920*/  STL.64 [R1+0x2d0], R8 ;  /* 0x0002d00801007387 */ /* 0x0003e20000100a00 */
[----:B----4-:R-:W-:-:S03]  /*11930*/  LEA R16, P4, R194, R3, 0x2 ;  /* 0x00000003c2107211 */ /* 0x010fc600078810ff */
[----:B------:R4:W-:Y:S01]  /*11940*/  STL.64 [R1+0x2d8], R24 ;  /* 0x0002d81801007387 */ /* 0x0009e20000100a00 */
[-C--:B------:R-:W-:Y:S02]  /*11950*/  LEA.HI.X.SX32 R19, R193, R0.reuse, 0x2, P3 ;  /* 0x00000000c1137211 */ /* 0x080fe400018f16ff */
[CC--:B---3--:R-:W-:Y:S01]  /*11960*/  LEA R10, P5, R195.reuse, R3.reuse, 0x2 ;  /* 0x00000003c30a7211 */ /* 0x0c8fe200078a10ff */
[----:B------:R3:W-:Y:S01]  /*11970*/  STL.64 [R1+0x2e0], R20 ;  /* 0x0002e01401007387 */ /* 0x0007e20000100a00 */
[-C--:B------:R-:W-:Y:S02]  /*11980*/  LEA.HI.X.SX32 R17, R194, R0.reuse, 0x2, P4 ;  /* 0x00000000c2117211 */ /* 0x080fe400020f16ff */
[-C--:B-1----:R-:W-:Y:S01]  /*11990*/  LEA R8, P6, R196, R3.reuse, 0x2 ;  /* 0x00000003c4087211 */ /* 0x082fe200078c10ff */
[----:B------:R1:W-:Y:S01]  /*119a0*/  STL.64 [R1+0x2e8], R4 ;  /* 0x0002e80401007387 */ /* 0x0003e20000100a00 */
[----:B------:R-:W-:Y:S02]  /*119b0*/  LEA.HI.X.SX32 R11, R195, R0, 0x2, P5 ;  /* 0x00000000c30b7211 */ /* 0x000fe400028f16ff */
[----:B----4-:R-:W-:-:S02]  /*119c0*/  LEA R24, P0, R197, R3, 0x2 ;  /* 0x00000003c5187211 */ /* 0x010fc400078010ff */
[-C--:B------:R-:W-:Y:S02]  /*119d0*/  LEA.HI.X.SX32 R9, R196, R0.reuse, 0x2, P6 ;  /* 0x00000000c4097211 */ /* 0x080fe400030f16ff */
[CC--:B---3--:R-:W-:Y:S01]  /*119e0*/  LEA R20, P1, R198.reuse, R3.reuse, 0x2 ;  /* 0x00000003c6147211 */ /* 0x0c8fe200078210ff */
        /* <DEDUP_REMOVED lines=104> */
[-C--:B----4-:R-:W-:Y:S01]  /*12070*/  LEA R20, P1, R233, R3.reuse, 0x2 ;  /* 0x00000003e9147211 */ /* 0x090fe200078210ff */
[----:B------:R1:W-:Y:S01]  /*12080*/  STL.64 [R1+0x408], R18 ;  /* 0x0004081201007387 */ /* 0x0003e20000100a00 */
[-C--:B------:R-:W-:Y:S01]  /*12090*/  LEA.HI.X.SX32 R25, R232, R0.reuse, 0x2, P0 ;  /* 0x00000000e8197211 */ /* 0x080fe200000f16ff */
[----:B------:R-:W-:Y:S01]  /*120a0*/  IMAD R143, R143, UR14, RZ ;  /* 0x0000000e8f8f7c24 */ /* 0x000fe2000f8e02ff */
[-C--:B---3--:R-:W-:Y:S01]  /*120b0*/  LEA R4, P2, R234, R3.reuse, 0x2 ;  /* 0x00000003ea047211 */ /* 0x088fe200078410ff */
[----:B------:R3:W-:Y:S01]  /*120c0*/  STL.64 [R1+0x410], R16 ;  /* 0x0004101001007387 */ /* 0x0007e20000100a00 */
[-C--:B------:R-:W-:Y:S01]  /*120d0*/  LEA.HI.X.SX32 R21, R233, R0.reuse, 0x2, P1 ;  /* 0x00000000e9157211 */ /* 0x080fe200008f16ff */
[----:B------:R-:W-:Y:S01]  /*120e0*/  IMAD R144, R144, UR15, RZ ;  /* 0x0000000f90907c24 */ /* 0x000fe2000f8e02ff */
[----:B------:R-:W-:Y:S01]  /*120f0*/  LEA.HI.X.SX32 R5, R234, R0, 0x2, P2 ;  /* 0x00000000ea057211 */ /* 0x000fe200010f16ff */
[----:B------:R4:W-:Y:S01]  /*12100*/  STL.64 [R1+0x418], R10 ;  /* 0x0004180a01007387 */ /* 0x0009e20000100a00 */
[----:B------:R-:W-:Y:S01]  /*12110*/  IMAD R145, R145, UR16, RZ ;  /* 0x0000001091917c24 */ /* 0x000fe2000f8e02ff */
[----:B------:R-:W2:Y:S01]  /*12120*/  LDC R231, c[0x0][0x230] ;  /* 0x00008c00ffe77b82 */ /* 0x000ea20000000800 */
[-C--:B-1----:R-:W-:Y:S01]  /*12130*/  LEA R18, P3, R235, R3.reuse, 0x2 ;  /* 0x00000003eb127211 */ /* 0x082fe200078610ff */
[----:B------:R1:W-:Y:S01]  /*12140*/  STL.64 [R1+0x420], R8 ;  /* 0x0004200801007387 */ /* 0x0003e20000100a00 */
[----:B---3--:R-:W-:-:S03]  /*12150*/  LEA R16, P4, R236, R3, 0x2 ;  /* 0x00000003ec107211 */ /* 0x008fc600078810ff */
[----:B------:R3:W-:Y:S01]  /*12160*/  STL.64 [R1+0x428], R24 ;  /* 0x0004281801007387 */ /* 0x0007e20000100a00 */
[-C--:B------:R-:W-:Y:S02]  /*12170*/  LEA.HI.X.SX32 R19, R235, R0.reuse, 0x2, P3 ;  /* 0x00000000eb137211 */ /* 0x080fe400018f16ff */
[CC--:B----4-:R-:W-:Y:S01]  /*12180*/  LEA R10, P5, R237.reuse, R3.reuse, 0x2 ;  /* 0x00000003ed0a7211 */ /* 0x0d0fe200078a10ff */
[----:B------:R-:W-:Y:S01]  /*12190*/  STL.64 [R1+0x438], R20 ;  /* 0x0004381401007387 */ /* 0x000fe20000100a00 */
[-C--:B------:R-:W-:Y:S02]  /*121a0*/  LEA.HI.X.SX32 R17, R236, R0.reuse, 0x2, P4 ;  /* 0x00000000ec117211 */ /* 0x080fe400020f16ff */
[-C--:B-1----:R-:W-:Y:S01]  /*121b0*/  LEA R8, P6, R238, R3.reuse, 0x2 ;  /* 0x00000003ee087211 */ /* 0x082fe200078c10ff */
[----:B------:R1:W-:Y:S01]  /*121c0*/  STL.64 [R1+0x440], R4 ;  /* 0x0004400401007387 */ /* 0x0003e20000100a00 */
[----:B------:R-:W-:Y:S02]  /*121d0*/  LEA.HI.X.SX32 R11, R237, R0, 0x2, P5 ;  /* 0x00000000ed0b7211 */ /* 0x000fe400028f16ff */
[----:B---3--:R-:W-:-:S02]  /*121e0*/  LEA R24, P0, R239, R3, 0x2 ;  /* 0x00000003ef187211 */ /* 0x008fc400078010ff */
[-C--:B------:R-:W-:Y:S01]  /*121f0*/  LEA.HI.X.SX32 R9, R238, R0.reuse, 0x2, P6 ;  /* 0x00000000ee097211 */ /* 0x080fe200030f16ff */
[----:B------:R3:W-:Y:S01]  /*12200*/  STL.64 [R1+0x448], R18 ;  /* 0x0004481201007387 */ /* 0x0007e20000100a00 */
[-C--:B------:R-:W-:Y:S02]  /*12210*/  LEA.HI.X.SX32 R25, R239, R0.reuse, 0x2, P0 ;  /* 0x00000000ef197211 */ /* 0x080fe400000f16ff */
[-C--:B-1----:R-:W-:Y:S01]  /*12220*/  LEA R4, P2, R242, R3.reuse, 0x2 ;  /* 0x00000003f2047211 */ /* 0x082fe200078410ff */
[----:B------:R1:W-:Y:S01]  /*12230*/  STL.64 [R1+0x450], R16 ;  /* 0x0004501001007387 */ /* 0x0003e20000100a00 */
[-C--:B------:R-:W-:Y:S02]  /*12240*/  LEA R20, P1, R240, R3.reuse, 0x2 ;  /* 0x00000003f0147211 */ /* 0x080fe400078210ff */
[----:B------:R-:W-:Y:S01]  /*12250*/  LEA.HI.X.SX32 R5, R242, R0, 0x2, P2 ;  /* 0x00000000f2057211 */ /* 0x000fe200010f16ff */
[----:B------:R4:W-:Y:S01]  /*12260*/  STL.64 [R1+0x458], R10 ;  /* 0x0004580a01007387 */ /* 0x0009e20000100a00 */
[----:B---3--:R-:W-:-:S03]  /*12270*/  LEA R18, P3, R243, R3, 0x2 ;  /* 0x00000003f3127211 */ /* 0x008fc600078610ff */
[----:B------:R3:W-:Y:S01]  /*12280*/  STL.64 [R1+0x460], R8 ;  /* 0x0004600801007387 */ /* 0x0007e20000100a00 */
[-C--:B------:R-:W-:Y:S02]  /*12290*/  LEA.HI.X.SX32 R21, R240, R0.reuse, 0x2, P1 ;  /* 0x00000000f0157211 */ /* 0x080fe400008f16ff */
[-C--:B-1----:R-:W-:Y:S01]  /*122a0*/  LEA R16, P4, R241, R3.reuse, 0x2 ;  /* 0x00000003f1107211 */ /* 0x082fe200078810ff */
[----:B------:R-:W-:Y:S01]  /*122b0*/  STL.64 [R1+0x468], R24 ;  /* 0x0004681801007387 */ /* 0x000fe20000100a00 */
[-C--:B------:R-:W-:Y:S02]  /*122c0*/  LEA.HI.X.SX32 R19, R243, R0.reuse, 0x2, P3 ;  /* 0x00000000f3137211 */ /* 0x080fe400018f16ff */
[-C--:B----4-:R-:W-:Y:S01]  /*122d0*/  LEA R10, P5, R128, R3.reuse, 0x2 ;  /* 0x00000003800a7211 */ /* 0x090fe200078a10ff */
[----:B------:R1:W-:Y:S01]  /*122e0*/  STL.64 [R1+0x478], R4 ;  /* 0x0004780401007387 */ /* 0x0003e20000100a00 */
[-C--:B------:R-:W-:Y:S01]  /*122f0*/  LEA.HI.X.SX32 R17, R241, R0.reuse, 0x2, P4 ;  /* 0x00000000f1117211 */ /* 0x080fe200020f16ff */
[----:B------:R-:W-:Y:S01]  /*12300*/  IMAD R146, R146, UR17, RZ ;  /* 0x0000001192927c24 */ /* 0x000fe2000f8e02ff */
[-C--:B---3--:R-:W-:Y:S01]  /*12310*/  LEA R8, P6, R129, R3.reuse, 0x2 ;  /* 0x0000000381087211 */ /* 0x088fe200078c10ff */
[----:B------:R-:W-:Y:S01]  /*12320*/  IMAD R147, R147, UR18, RZ ;  /* 0x0000001293937c24 */ /* 0x000fe2000f8e02ff */
[-C--:B------:R-:W-:Y:S01]  /*12330*/  LEA.HI.X.SX32 R11, R128, R0.reuse, 0x2, P5 ;  /* 0x00000000800b7211 */ /* 0x080fe200028f16ff */
[----:B------:R-:W-:Y:S01]  /*12340*/  STL.64 [R1+0x470], R20 ;  /* 0x0004701401007387 */ /* 0x000fe20000100a00 */
[-C--:B------:R-:W-:Y:S01]  /*12350*/  LEA.HI.X.SX32 R9, R129, R0.reuse, 0x2, P6 ;  /* 0x0000000081097211 */ /* 0x080fe200030f16ff */
[----:B------:R-:W-:Y:S01]  /*12360*/  IMAD R148, R148, UR19, RZ ;  /* 0x0000001394947c24 */ /* 0x000fe2000f8e02ff */
[-C--:B------:R-:W-:Y:S01]  /*12370*/  LEA R114, P0, R130, R3.reuse, 0x2 ;  /* 0x0000000382727211 */ /* 0x080fe200078010ff */
[----:B------:R-:W-:Y:S01]  /*12380*/  IMAD R149, R149, UR20, RZ ;  /* 0x0000001495957c24 */ /* 0x000fe2000f8e02ff */
[-C--:B------:R-:W-:Y:S01]  /*12390*/  LEA R116, P1, R131, R3.reuse, 0x2 ;  /* 0x0000000383747211 */ /* 0x080fe200078210ff */
[----:B------:R-:W-:Y:S01]  /*123a0*/  IMAD R150, R150, UR21, RZ ;  /* 0x0000001596967c24 */ /* 0x000fe2000f8e02ff */
[C---:B-1----:R-:W-:Y:S01]  /*123b0*/  LEA R4, P2, R132.reuse, R3, 0x2 ;  /* 0x0000000384047211 */ /* 0x042fe200078410ff */
[----:B------:R-:W-:Y:S01]  /*123c0*/  STL.64 [R1+0x480], R18 ;  /* 0x0004801201007387 */ /* 0x000fe20000100a00 */
[----:B------:R-:W-:Y:S01]  /*123d0*/  IMAD R151, R151, UR22, RZ ;  /* 0x0000001697977c24 */ /* 0x000fe2000f8e02ff */
[----:B------:R-:W1:Y:S01]  /*123e0*/  LDC R243, c[0x0][0x230] ;  /* 0x00008c00fff37b82 */ /* 0x000e620000000800 */
[-C--:B------:R-:W-:Y:S01]  /*123f0*/  LEA.HI.X.SX32 R5, R132, R0.reuse, 0x2, P2 ;  /* 0x0000000084057211 */ /* 0x080fe200010f16ff */
[----:B------:R-:W-:Y:S04]  /*12400*/  STL.64 [R1+0x488], R16 ;  /* 0x0004881001007387 */ /* 0x000fe80000100a00 */
[----:B------:R-:W-:Y:S04]  /*12410*/  STL.64 [R1+0x490], R10 ;  /* 0x0004900a01007387 */ /* 0x000fe80000100a00 */
[----:B------:R-:W-:Y:S01]  /*12420*/  STL.64 [R1+0x498], R8 ;  /* 0x0004980801007387 */ /* 0x000fe20000100a00 */
[----:B------:R-:W-:-:S03]  /*12430*/  LEA.HI.X.SX32 R115, R130, R0, 0x2, P0 ;  /* 0x0000000082737211 */ /* 0x000fc600000f16ff */
[----:B------:R3:W-:Y:S01]  /*12440*/  STL.64 [R1+0x4b0], R4 ;  /* 0x0004b00401007387 */ /* 0x0007e20000100a00 */
[----:B------:R-:W-:Y:S02]  /*12450*/  LEA.HI.X.SX32 R117, R131, R0, 0x2, P1 ;  /* 0x0000000083757211 */ /* 0x000fe400008f16ff */
[-C--:B------:R-:W-:Y:S02]  /*12460*/  LEA R112, P6, R133, R3.reuse, 0x2 ;  /* 0x0000000385707211 */ /* 0x080fe400078c10ff */
[-C--:B------:R-:W-:Y:S02]  /*12470*/  LEA R106, P0, R134, R3.reuse, 0x2 ;  /* 0x00000003866a7211 */ /* 0x080fe400078010ff */
[-C--:B------:R-:W-:Y:S02]  /*12480*/  LEA R108, P1, R135, R3.reuse, 0x2 ;  /* 0x00000003876c7211 */ /* 0x080fe400078210ff */
[-C--:B---3--:R-:W-:Y:S01]  /*12490*/  LEA R4, P4, R127, R3.reuse, 0x2 ;  /* 0x000000037f047211 */ /* 0x088fe200078810ff */
[----:B------:R-:W-:Y:S01]  /*124a0*/  STL.64 [R1+0x4a0], R114 ;  /* 0x0004a07201007387 */ /* 0x000fe20000100a00 */
[----:B------:R-:W-:-:S02]  /*124b0*/  LEA R8, P2, R136, R3, 0x2 ;  /* 0x0000000388087211 */ /* 0x000fc400078410ff */
[-C--:B------:R-:W-:Y:S01]  /*124c0*/  LEA.HI.X.SX32 R5, R127, R0.reuse, 0x2, P4 ;  /* 0x000000007f057211 */ /* 0x080fe200020f16ff */
[----:B------:R-:W-:Y:S01]  /*124d0*/  STL.64 [R1+0x4a8], R116 ;  /* 0x0004a87401007387 */ /* 0x000fe20000100a00 */
[-C--:B------:R-:W-:Y:S02]  /*124e0*/  LEA R104, P3, R137, R3.reuse, 0x2 ;  /* 0x0000000389687211 */ /* 0x080fe400078610ff */
[-C--:B------:R-:W-:Y:S01]  /*124f0*/  LEA.HI.X.SX32 R113, R133, R0.reuse, 0x2, P6 ;  /* 0x0000000085717211 */ /* 0x080fe200030f16ff */
[----:B------:R3:W-:Y:S01]  /*12500*/  STL.64 [R1+0x650], R4 ;  /* 0x0006500401007387 */ /* 0x0007e20000100a00 */
[-C--:B------:R-:W-:Y:S02]  /*12510*/  LEA R98, P4, R138, R3.reuse, 0x2 ;  /* 0x000000038a627211 */ /* 0x080fe400078810ff */
[----:B------:R-:W-:Y:S02]  /*12520*/  LEA.HI.X.SX32 R107, R134, R0, 0x2, P0 ;  /* 0x00000000866b7211 */ /* 0x000fe400000f16ff */
[----:B------:R-:W-:-:S02]  /*12530*/  LEA R100, P5, R139, R3, 0x2 ;  /* 0x000000038b647211 */ /* 0x000fc400078a10ff */
[-C--:B------:R-:W-:Y:S02]  /*12540*/  LEA.HI.X.SX32 R109, R135, R0.reuse, 0x2, P1 ;  /* 0x00000000876d7211 */ /* 0x080fe400008f16ff */
[-C--:B------:R-:W-:Y:S01]  /*12550*/  LEA.HI.X.SX32 R9, R136, R0.reuse, 0x2, P2 ;  /* 0x0000000088097211 */ /* 0x080fe200010f16ff */
[----:B------:R-:W-:Y:S01]  /*12560*/  STL.64 [R1+0x4b8], R112 ;  /* 0x0004b87001007387 */ /* 0x000fe20000100a00 */
[-C--:B------:R-:W-:Y:S02]  /*12570*/  LEA.HI.X.SX32 R105, R137, R0.reuse, 0x2, P3 ;  /* 0x0000000089697211 */ /* 0x080fe400018f16ff */
[-C--:B---3--:R-:W-:Y:S01]  /*12580*/  LEA R4, P6, R140, R3.reuse, 0x2 ;  /* 0x000000038c047211 */ /* 0x088fe200078c10ff */
[----:B------:R-:W-:Y:S01]  /*12590*/  STL.64 [R1+0x4c0], R106 ;  /* 0x0004c06a01007387 */ /* 0x000fe20000100a00 */
[-C--:B------:R-:W-:Y:S02]  /*125a0*/  LEA.HI.X.SX32 R99, R138, R0.reuse, 0x2, P4 ;  /* 0x000000008a637211 */ /* 0x080fe400020f16ff */
[----:B------:R-:W-:Y:S01]  /*125b0*/  LEA R96, P0, R141, R3, 0x2 ;  /* 0x000000038d607211 */ /* 0x000fe200078010ff */
[----:B------:R-:W-:Y:S01]  /*125c0*/  STL.64 [R1+0x4c8], R108 ;  /* 0x0004c86c01007387 */ /* 0x000fe20000100a00 */
[----:B------:R-:W-:-:S02]  /*125d0*/  LEA.HI.X.SX32 R101, R139, R0, 0x2, P5 ;  /* 0x000000008b657211 */ /* 0x000fc400028f16ff */
[-C--:B------:R-:W-:Y:S01]  /*125e0*/  LEA R90, P1, R142, R3.reuse, 0x2 ;  /* 0x000000038e5a7211 */ /* 0x080fe200078210ff */
[----:B------:R3:W-:Y:S01]  /*125f0*/  STL.64 [R1+0x4d0], R8 ;  /* 0x0004d00801007387 */ /* 0x0007e20000100a00 */
[-C--:B------:R-:W-:Y:S02]  /*12600*/  LEA.HI.X.SX32 R5, R140, R0.reuse, 0x2, P6 ;  /* 0x000000008c057211 */ /* 0x080fe400030f16ff */
[-C--:B------:R-:W-:Y:S01]  /*12610*/  LEA R92, P2, R143, R3.reuse, 0x2 ;  /* 0x000000038f5c7211 */ /* 0x080fe200078410ff */
[----:B------:R-:W-:Y:S01]  /*12620*/  STL.64 [R1+0x4d8], R104 ;  /* 0x0004d86801007387 */ /* 0x000fe20000100a00 */
[-C--:B------:R-:W-:Y:S02]  /*12630*/  LEA R88, P4, R145, R3.reuse, 0x2 ;  /* 0x0000000391587211 */ /* 0x080fe400078810ff */
[----:B------:R-:W-:Y:S01]  /*12640*/  LEA.HI.X.SX32 R97, R141, R0, 0x2, P0 ;  /* 0x000000008d617211 */ /* 0x000fe200000f16ff */
[----:B------:R-:W-:Y:S01]  /*12650*/  STL.64 [R1+0x4e0], R98 ;  /* 0x0004e06201007387 */ /* 0x000fe20000100a00 */
[----:B------:R-:W-:-:S02]  /*12660*/  LEA R82, P5, R146, R3, 0x2 ;  /* 0x0000000392527211 */ /* 0x000fc400078a10ff */
[-C--:B---3--:R-:W-:Y:S01]  /*12670*/  LEA R8, P3, R144, R3.reuse, 0x2 ;  /* 0x0000000390087211 */ /* 0x088fe200078610ff */
[----:B------:R-:W-:Y:S01]  /*12680*/  STL.64 [R1+0x4e8], R100 ;  /* 0x0004e86401007387 */ /* 0x000fe20000100a00 */
[-C--:B------:R-:W-:Y:S02]  /*12690*/  LEA.HI.X.SX32 R91, R142, R0.reuse, 0x2, P1 ;  /* 0x000000008e5b7211 */ /* 0x080fe400008f16ff */
[-C--:B------:R-:W-:Y:S01]  /*126a0*/  LEA R84, P6, R147, R3.reuse, 0x2 ;  /* 0x0000000393547211 */ /* 0x080fe200078c10ff */
[----:B------:R3:W-:Y:S01]  /*126b0*/  STL.64 [R1+0x4f0], R4 ;  /* 0x0004f00401007387 */ /* 0x0007e20000100a00 */
[-C--:B------:R-:W-:Y:S01]  /*126c0*/  LEA.HI.X.SX32 R93, R143, R0.reuse, 0x2, P2 ;  /* 0x000000008f5d7211 */ /* 0x080fe200010f16ff */
[----:B------:R-:W-:Y:S01]  /*126d0*/  IMAD R152, R152, UR23, RZ ;  /* 0x0000001798987c24 */ /* 0x000fe2000f8e02ff */
[-C--:B------:R-:W-:Y:S01]  /*126e0*/  LEA.HI.X.SX32 R9, R144, R0.reuse, 0x2, P3 ;  /* 0x0000000090097211 */ /* 0x080fe200018f16ff */
[----:B------:R-:W-:Y:S01]  /*126f0*/  IMAD R153, R153, UR24, RZ ;  /* 0x0000001899997c24 */ /* 0x000fe2000f8e02ff */
[-C--:B------:R-:W-:Y:S01]  /*12700*/  LEA.HI.X.SX32 R89, R145, R0.reuse, 0x2, P4 ;  /* 0x0000000091597211 */ /* 0x080fe200020f16ff */
[----:B------:R-:W-:Y:S01]  /*12710*/  STL.64 [R1+0x4f8], R96 ;  /* 0x0004f86001007387 */ /* 0x000fe20000100a00 */
[----:B------:R-:W-:Y:S01]  /*12720*/  LEA.HI.X.SX32 R83, R146, R0, 0x2, P5 ;  /* 0x0000000092537211 */ /* 0x000fe200028f16ff */
[----:B------:R-:W-:Y:S01]  /*12730*/  IMAD R154, R154, UR25, RZ ;  /* 0x000000199a9a7c24 */ /* 0x000fe2000f8e02ff */
[----:B------:R-:W-:-:S02]  /*12740*/  LEA R80, P1, R149, R3, 0x2 ;  /* 0x0000000395507211 */ /* 0x000fc400078210ff */
[-C--:B---3--:R-:W-:Y:S01]  /*12750*/  LEA R4, P0, R148, R3.reuse, 0x2 ;  /* 0x0000000394047211 */ /* 0x088fe200078010ff */
[----:B------:R-:W-:Y:S01]  /*12760*/  STL.64 [R1+0x500], R90 ;  /* 0x0005005a01007387 */ /* 0x000fe20000100a00 */
[-C--:B------:R-:W-:Y:S01]  /*12770*/  LEA.HI.X.SX32 R85, R147, R0.reuse, 0x2, P6 ;  /* 0x0000000093557211 */ /* 0x080fe200030f16ff */
[----:B------:R-:W-:Y:S01]  /*12780*/  IMAD R155, R155, UR26, RZ ;  /* 0x0000001a9b9b7c24 */ /* 0x000fe2000f8e02ff */
[-C--:B------:R-:W-:Y:S01]  /*12790*/  LEA R74, P2, R150, R3.reuse, 0x2 ;  /* 0x00000003964a7211 */ /* 0x080fe200078410ff */
[----:B------:R-:W-:Y:S01]  /*127a0*/  STL.64 [R1+0x508], R92 ;  /* 0x0005085c01007387 */ /* 0x000fe20000100a00 */
[-C--:B------:R-:W-:Y:S01]  /*127b0*/  LEA.HI.X.SX32 R5, R148, R0.reuse, 0x2, P0 ;  /* 0x0000000094057211 */ /* 0x080fe200000f16ff */
[----:B------:R-:W-:Y:S01]  /*127c0*/  IMAD R156, R156, UR27, RZ ;  /* 0x0000001b9c9c7c24 */ /* 0x000fe2000f8e02ff */
[-C--:B------:R-:W-:Y:S01]  /*127d0*/  LEA R76, P3, R151, R3.reuse, 0x2 ;  /* 0x00000003974c7211 */ /* 0x080fe200078610ff */
[----:B------:R3:W-:Y:S01]  /*127e0*/  STL.64 [R1+0x510], R8 ;  /* 0x0005100801007387 */ /* 0x0007e20000100a00 */
[-C--:B------:R-:W-:Y:S01]  /*127f0*/  LEA R72, P5, R153, R3.reuse, 0x2 ;  /* 0x0000000399487211 */ /* 0x080fe200078a10ff */
[----:B------:R-:W-:Y:S01]  /*12800*/  IMAD R157, R157, UR28, RZ ;  /* 0x0000001c9d9d7c24 */ /* 0x000fe2000f8e02ff */
[-C--:B------:R-:W-:Y:S01]  /*12810*/  LEA.HI.X.SX32 R81, R149, R0.reuse, 0x2, P1 ;  /* 0x0000000095517211 */ /* 0x080fe200008f16ff */
[----:B------:R-:W-:Y:S01]  /*12820*/  STL.64 [R1+0x518], R88 ;  /* 0x0005185801007387 */ /* 0x000fe20000100a00 */
[-C--:B------:R-:W-:Y:S01]  /*12830*/  LEA R66, P6, R154, R3.reuse, 0x2 ;  /* 0x000000039a427211 */ /* 0x080fe200078c10ff */
[----:B------:R-:W-:Y:S01]  /*12840*/  IMAD R158, R158, UR29, RZ ;  /* 0x0000001d9e9e7c24 */ /* 0x000fe2000f8e02ff */
[----:B------:R-:W-:Y:S01]  /*12850*/  LEA.HI.X.SX32 R75, R150, R0, 0x2, P2 ;  /* 0x00000000964b7211 */ /* 0x000fe200010f16ff */
[----:B------:R-:W-:Y:S01]  /*12860*/  STL.64 [R1+0x520], R82 ;  /* 0x0005205201007387 */ /* 0x000fe20000100a00 */
[----:B------:R-:W-:-:S02]  /*12870*/  LEA R68, P0, R155, R3, 0x2 ;  /* 0x000000039b447211 */ /* 0x000fc400078010ff */
[CC--:B---3--:R-:W-:Y:S01]  /*12880*/  LEA R8, P4, R152.reuse, R3.reuse, 0x2 ;  /* 0x0000000398087211 */ /* 0x0c8fe200078810ff */
[----:B------:R-:W-:Y:S01]  /*12890*/  STL.64 [R1+0x528], R84 ;  /* 0x0005285401007387 */ /* 0x000fe20000100a00 */
[-C--:B------:R-:W-:Y:S01]  /*128a0*/  LEA.HI.X.SX32 R77, R151, R0.reuse, 0x2, P3 ;  /* 0x00000000974d7211 */ /* 0x080fe200018f16ff */
[----:B------:R-:W-:Y:S01]  /*128b0*/  IMAD R159, R159, UR30, RZ ;  /* 0x0000001e9f9f7c24 */ /* 0x000fe2000f8e02ff */
[-C--:B------:R-:W-:Y:S01]  /*128c0*/  LEA.HI.X.SX32 R9, R152, R0.reuse, 0x2, P4 ;  /* 0x0000000098097211 */ /* 0x080fe200020f16ff */
[----:B------:R3:W-:Y:S01]  /*128d0*/  STL.64 [R1+0x530], R4 ;  /* 0x0005300401007387 */ /* 0x0007e20000100a00 */
[----:B------:R-:W-:Y:S01]  /*128e0*/  IMAD R160, R160, UR31, RZ ;  /* 0x0000001fa0a07c24 */ /* 0x000fe2000f8e02ff */
[-C--:B------:R-:W-:Y:S01]  /*128f0*/  LEA.HI.X.SX32 R73, R153, R0.reuse, 0x2, P5 ;  /* 0x0000000099497211 */ /* 0x080fe200028f16ff */
[----:B------:R-:W-:Y:S01]  /*12900*/  IMAD R161, R161, UR32, RZ ;  /* 0x00000020a1a17c24 */ /* 0x000fe2000f8e02ff */
[----:B------:R-:W-:Y:S01]  /*12910*/  STL.64 [R1+0x538], R80 ;  /* 0x0005385001007387 */ /* 0x000fe20000100a00 */
[-C--:B------:R-:W-:Y:S01]  /*12920*/  LEA.HI.X.SX32 R67, R154, R0.reuse, 0x2, P6 ;  /* 0x000000009a437211 */ /* 0x080fe200030f16ff */
[----:B------:R-:W-:Y:S01]  /*12930*/  IMAD R162, R162, UR33, RZ ;  /* 0x00000021a2a27c24 */ /* 0x000fe2000f8e02ff */
[----:B------:R-:W-:Y:S01]  /*12940*/  LEA R64, P2, R157, R3, 0x2 ;  /* 0x000000039d407211 */ /* 0x000fe200078410ff */
[----:B------:R-:W-:Y:S01]  /*12950*/  STL.64 [R1+0x540], R74 ;  /* 0x0005404a01007387 */ /* 0x000fe20000100a00 */
[----:B------:R-:W-:-:S02]  /*12960*/  LEA.HI.X.SX32 R69, R155, R0, 0x2, P0 ;  /* 0x000000009b457211 */ /* 0x000fc400000f16ff */
[-C--:B---3--:R-:W-:Y:S01]  /*12970*/  LEA R4, P1, R156, R3.reuse, 0x2 ;  /* 0x000000039c047211 */ /* 0x088fe200078210ff */
        /* <DEDUP_REMOVED lines=32> */
[----:B------:R-:W-:Y:S01]  /*12b80*/  STL.64 [R1+0x588], R60 ;  /* 0x0005883c01007387 */ /* 0x000fe20000100a00 */
[-C--:B------:R-:W-:Y:S02]  /*12b90*/  LEA R42, P4, R166, R3.reuse, 0x2 ;  /* 0x00000003a62a7211 */ /* 0x080fe400078810ff */
[-C--:B------:R-:W-:Y:S01]  /*12ba0*/  LEA.HI.X.SX32 R5, R164, R0.reuse, 0x2, P2 ;  /* 0x00000000a4057211 */ /* 0x080fe200010f16ff */
[----:B------:R3:W-:Y:S01]  /*12bb0*/  STL.64 [R1+0x590], R8 ;  /* 0x0005900801007387 */ /* 0x0007e20000100a00 */
[-C--:B------:R-:W-:Y:S02]  /*12bc0*/  LEA R44, P5, R167, R3.reuse, 0x2 ;  /* 0x00000003a72c7211 */ /* 0x080fe400078a10ff */
[----:B------:R-:W-:Y:S01]  /*12bd0*/  LEA R40, P0, R169, R3, 0x2 ;  /* 0x00000003a9287211 */ /* 0x000fe200078010ff */
[----:B------:R-:W-:Y:S01]  /*12be0*/  STL.64 [R1+0x598], R56 ;  /* 0x0005983801007387 */ /* 0x000fe20000100a00 */
[----:B------:R-:W-:-:S02]  /*12bf0*/  LEA.HI.X.SX32 R49, R165, R0, 0x2, P3 ;  /* 0x00000000a5317211 */ /* 0x000fc400018f16ff */
[-C--:B------:R-:W-:Y:S01]  /*12c00*/  LEA R34, P1, R170, R3.reuse, 0x2 ;  /* 0x00000003aa227211 */ /* 0x080fe200078210ff */
[----:B------:R-:W-:Y:S01]  /*12c10*/  STL.64 [R1+0x5a0], R50 ;  /* 0x0005a03201007387 */ /* 0x000fe20000100a00 */
[-C--:B------:R-:W-:Y:S02]  /*12c20*/  LEA.HI.X.SX32 R43, R166, R0.reuse, 0x2, P4 ;  /* 0x00000000a62b7211 */ /* 0x080fe400020f16ff */
[-C--:B---3--:R-:W-:Y:S01]  /*12c30*/  LEA R8, P6, R168, R3.reuse, 0x2 ;  /* 0x00000003a8087211 */ /* 0x088fe200078c10ff */
[----:B------:R-:W-:Y:S01]  /*12c40*/  STL.64 [R1+0x5a8], R52 ;  /* 0x0005a83401007387 */ /* 0x000fe20000100a00 */
[-C--:B------:R-:W-:Y:S01]  /*12c50*/  LEA R36, P2, R244, R3.reuse, 0x2 ;  /* 0x00000003f4247211 */ /* 0x080fe200078410ff */
[----:B------:R-:W-:Y:S01]  /*12c60*/  IMAD R174, R174, UR45, RZ ;  /* 0x0000002daeae7c24 */ /* 0x000fe2000f8e02ff */
[-C--:B------:R-:W-:Y:S01]  /*12c70*/  LEA.HI.X.SX32 R45, R167, R0.reuse, 0x2, P5 ;  /* 0x00000000a72d7211 */ /* 0x080fe200028f16ff */
[----:B------:R3:W-:Y:S01]  /*12c80*/  STL.64 [R1+0x5b0], R4 ;  /* 0x0005b00401007387 */ /* 0x0007e20000100a00 */
[-C--:B------:R-:W-:Y:S01]  /*12c90*/  LEA.HI.X.SX32 R9, R168, R0.reuse, 0x2, P6 ;  /* 0x00000000a8097211 */ /* 0x080fe200030f16ff */
[----:B------:R-:W-:Y:S01]  /*12ca0*/  IMAD R176, R176, UR47, RZ ;  /* 0x0000002fb0b07c24 */ /* 0x000fe2000f8e02ff */
[-C--:B------:R-:W-:Y:S01]  /*12cb0*/  LEA.HI.X.SX32 R41, R169, R0.reuse, 0x2, P0 ;  /* 0x00000000a9297211 */ /* 0x080fe200000f16ff */
[----:B------:R-:W-:Y:S01]  /*12cc0*/  IMAD R175, R175, UR46, RZ ;  /* 0x0000002eafaf7c24 */ /* 0x000fe2000f8e02ff */
[----:B------:R-:W-:Y:S01]  /*12cd0*/  STL.64 [R1+0x5b8], R48 ;  /* 0x0005b83001007387 */ /* 0x000fe20000100a00 */
[-C--:B------:R-:W-:Y:S01]  /*12ce0*/  LEA.HI.X.SX32 R35, R170, R0.reuse, 0x2, P1 ;  /* 0x00000000aa237211 */ /* 0x080fe200008f16ff */
[----:B------:R-:W-:Y:S01]  /*12cf0*/  IMAD R180, R180, UR48, RZ ;  /* 0x00000030b4b47c24 */ /* 0x000fe2000f8e02ff */
[-C--:B------:R-:W-:Y:S01]  /*12d00*/  LEA.HI.X.SX32 R37, R244, R0.reuse, 0x2, P2 ;  /* 0x00000000f4257211 */ /* 0x080fe200010f16ff */
[----:B------:R-:W-:Y:S01]  /*12d10*/  STL.64 [R1+0x5c0], R42 ;  /* 0x0005c02a01007387 */ /* 0x000fe20000100a00 */
[-C--:B---3--:R-:W-:Y:S01]  /*12d20*/  LEA R4, P3, R245, R3.reuse, 0x2 ;  /* 0x00000003f5047211 */ /* 0x088fe200078610ff */
[----:B------:R-:W-:Y:S01]  /*12d30*/  IMAD R177, R177, UR49, RZ ;  /* 0x00000031b1b17c24 */ /* 0x000fe2000f8e02ff */
[-C--:B------:R-:W-:Y:S01]  /*12d40*/  LEA R32, P4, R246, R3.reuse, 0x2 ;  /* 0x00000003f6207211 */ /* 0x080fe200078810ff */
[----:B------:R-:W-:Y:S01]  /*12d50*/  STL.64 [R1+0x5c8], R44 ;  /* 0x0005c82c01007387 */ /* 0x000fe20000100a00 */
[----:B------:R-:W-:Y:S01]  /*12d60*/  LEA.HI.X.SX32 R5, R245, R0, 0x2, P3 ;  /* 0x00000000f5057211 */ /* 0x000fe200018f16ff */
[----:B------:R-:W-:Y:S01]  /*12d70*/  IMAD R251, R251, UR51, RZ ;  /* 0x00000033fbfb7c24 */ /* 0x000fe2000f8e02ff */
[-C--:B------:R-:W-:Y:S01]  /*12d80*/  LEA R26, P5, R174, R3.reuse, 0x2 ;  /* 0x00000003ae1a7211 */ /* 0x080fe200078a10ff */
[----:B------:R3:W-:Y:S01]  /*12d90*/  STL.64 [R1+0x5d0], R8 ;  /* 0x0005d00801007387 */ /* 0x0007e20000100a00 */
[----:B------:R-:W-:-:S02]  /*12da0*/  LEA R10, P0, R176, R3, 0x2 ;  /* 0x00000003b00a7211 */ /* 0x000fc400078010ff */
[-C--:B------:R-:W-:Y:S01]  /*12db0*/  LEA R28, P6, R175, R3.reuse, 0x2 ;  /* 0x00000003af1c7211 */ /* 0x080fe200078c10ff */
[----:B------:R-:W-:Y:S01]  /*12dc0*/  STL.64 [R1+0x5d8], R40 ;  /* 0x0005d82801007387 */ /* 0x000fe20000100a00 */
[-C--:B------:R-:W-:Y:S02]  /*12dd0*/  LEA R24, P1, R180, R3.reuse, 0x2 ;  /* 0x00000003b4187211 */ /* 0x080fe400078210ff */
[-C--:B------:R-:W-:Y:S01]  /*12de0*/  LEA.HI.X.SX32 R33, R246, R0.reuse, 0x2, P4 ;  /* 0x00000000f6217211 */ /* 0x080fe200020f16ff */
[----:B------:R-:W-:Y:S01]  /*12df0*/  STL.64 [R1+0x5e0], R34 ;  /* 0x0005e02201007387 */ /* 0x000fe20000100a00 */
[-C--:B------:R-:W-:Y:S01]  /*12e00*/  LEA.HI.X.SX32 R27, R174, R0.reuse, 0x2, P5 ;  /* 0x00000000ae1b7211 */ /* 0x080fe200028f16ff */
[----:B------:R-:W-:Y:S01]  /*12e10*/  IMAD R178, R178, UR50, RZ ;  /* 0x00000032b2b27c24 */ /* 0x000fe2000f8e02ff */
[-C--:B------:R-:W-:Y:S01]  /*12e20*/  LEA.HI.X.SX32 R11, R176, R0.reuse, 0x2, P0 ;  /* 0x00000000b00b7211 */ /* 0x080fe200000f16ff */
[----:B------:R-:W-:Y:S01]  /*12e30*/  STL.64 [R1+0x5e8], R36 ;  /* 0x0005e82401007387 */ /* 0x000fe20000100a00 */
[-C--:B---3--:R-:W-:Y:S01]  /*12e40*/  LEA R8, P2, R177, R3.reuse, 0x2 ;  /* 0x00000003b1087211 */ /* 0x088fe200078410ff */
[----:B------:R-:W-:Y:S01]  /*12e50*/  IMAD R155, R2, 0x14, RZ ;  /* 0x00000014029b7824 */ /* 0x000fe200078e02ff */
[-C--:B------:R-:W-:Y:S01]  /*12e60*/  LEA.HI.X.SX32 R29, R175, R0.reuse, 0x2, P6 ;  /* 0x00000000af1d7211 */ /* 0x080fe200030f16ff */
[----:B------:R3:W-:Y:S01]  /*12e70*/  STL.64 [R1+0x5f0], R4 ;  /* 0x0005f00401007387 */ /* 0x0007e20000100a00 */
[-C--:B------:R-:W-:Y:S01]  /*12e80*/  LEA.HI.X.SX32 R25, R180, R0.reuse, 0x2, P1 ;  /* 0x00000000b4197211 */ /* 0x080fe200008f16ff */
[C---:B------:R-:W-:Y:S01]  /*12e90*/  IMAD R12, R2.reuse, 0x7, RZ ;  /* 0x00000007020c7824 */ /* 0x040fe200078e02ff */
[----:B------:R-:W-:Y:S01]  /*12ea0*/  LEA.HI.X.SX32 R9, R177, R0, 0x2, P2 ;  /* 0x00000000b1097211 */ /* 0x000fe200010f16ff */
[----:B------:R-:W-:Y:S01]  /*12eb0*/  STL.64 [R1+0x5f8], R32 ;  /* 0x0005f82001007387 */ /* 0x000fe20000100a00 */
[----:B------:R-:W-:Y:S01]  /*12ec0*/  IMAD R187, R2, 0x24, RZ ;  /* 0x0000002402bb7824 */ /* 0x000fe200078e02ff */
[----:B------:R-:W4:Y:S02]  /*12ed0*/  LDC R246, c[0x0][0x230] ;  /* 0x00008c00fff67b82 */ /* 0x000f240000000800 */
[----:B------:R-:W-:Y:S01]  /*12ee0*/  STL.64 [R1+0x600], R26 ;  /* 0x0006001a01007387 */ /* 0x000fe20000100a00 */
[----:B---3--:R-:W-:-:S03]  /*12ef0*/  LEA R4, P4, R251, R3, 0x2 ;  /* 0x00000003fb047211 */ /* 0x008fc600078810ff */
[----:B------:R3:W-:Y:S01]  /*12f00*/  STL.64 [R1+0x610], R10 ;  /* 0x0006100a01007387 */ /* 0x0007e20000100a00 */
[----:B------:R-:W-:-:S03]  /*12f10*/  LEA.HI.X.SX32 R5, R251, R0, 0x2, P4 ;  /* 0x00000000fb057211 */ /* 0x000fc600020f16ff */
[----:B------:R-:W-:Y:S01]  /*12f20*/  STL.64 [R1+0x608], R28 ;  /* 0x0006081c01007387 */ /* 0x000fe20000100a00 */
[-C--:B------:R-:W-:Y:S02]  /*12f30*/  LEA R20, P3, R178, R3.reuse, 0x2 ;  /* 0x00000003b2147211 */ /* 0x080fe400078610ff */
[-C--:B------:R-:W-:Y:S01]  /*12f40*/  LEA R16, P5, R173, R3.reuse, 0x2 ;  /* 0x00000003ad107211 */ /* 0x080fe200078a10ff */
[----:B------:R-:W-:Y:S01]  /*12f50*/  STL.64 [R1+0x618], R24 ;  /* 0x0006181801007387 */ /* 0x000fe20000100a00 */
[-C--:B------:R-:W-:Y:S02]  /*12f60*/  LEA R18, P6, R172, R3.reuse, 0x2 ;  /* 0x00000003ac127211 */ /* 0x080fe400078c10ff */
[C---:B------:R-:W-:Y:S01]  /*12f70*/  LEA R120, P1, R2.reuse, R118, 0x3 ;  /* 0x0000007602787211 */ /* 0x040fe200078218ff */
[----:B------:R-:W-:Y:S01]  /*12f80*/  STL.64 [R1+0x620], R8 ;  /* 0x0006200801007387 */ /* 0x000fe20000100a00 */
[----:B---3--:R-:W-:Y:S01]  /*12f90*/  LEA R10, P0, R171, R3, 0x2 ;  /* 0x00000003ab0a7211 */ /* 0x008fe200078010ff */
[----:B------:R-:W-:-:S02]  /*12fa0*/  IMAD R133, R2, 0x9, RZ ;  /* 0x0000000902857824 */ /* 0x000fc400078e02ff */
[C---:B------:R-:W-:Y:S01]  /*12fb0*/  IMAD R7, R2.reuse, 0x6, RZ ;  /* 0x0000000602077824 */ /* 0x040fe200078e02ff */
[----:B------:R3:W-:Y:S01]  /*12fc0*/  STL.64 [R1+0x630], R4 ;  /* 0x0006300401007387 */ /* 0x0007e20000100a00 */
[C---:B------:R-:W-:Y:S02]  /*12fd0*/  IMAD R203, R2.reuse, 0x2c, RZ ;  /* 0x0000002c02cb7824 */ /* 0x040fe400078e02ff */
[C---:B------:R-:W-:Y:S02]  /*12fe0*/  IMAD R181, R2.reuse, 0x21, RZ ;  /* 0x0000002102b57824 */ /* 0x040fe400078e02ff */
[C---:B------:R-:W-:Y:S02]  /*12ff0*/  IMAD R184, R2.reuse, 0x8c, RZ ;  /* 0x0000008c02b87824 */ /* 0x040fe400078e02ff */
[C---:B------:R-:W-:Y:S02]  /*13000*/  IMAD R185, R2.reuse, 0x23, RZ ;  /* 0x0000002302b97824 */ /* 0x040fe400078e02ff */
[----:B------:R-:W-:-:S02]  /*13010*/  IMAD.SHL.U32 R179, R2, 0x20, RZ ;  /* 0x0000002002b37824 */ /* 0x000fc400078e00ff */
[C---:B------:R-:W-:Y:S02]  /*13020*/  IMAD R182, R2.reuse, 0x88, RZ ;  /* 0x0000008802b67824 */ /* 0x040fe400078e02ff */
[C---:B------:R-:W-:Y:S02]  /*13030*/  IMAD R183, R2.reuse, 0x22, RZ ;  /* 0x0000002202b77824 */ /* 0x040fe400078e02ff */
[----:B------:R-:W-:Y:S01]  /*13040*/  IMAD R186, R2, 0x90, RZ ;  /* 0x0000009002ba7824 */ /* 0x000fe200078e02ff */
[----:B------:R-:W2:Y:S01]  /*13050*/  S2UR UR4, SR_CgaCtaId ;  /* 0x00000000000479c3 */ /* 0x000ea20000008800 */
[----:B---3--:R-:W-:-:S07]  /*13060*/  VIADD R5, R252, 0xffffffff ;  /* 0xfffffffffc057836 */ /* 0x008fce0000000000 */
[----:B------:R-:W3:Y:S01]  /*13070*/  LDC R252, c[0x0][0x230] ;  /* 0x00008c00fffc7b82 */ /* 0x000ee20000000800 */
[-C--:B------:R-:W-:Y:S02]  /*13080*/  LEA.HI.X.SX32 R21, R178, R0.reuse, 0x2, P3 ;  /* 0x00000000b2157211 */ /* 0x080fe400018f16ff */
[-C--:B------:R-:W-:Y:S02]  /*13090*/  LEA.HI.X.SX32 R17, R173, R0.reuse, 0x2, P5 ;  /* 0x00000000ad117211 */ /* 0x080fe400028f16ff */
[-C--:B------:R-:W-:Y:S02]  /*130a0*/  LEA.HI.X.SX32 R19, R172, R0.reuse, 0x2, P6 ;  /* 0x00000000ac137211 */ /* 0x080fe400030f16ff */
[----:B------:R-:W-:Y:S01]  /*130b0*/  LEA.HI.X.SX32 R11, R171, R0, 0x2, P0 ;  /* 0x00000000ab0b7211 */ /* 0x000fe200000f16ff */
[C---:B------:R-:W-:Y:S01]  /*130c0*/  IMAD R163, R2.reuse, 0x18, RZ ;  /* 0x0000001802a37824 */ /* 0x040fe200078e02ff */
[----:B------:R-:W-:Y:S01]  /*130d0*/  ISETP.GE.U32.AND P3, PT, R5, 0x7fffffc0, PT ;  /* 0x7fffffc00500780c */ /* 0x000fe20003f66070 */
[C---:B------:R-:W-:Y:S01]  /*130e0*/  IMAD R5, R2.reuse, 0x5, RZ ;  /* 0x0000000502057824 */ /* 0x040fe200078e02ff */
[----:B------:R-:W-:Y:S01]  /*130f0*/  UMOV UR7, 0x400 ;  /* 0x0000040000077882 */ /* 0x000fe20000000000 */
[----:B------:R-:W-:Y:S01]  /*13100*/  IMAD R171, R2, 0x1c, RZ ;  /* 0x0000001c02ab7824 */ /* 0x000fe200078e02ff */
[----:B------:R-:W4:Y:S01]  /*13110*/  LDC R251, c[0x0][0x230] ;  /* 0x00008c00fffb7b82 */ /* 0x000f220000000800 */
[----:B---3--:R-:W-:-:S05]  /*13120*/  VIADD R0, R252, 0xfffffffc ;  /* 0xfffffffcfc007836 */ /* 0x008fca0000000000 */
[----:B------:R-:W-:Y:S01]  /*13130*/  ISETP.GE.U32.AND P4, PT, R0, 0x7fffffbd, PT ;  /* 0x7fffffbd0000780c */ /* 0x000fe20003f86070 */
[----:B------:R-:W-:Y:S02]  /*13140*/  IMAD.SHL.U32 R0, R2, 0x2, RZ ;  /* 0x0000000202007824 */ /* 0x000fe400078e00ff */
[----:B------:R-:W-:Y:S02]  /*13150*/  VIADD R3, R247, 0xfffffffd ;  /* 0xfffffffdf7037836 */ /* 0x000fe40000000000 */
[----:B-----5:R-:W-:Y:S01]  /*13160*/  VIADD R4, R248, 0xfffffffe ;  /* 0xfffffffef8047836 */ /* 0x020fe20000000000 */
[-C--:B------:R-:W-:Y:S01]  /*13170*/  LEA.HI.X.SX32 R121, R0, R119.reuse, 0x2, P1 ;  /* 0x0000007700797211 */ /* 0x080fe200008f16ff */
[C---:B------:R-:W-:Y:S01]  /*13180*/  IMAD R137, R2.reuse, 0xb, RZ ;  /* 0x0000000b02897824 */ /* 0x040fe200078e02ff */
[-C--:B------:R-:W-:Y:S01]  /*13190*/  IADD3 R124, P1, R155, R118.reuse, RZ ;  /* 0x000000769b7c7210 */ /* 0x080fe20007f3e0ff */
[C---:B------:R-:W-:Y:S02]  /*131a0*/  IMAD R219, R2.reuse, 0x34, RZ ;  /* 0x0000003402db7824 */ /* 0x040fe400078e02ff */
[C---:B------:R-:W-:Y:S01]  /*131b0*/  IMAD R141, R2.reuse, 0xd, RZ ;  /* 0x0000000d028d7824 */ /* 0x040fe200078e02ff */
[-C--:B------:R-:W-:Y:S01]  /*131c0*/  LEA.HI.X.SX32 R125, R5, R119.reuse, 0x2, P1 ;  /* 0x00000077057d7211 */ /* 0x080fe200008f16ff */
[C---:B------:R-:W-:Y:S01]  /*131d0*/  IMAD R239, R2.reuse, 0x3c, RZ ;  /* 0x0000003c02ef7824 */ /* 0x040fe200078e02ff */
[-C--:B------:R-:W-:Y:S01]  /*131e0*/  IADD3 R128, P1, R171, R118.reuse, RZ ;  /* 0x00000076ab807210 */ /* 0x080fe20007f3e0ff */
[C---:B------:R-:W-:Y:S01]  /*131f0*/  IMAD.SHL.U32 R131, R2.reuse, 0x8, RZ ;  /* 0x0000000802837824 */ /* 0x040fe200078e00ff */
[----:B------:R-:W-:Y:S01]  /*13200*/  ISETP.GE.U32.AND P2, PT, R3, 0x7fffffbe, PT ;  /* 0x7fffffbe0300780c */ /* 0x000fe20003f46070 */
[----:B------:R-:W-:Y:S01]  /*13210*/  IMAD R3, R2, 0xc, RZ ;  /* 0x0000000c02037824 */ /* 0x000fe200078e02ff */
[-C--:B------:R-:W-:Y:S01]  /*13220*/  LEA.HI.X.SX32 R129, R12, R119.reuse, 0x2, P1 ;  /* 0x000000770c817211 */ /* 0x080fe200008f16ff */
[C---:B------:R-:W-:Y:S01]  /*13230*/  IMAD R195, R2.reuse, 0x28, RZ ;  /* 0x0000002802c37824 */ /* 0x040fe200078e02ff */
[-C--:B------:R-:W-:Y:S01]  /*13240*/  IADD3 R132, P1, R187, R118.reuse, RZ ;  /* 0x00000076bb847210 */ /* 0x080fe20007f3e0ff */
[----:B------:R-:W-:Y:S01]  /*13250*/  IMAD R145, R2, 0xf, RZ ;  /* 0x0000000f02917824 */ /* 0x000fe200078e02ff */
[----:B------:R-:W-:Y:S01]  /*13260*/  ISETP.GE.U32.AND P0, PT, R4, 0x7fffffbf, PT ;  /* 0x7fffffbf0400780c */ /* 0x000fe20003f06070 */
[C---:B------:R-:W-:Y:S01]  /*13270*/  IMAD R4, R2.reuse, 0x3, RZ ;  /* 0x0000000302047824 */ /* 0x040fe200078e02ff */
[-C--:B------:R-:W-:Y:S01]  /*13280*/  IADD3 R122, P5, R3, R118.reuse, RZ ;  /* 0x00000076037a7210 */ /* 0x080fe20007fbe0ff */
[C---:B------:R-:W-:Y:S01]  /*13290*/  IMAD R148, R2.reuse, 0x44, RZ ;  /* 0x0000004402947824 */ /* 0x040fe200078e02ff */
[-C--:B------:R-:W-:Y:S01]  /*132a0*/  LEA.HI.X.SX32 R133, R133, R119.reuse, 0x2, P1 ;  /* 0x0000007785857211 */ /* 0x080fe200008f16ff */
[C---:B------:R-:W-:Y:S01]  /*132b0*/  IMAD R135, R2.reuse, 0xa, RZ ;  /* 0x0000000a02877824 */ /* 0x040fe200078e02ff */
[-C--:B------:R-:W-:Y:S01]  /*132c0*/  IADD3 R136, P1, R203, R118.reuse, RZ ;  /* 0x00000076cb887210 */ /* 0x080fe20007f3e0ff */
[----:B------:R-:W-:Y:S01]  /*132d0*/  IMAD R211, R2, 0x30, RZ ;  /* 0x0000003002d37824 */ /* 0x000fe200078e02ff */
[-C--:B------:R-:W-:Y:S01]  /*132e0*/  LEA.HI.X.SX32 R123, R4, R119.reuse, 0x2, P5 ;  /* 0x00000077047b7211 */ /* 0x080fe200028f16ff */
[C---:B------:R-:W-:Y:S01]  /*132f0*/  IMAD R149, R2.reuse, 0x11, RZ ;  /* 0x0000001102957824 */ /* 0x040fe200078e02ff */
[-C--:B------:R-:W-:Y:S01]  /*13300*/  IADD3 R126, P5, R163, R118.reuse, RZ ;  /* 0x00000076a37e7210 */ /* 0x080fe20007fbe0ff */
[C---:B------:R-:W-:Y:S01]  /*13310*/  IMAD R152, R2.reuse, 0x4c, RZ ;  /* 0x0000004c02987824 */ /* 0x040fe200078e02ff */
[-C--:B------:R-:W-:Y:S01]  /*13320*/  LEA.HI.X.SX32 R137, R137, R119.reuse, 0x2, P1 ;  /* 0x0000007789897211 */ /* 0x080fe200008f16ff */
[C---:B------:R-:W-:Y:S01]  /*13330*/  IMAD R227, R2.reuse, 0x38, RZ ;  /* 0x0000003802e37824 */ /* 0x040fe200078e02ff */
[-C--:B------:R-:W-:Y:S01]  /*13340*/  IADD3 R140, P1, R219, R118.reuse, RZ ;  /* 0x00000076db8c7210 */ /* 0x080fe20007f3e0ff */
[C---:B------:R-:W-:Y:S01]  /*13350*/  IMAD R153, R2.reuse, 0x13, RZ ;  /* 0x0000001302997824 */ /* 0x040fe200078e02ff */
[-C--:B------:R-:W-:Y:S01]  /*13360*/  LEA.HI.X.SX32 R127, R7, R119.reuse, 0x2, P5 ;  /* 0x00000077077f7211 */ /* 0x080fe200028f16ff */
[C---:B------:R-:W-:Y:S01]  /*13370*/  IMAD R156, R2.reuse, 0x54, RZ ;  /* 0x00000054029c7824 */ /* 0x040fe200078e02ff */
[CC--:B------:R-:W-:Y:S01]  /*13380*/  LEA R130, P5, R2.reuse, R118.reuse, 0x5 ;  /* 0x0000007602827211 */ /* 0x0c0fe200078a28ff */
[C---:B------:R-:W-:Y:S01]  /*13390*/  IMAD R143, R2.reuse, 0xe, RZ ;  /* 0x0000000e028f7824 */ /* 0x040fe200078e02ff */
[-C--:B------:R-:W-:Y:S01]  /*133a0*/  LEA.HI.X.SX32 R141, R141, R119.reuse, 0x2, P1 ;  /* 0x000000778d8d7211 */ /* 0x080fe200008f16ff */
[C---:B------:R-:W-:Y:S01]  /*133b0*/  IMAD R157, R2.reuse, 0x15, RZ ;  /* 0x00000015029d7824 */ /* 0x040fe200078e02ff */
[-C--:B------:R-:W-:Y:S01]  /*133c0*/  IADD3 R144, P1, R239, R118.reuse, RZ ;  /* 0x00000076ef907210 */ /* 0x080fe20007f3e0ff */
[C---:B------:R-:W-:Y:S01]  /*133d0*/  IMAD R160, R2.reuse, 0x5c, RZ ;  /* 0x0000005c02a07824 */ /* 0x040fe200078e02ff */
[-C--:B------:R-:W-:Y:S01]  /*133e0*/  LEA.HI.X.SX32 R131, R131, R119.reuse, 0x2, P5 ;  /* 0x0000007783837211 */ /* 0x080fe200028f16ff */
[C---:B------:R-:W-:Y:S01]  /*133f0*/  IMAD.SHL.U32 R147, R2.reuse, 0x10, RZ ;  /* 0x0000001002937824 */ /* 0x040fe200078e00ff */
[-C--:B------:R-:W-:Y:S01]  /*13400*/  IADD3 R134, P5, R195, R118.reuse, RZ ;  /* 0x00000076c3867210 */ /* 0x080fe20007fbe0ff */
[C---:B------:R-:W-:Y:S01]  /*13410*/  IMAD R150, R2.reuse, 0x48, RZ ;  /* 0x0000004802967824 */ /* 0x040fe200078e02ff */
[-C--:B------:R-:W-:Y:S01]  /*13420*/  LEA.HI.X.SX32 R145, R145, R119.reuse, 0x2, P1 ;  /* 0x0000007791917211 */ /* 0x080fe200008f16ff */
[----:B------:R-:W-:Y:S01]  /*13430*/  IMAD R161, R2, 0x17, RZ ;  /* 0x0000001702a17824 */ /* 0x000fe200078e02ff */
[-C--:B------:R-:W-:Y:S01]  /*13440*/  IADD3 R148, P1, R148, R118.reuse, RZ ;  /* 0x0000007694947210 */ /* 0x080fe20007f3e0ff */
[C---:B------:R-:W-:Y:S01]  /*13450*/  IMAD R164, R2.reuse, 0x64, RZ ;  /* 0x0000006402a47824 */ /* 0x040fe200078e02ff */
[-C--:B------:R-:W-:Y:S01]  /*13460*/  LEA.HI.X.SX32 R135, R135, R119.reuse, 0x2, P5 ;  /* 0x0000007787877211 */ /* 0x080fe200028f16ff */
[C---:B------:R-:W-:Y:S01]  /*13470*/  IMAD R151, R2.reuse, 0x12, RZ ;  /* 0x0000001202977824 */ /* 0x040fe200078e02ff */
        /* <DEDUP_REMOVED lines=16> */
[CC--:B------:R-:W-:Y:S01]  /*13580*/  LEA R146, P5, R2.reuse, R118.reuse, 0x6 ;  /* 0x0000007602927211 */ /* 0x0c0fe200078a30ff */
[C---:B------:R-:W-:Y:S01]  /*13590*/  IMAD R173, R2.reuse, 0x1d, RZ ;  /* 0x0000001d02ad7824 */ /* 0x040fe200078e02ff */
[-C--:B------:R-:W-:Y:S01]  /*135a0*/  LEA.HI.X.SX32 R157, R157, R119.reuse, 0x2, P1 ;  /* 0x000000779d9d7211 */ /* 0x080fe200008f16ff */
[----:B------:R-:W-:Y:S01]  /*135b0*/  IMAD R176, R2, 0x7c, RZ ;  /* 0x0000007c02b07824 */ /* 0x000fe200078e02ff */
[-C--:B------:R-:W-:Y:S01]  /*135c0*/  IADD3 R160, P1, R160, R118.reuse, RZ ;  /* 0x00000076a0a07210 */ /* 0x080fe20007f3e0ff */
        /* <DEDUP_REMOVED lines=74> */
[----:B------:R-:W-:Y:S01]  /*13a70*/  IMAD.SHL.U32 R236, R2, 0x4, RZ ;  /* 0x0000000402ec7824 */ /* 0x000fe200078e00ff */
        /* <DEDUP_REMOVED lines=9> */
[----:B------:R-:W-:Y:S01]  /*13b10*/  IMAD R240, R2, 0xf4, RZ ;  /* 0x000000f402f07824 */ /* 0x000fe200078e02ff */
[-C--:B------:R-:W-:Y:S01]  /*13b20*/  LEA.HI.X.SX32 R201, R201, R119.reuse, 0x2, P1 ;  /* 0x00000077c9c97211 */ /* 0x080fe200008f16ff */
[----:B------:R-:W3:Y:S01]  /*13b30*/  S2R R252, SR_TID.X ;  /* 0x0000000000fc7919 */ /* 0x000ee20000002100 */
[-C--:B------:R-:W-:Y:S01]  /*13b40*/  IADD3 R204, P1, R204, R118.reuse, RZ ;  /* 0x00000076cccc7210 */ /* 0x080fe20007f3e0ff */
[C---:B------:R-:W-:Y:S01]  /*13b50*/  IMAD R242, R2.reuse, 0xf8, RZ ;  /* 0x000000f802f27824 */ /* 0x040fe200078e02ff */
[-C--:B------:R-:W-:Y:S01]  /*13b60*/  LEA.HI.X.SX32 R191, R191, R119.reuse, 0x2, P5 ;  /* 0x00000077bfbf7211 */ /* 0x080fe200028f16ff */
[----:B------:R-:W-:Y:S01]  /*13b70*/  IMAD R244, R2, 0xfc, RZ ;  /* 0x000000fc02f47824 */ /* 0x000fe200078e02ff */
[----:B------:R-:W-:Y:S01]  /*13b80*/  IADD3 R194, P5, R194, R118, RZ ;  /* 0x00000076c2c27210 */ /* 0x000fe20007fbe0ff */
[----:B------:R-:W5:Y:S01]  /*13b90*/  LDC R247, c[0x0][0x230] ;  /* 0x00008c00fff77b82 */ /* 0x000f620000000800 */
[----:B------:R-:W-:-:S02]  /*13ba0*/  LEA.HI.X.SX32 R205, R205, R119, 0x2, P1 ;  /* 0x00000077cdcd7211 */ /* 0x000fc400008f16ff */
[-C--:B------:R-:W-:Y:S02]  /*13bb0*/  IADD3 R208, P1, R208, R118.reuse, RZ ;  /* 0x00000076d0d07210 */ /* 0x080fe40007f3e0ff */
[-C--:B------:R-:W-:Y:S01]  /*13bc0*/  LEA.HI.X.SX32 R195, R195, R119.reuse, 0x2, P5 ;  /* 0x00000077c3c37211 */ /* 0x080fe200028f16ff */
[----:B------:R-:W-:Y:S01]  /*13bd0*/  IMAD R7, R2, 0x31, RZ ;  /* 0x0000003102077824 */ /* 0x000fe200078e02ff */
[-C--:B------:R-:W-:Y:S02]  /*13be0*/  IADD3 R198, P5, R198, R118.reuse, RZ ;  /* 0x00000076c6c67210 */ /* 0x080fe40007fbe0ff */
[-C--:B------:R-:W-:Y:S02]  /*13bf0*/  LEA.HI.X.SX32 R209, R209, R119.reuse, 0x2, P1 ;  /* 0x00000077d1d17211 */ /* 0x080fe400008f16ff */
[-C--:B------:R-:W-:Y:S02]  /*13c00*/  IADD3 R212, P1, R212, R118.reuse, RZ ;  /* 0x00000076d4d47210 */ /* 0x080fe40007f3e0ff */
[----:B------:R-:W-:Y:S01]  /*13c10*/  LEA.HI.X.SX32 R199, R199, R119, 0x2, P5 ;  /* 0x00000077c7c77211 */ /* 0x000fe200028f16ff */
[----:B------:R-:W-:Y:S01]  /*13c20*/  IMAD R12, R2, 0x33, RZ ;  /* 0x00000033020c7824 */ /* 0x000fe200078e02ff */
[----:B------:R-:W-:-:S02]  /*13c30*/  IADD3 R202, P5, R202, R118, RZ ;  /* 0x00000076caca7210 */ /* 0x000fc40007fbe0ff */
[-C--:B------:R-:W-:Y:S02]  /*13c40*/  LEA.HI.X.SX32 R213, R7, R119.reuse, 0x2, P1 ;  /* 0x0000007707d57211 */ /* 0x080fe400008f16ff */
[-C--:B------:R-:W-:Y:S02]  /*13c50*/  IADD3 R216, P1, R216, R118.reuse, RZ ;  /* 0x00000076d8d87210 */ /* 0x080fe40007f3e0ff */
[-C--:B------:R-:W-:Y:S01]  /*13c60*/  LEA.HI.X.SX32 R203, R203, R119.reuse, 0x2, P5 ;  /* 0x00000077cbcb7211 */ /* 0x080fe200028f16ff */
[----:B------:R-:W-:Y:S01]  /*13c70*/  IMAD R4, R2, 0x35, RZ ;  /* 0x0000003502047824 */ /* 0x000fe200078e02ff */
[-C--:B------:R-:W-:Y:S02]  /*13c80*/  IADD3 R206, P5, R206, R118.reuse, RZ ;  /* 0x00000076cece7210 */ /* 0x080fe40007fbe0ff */
[-C--:B------:R-:W-:Y:S02]  /*13c90*/  LEA.HI.X.SX32 R217, R12, R119.reuse, 0x2, P1 ;  /* 0x000000770cd97211 */ /* 0x080fe400008f16ff */
[-C--:B------:R-:W-:Y:S01]  /*13ca0*/  IADD3 R220, P1, R220, R118.reuse, RZ ;  /* 0x00000076dcdc7210 */ /* 0x080fe20007f3e0ff */
[C---:B------:R-:W-:Y:S01]  /*13cb0*/  IMAD R3, R2.reuse, 0x37, RZ ;  /* 0x0000003702037824 */ /* 0x040fe200078e02ff */
[-C--:B------:R-:W-:Y:S01]  /*13cc0*/  LEA.HI.X.SX32 R207, R207, R119.reuse, 0x2, P5 ;  /* 0x00000077cfcf7211 */ /* 0x080fe200028f16ff */
[----:B------:R-:W-:Y:S01]  /*13cd0*/  IMAD R5, R2, 0x39, RZ ;  /* 0x0000003902057824 */ /* 0x000fe200078e02ff */
[----:B------:R-:W-:Y:S01]  /*13ce0*/  IADD3 R210, P5, R210, R118, RZ ;  /* 0x00000076d2d27210 */ /* 0x000fe20007fbe0ff */
[----:B------:R-:W-:Y:S01]  /*13cf0*/  IMAD R0, R2, 0x36, RZ ;  /* 0x0000003602007824 */ /* 0x000fe200078e02ff */
[----:B------:R-:W-:-:S02]  /*13d00*/  LEA.HI.X.SX32 R221, R4, R119, 0x2, P1 ;  /* 0x0000007704dd7211 */ /* 0x000fc400008f16ff */
[-C--:B------:R-:W-:Y:S01]  /*13d10*/  IADD3 R232, P6, R232, R118.reuse, RZ ;  /* 0x00000076e8e87210 */ /* 0x080fe20007fde0ff */
[----:B------:R-:W-:Y:S01]  /*13d20*/  IMAD R7, R2, 0x3a, RZ ;  /* 0x0000003a02077824 */ /* 0x000fe200078e02ff */
[-C--:B------:R-:W-:Y:S01]  /*13d30*/  IADD3 R224, P1, R224, R118.reuse, RZ ;  /* 0x00000076e0e07210 */ /* 0x080fe20007f3e0ff */
[----:B---3--:R-:W-:Y:S01]  /*13d40*/  IMAD.SHL.U32 R248, R252, 0x10, RZ ;  /* 0x00000010fcf87824 */ /* 0x008fe200078e00ff */
[-C--:B------:R-:W-:Y:S01]  /*13d50*/  LEA.HI.X.SX32 R211, R211, R119.reuse, 0x2, P5 ;  /* 0x00000077d3d37211 */ /* 0x080fe200028f16ff */
[----:B--2---:R-:W-:Y:S01]  /*13d60*/  ULEA UR7, UR4, UR7, 0x18 ;  /* 0x0000000704077291 */ /* 0x004fe2000f8ec03f */
[-C--:B------:R-:W-:Y:S01]  /*13d70*/  IADD3 R214, P5, R214, R118.reuse, RZ ;  /* 0x00000076d6d67210 */ /* 0x080fe20007fbe0ff */
[----:B------:R-:W2:Y:S01]  /*13d80*/  LDC R12, c[0x0][0x230] ;  /* 0x00008c00ff0c7b82 */ /* 0x000ea20000000800 */
[----:B------:R-:W-:Y:S02]  /*13d90*/  LEA.HI.X.SX32 R225, R3, R119, 0x2, P1 ;  /* 0x0000007703e17211 */ /* 0x000fe400008f16ff */
[----:B------:R-:W-:-:S02]  /*13da0*/  IADD3 R228, P1, R228, R118, RZ ;  /* 0x00000076e4e47210 */ /* 0x000fc40007f3e0ff */
[-C--:B------:R-:W-:Y:S02]  /*13db0*/  LEA.HI.X.SX32 R215, R215, R119.reuse, 0x2, P5 ;  /* 0x00000077d7d77211 */ /* 0x080fe400028f16ff */
[-C--:B------:R-:W-:Y:S02]  /*13dc0*/  IADD3 R218, P5, R218, R118.reuse, RZ ;  /* 0x00000076dada7210 */ /* 0x080fe40007fbe0ff */
[-C--:B------:R-:W-:Y:S02]  /*13dd0*/  LEA.HI.X.SX32 R229, R5, R119.reuse, 0x2, P1 ;  /* 0x0000007705e57211 */ /* 0x080fe400008f16ff */
[-C--:B------:R-:W-:Y:S01]  /*13de0*/  LEA R234, P1, R2, R118.reuse, 0x4 ;  /* 0x0000007602ea7211 */ /* 0x080fe200078220ff */
[----:B------:R-:W3:Y:S01]  /*13df0*/  LDC R5, c[0x0][0x230] ;  /* 0x00008c00ff057b82 */ /* 0x000ee20000000800 */
[----:B------:R-:W-:Y:S02]  /*13e00*/  LEA.HI.X.SX32 R219, R219, R119, 0x2, P5 ;  /* 0x00000077dbdb7211 */ /* 0x000fe400028f16ff */
[----:B------:R-:W-:-:S02]  /*13e10*/  IADD3 R222, P5, R222, R118, RZ ;  /* 0x00000076dede7210 */ /* 0x000fc40007fbe0ff */
[CC--:B------:R-:W-:Y:S02]  /*13e20*/  LEA.HI.X.SX32 R235, R236.reuse, R119.reuse, 0x2, P1 ;  /* 0x00000077eceb7211 */ /* 0x0c0fe400008f16ff */
[-C--:B------:R-:W-:Y:S02]  /*13e30*/  IADD3 R236, P1, R236, R118.reuse, RZ ;  /* 0x00000076ecec7210 */ /* 0x080fe40007f3e0ff */
[-C--:B------:R-:W-:Y:S01]  /*13e40*/  LEA.HI.X.SX32 R223, R0, R119.reuse, 0x2, P5 ;  /* 0x0000007700df7211 */ /* 0x080fe200028f16ff */
[----:B------:R-:W-:Y:S01]  /*13e50*/  IMAD R0, R2, 0x3b, RZ ;  /* 0x0000003b02007824 */ /* 0x000fe200078e02ff */
[-C--:B------:R-:W-:Y:S02]  /*13e60*/  IADD3 R226, P5, R226, R118.reuse, RZ ;  /* 0x00000076e2e27210 */ /* 0x080fe40007fbe0ff */
[----:B------:R-:W-:Y:S02]  /*13e70*/  LEA.HI.X.SX32 R237, R2, R119, 0x2, P1 ;  /* 0x0000007702ed7211 */ /* 0x000fe400008f16ff */
[----:B------:R-:W-:-:S02]  /*13e80*/  IADD3 R238, P1, R238, R118, RZ ;  /* 0x00000076eeee7210 */ /* 0x000fc40007f3e0ff */
[-C--:B------:R-:W-:Y:S02]  /*13e90*/  LEA.HI.X.SX32 R227, R227, R119.reuse, 0x2, P5 ;  /* 0x00000077e3e37211 */ /* 0x080fe400028f16ff */
[-C--:B------:R-:W-:Y:S02]  /*13ea0*/  IADD3 R230, P5, R230, R118.reuse, RZ ;  /* 0x00000076e6e67210 */ /* 0x080fe40007fbe0ff */
[-C--:B------:R-:W-:Y:S01]  /*13eb0*/  LEA.HI.X.SX32 R233, R0, R119.reuse, 0x2, P6 ;  /* 0x0000007700e97211 */ /* 0x080fe200030f16ff */
[----:B------:R-:W-:Y:S01]  /*13ec0*/  IMAD R0, R2, 0x3d, RZ ;  /* 0x0000003d02007824 */ /* 0x000fe200078e02ff */
[----:B------:R-:W-:Y:S02]  /*13ed0*/  IADD3 R3, R231, -0x21, RZ ;  /* 0xffffffdfe7037810 */ /* 0x000fe40007ffe0ff */
[----:B------:R-:W-:Y:S02]  /*13ee0*/  LEA.HI.X.SX32 R239, R239, R119, 0x2, P1 ;  /* 0x00000077efef7211 */ /* 0x000fe400008f16ff */
[----:B------:R-:W-:-:S02]  /*13ef0*/  IADD3 R240, P1, R240, R118, RZ ;  /* 0x00000076f0f07210 */ /* 0x000fc40007f3e0ff */
[-C--:B------:R-:W-:Y:S02]  /*13f00*/  LEA.HI.X.SX32 R231, R7, R119.reuse, 0x2, P5 ;  /* 0x0000007707e77211 */ /* 0x080fe400028f16ff */
[----:B------:R-:W-:Y:S01]  /*13f10*/  ISETP.GE.U32.AND P5, PT, R3, 0x7fffffa0, PT ;  /* 0x7fffffa00300780c */ /* 0x000fe20003fa6070 */
[----:B------:R-:W-:Y:S01]  /*13f20*/  IMAD R3, R2, 0x3e, RZ ;  /* 0x0000003e02037824 */ /* 0x000fe200078e02ff */
[-C--:B------:R-:W-:Y:S01]  /*13f30*/  LEA.HI.X.SX32 R241, R0, R119.reuse, 0x2, P1 ;  /* 0x0000007700f17211 */ /* 0x080fe200008f16ff */
[----:B-1----:R-:W-:Y:S01]  /*13f40*/  VIADD R4, R243, 0xffffffde ;  /* 0xffffffdef3047836 */ /* 0x002fe20000000000 */
[----:B------:R-:W-:Y:S01]  /*13f50*/  IADD3 R242, P1, R242, R118, RZ ;  /* 0x00000076f2f27210 */ /* 0x000fe20007f3e0ff */
[----:B------:R-:W-:Y:S01]  /*13f60*/  IMAD R2, R2, 0x3f, RZ ;  /* 0x0000003f02027824 */ /* 0x000fe200078e02ff */
[----:B------:R-:W-:Y:S01]  /*13f70*/  LOP3.LUT R252, R252, 0x7f, RZ, 0xc0, !PT ;  /* 0x0000007ffcfc7812 */ /* 0x000fe200078ec0ff */
[----:B------:R-:W1:Y:S01]  /*13f80*/  LDC R7, c[0x0][0x230] ;  /* 0x00008c00ff077b82 */ /* 0x000e620000000800 */
[----:B------:R-:W-:-:S02]  /*13f90*/  LEA.HI.X.SX32 R243, R3, R119, 0x2, P1 ;  /* 0x0000007703f37211 */ /* 0x000fc400008f16ff */
[----:B------:R-:W-:-:S04]  /*13fa0*/  IADD3 R244, P1, R244, R118, RZ ;  /* 0x00000076f4f47210 */ /* 0x000fc80007f3e0ff */
[----:B------:R-:W-:Y:S01]  /*13fb0*/  LEA.HI.X.SX32 R245, R2, R119, 0x2, P1 ;  /* 0x0000007702f57211 */ /* 0x000fe200008f16ff */
[----:B---3--:R-:W-:Y:S01]  /*13fc0*/  VIADD R2, R5, 0xffffffdd ;  /* 0xffffffdd05027836 */ /* 0x008fe20000000000 */
[----:B------:R-:W-:Y:S01]  /*13fd0*/  LOP3.LUT R0, R248, 0x70, RZ, 0xc0, !PT ;  /* 0x00000070f8007812 */ /* 0x000fe200078ec0ff */
[----:B------:R-:W3:Y:S03]  /*13fe0*/  LDC R5, c[0x0][0x230] ;  /* 0x00008c00ff057b82 */ /* 0x000ee60000000800 */
[----:B------:R-:W-:Y:S01]  /*13ff0*/  ISETP.GE.U32.AND P6, PT, R2, 0x7fffff9e, PT ;  /* 0x7fffff9e0200780c */ /* 0x000fe20003fc6070 */
[----:B----4-:R-:W-:Y:S02]  /*14000*/  VIADD R2, R246, 0xffffffdc ;  /* 0xffffffdcf6027836 */ /* 0x010fe40000000000 */
[----:B------:R-:W4:Y:S01]  /*14010*/  S2R R246, SR_TID.X ;  /* 0x0000000000f67919 */ /* 0x000f220000002100 */
[----:B------:R-:W-:-:S02]  /*14020*/  IMAD R0, R252, 0x80, R0 ;  /* 0x00000080fc007824 */ /* 0x000fc400078e0200 */
[----:B------:R-:W-:Y:S01]  /*14030*/  IMAD.U32 R248, RZ, RZ, UR7 ;  /* 0x00000007fff87e24 */ /* 0x000fe2000f8e00ff */
[----:B------:R-:W-:Y:S02]  /*14040*/  ISETP.GE.U32.AND P1, PT, R4, 0x7fffff9f, PT ;  /* 0x7fffff9f0400780c */ /* 0x000fe40003f26070 */
[----:B------:R-:W1:Y:S02]  /*14050*/  LDC R4, c[0x0][0x230] ;  /* 0x00008c00ff047b82 */ /* 0x000e640000000800 */
[----:B------:R-:W-:Y:S01]  /*14060*/  IADD3 R0, R0, 0x100000, R248 ;  /* 0x0010000000007810 */ /* 0x000fe20007ffe0f8 */
[----:B------:R-:W-:Y:S01]  /*14070*/  ULDC.64 UR4, c[0x0][0x208] ;  /* 0x0000820000047ab9 */ /* 0x000fe20000000a00 */
[----:B-----5:R-:W-:-:S03]  /*14080*/  VIADD R3, R247, 0xfffffffb ;  /* 0xfffffffbf7037836 */ /* 0x020fc60000000000 */
[----:B------:R-:W-:Y:S01]  /*14090*/  @!PT LDS RZ, [RZ] ;  /* 0x00000000fffff984 */ /* 0x000fe20000000800 */
[----:B------:R-:W-:Y:S01]  /*140a0*/  @!PT LDS RZ, [RZ] ;  /* 0x00000000fffff984 */ /* 0x000fe20000000800 */
[----:B------:R-:W-:Y:S01]  /*140b0*/  @!PT LDS RZ, [RZ] ;  /* 0x00000000fffff984 */ /* 0x000fe20000000800 */
[----:B------:R-:W-:Y:S01]  /*140c0*/  LDGSTS.E [R0+-0x40000], desc[UR4][R118.64], !P3 ;  /* 0xc000000076007fae */ /* 0x000fe2000d921844 */
[----:B------:R-:W-:Y:S01]  /*140d0*/  ISETP.GE.U32.AND P3, PT, R2, 0x7fffff9d, PT ;  /* 0x7fffff9d0200780c */ /* 0x000fe20003f66070 */
[----:B------:R-:W5:Y:S01]  /*140e0*/  LDC R247, c[0x0][0x230] ;  /* 0x00008c00fff77b82 */ /* 0x000f620000000800 */
[----:B------:R-:W-:Y:S01]  /*140f0*/  VIADD R2, R249, 0xfffffff9 ;  /* 0xfffffff9f9027836 */ /* 0x000fe20000000000 */
[----:B------:R-:W-:Y:S04]  /*14100*/  STL.64 [R1+0x628], R20 ;  /* 0x0006281401007387 */ /* 0x000fe80000100a00 */
[----:B------:R1:W-:Y:S02]  /*14110*/  LDGSTS.E [R0+-0x3fffc], desc[UR4][R236.64], !P0 ;  /* 0xc0004000ec007fae */ /* 0x0003e4000c121844 */
[----:B------:R-:W5:Y:S02]  /*14120*/  LDC R249, c[0x0][0x230] ;  /* 0x00008c00fff97b82 */ /* 0x000f640000000800 */
[----:B------:R-:W-:Y:S01]  /*14130*/  STL.64 [R1+0x638], R16 ;  /* 0x0006381001007387 */ /* 0x000fe20000100a00 */
[----:B------:R-:W-:-:S03]  /*14140*/  ISETP.GE.U32.AND P0, PT, R3, 0x7fffffbc, PT ;  /* 0x7fffffbc0300780c */ /* 0x000fc60003f06070 */
[----:B------:R5:W-:Y:S01]  /*14150*/  LDGSTS.E [R0+-0x3fff8], desc[UR4][R120.64], !P2 ;  /* 0xc000800078007fae */ /* 0x000be2000d121844 */
[----:B----4-:R-:W-:-:S03]  /*14160*/  IMAD.SHL.U32 R246, R246, 0x10, RZ ;  /* 0x00000010f6f67824 */ /* 0x010fc600078e00ff */
[----:B------:R-:W-:Y:S01]  /*14170*/  STL.64 [R1+0x648], R18 ;  /* 0x0006481201007387 */ /* 0x000fe20000100a00 */
[----:B------:R-:W-:Y:S02]  /*14180*/  VIADD R3, R250, 0xfffffffa ;  /* 0xfffffffafa037836 */ /* 0x000fe40000000000 */
[----:B------:R-:W4:Y:S01]  /*14190*/  LDC R250, c[0x0][0x230] ;  /* 0x00008c00fffa7b82 */ /* 0x000f220000000800 */
[----:B------:R-:W-:Y:S01]  /*141a0*/  LDGSTS.E [R0+-0x3fff4], desc[UR4][R122.64], !P4 ;  /* 0xc000c0007a007fae */ /* 0x000fe2000e121844 */
[----:B------:R-:W-:Y:S02]  /*141b0*/  ISETP.GE.U32.AND P4, PT, R2, 0x7fffffba, PT ;  /* 0x7fffffba0200780c */ /* 0x000fe40003f86070 */
[----:B--2---:R-:W-:Y:S01]  /*141c0*/  IADD3 R2, R12, -0x8, RZ ;  /* 0xfffffff80c027810 */ /* 0x004fe20007ffe0ff */
[----:B------:R-:W-:Y:S01]  /*141d0*/  STL.64 [R1+0x640], R10 ;  /* 0x0006400a01007387 */ /* 0x000fe20000100a00 */
[----:B------:R-:W-:Y:S02]  /*141e0*/  ISETP.GE.U32.AND P2, PT, R3, 0x7fffffbb, PT ;  /* 0x7fffffbb0300780c */ /* 0x000fe40003f46070 */
[----:B------:R-:W2:Y:S01]  /*141f0*/  LDC R12, c[0x0][0x230] ;  /* 0x00008c00ff0c7b82 */ /* 0x000ea20000000800 */
[----:B------:R-:W-:Y:S04]  /*14200*/  STL.64 [R1+0x1e60], R118 ;  /* 0x001e607601007387 */ /* 0x000fe80000100a00 */
[----:B------:R1:W-:Y:S01]  /*14210*/  STL.64 [R1+0x1e68], R236 ;  /* 0x001e68ec01007387 */ /* 0x0003e20000100a00 */
[----:B---3--:R-:W-:-:S02]  /*14220*/  VIADD R3, R5, 0xffffffdb ;  /* 0xffffffdb05037836 */ /* 0x008fc40000000000 */
[----:B------:R-:W3:Y:S01]  /*14230*/  LDC R5, c[0x0][0x230] ;  /* 0x00008c00ff057b82 */ /* 0x000ee20000000800 */
[----:B------:R-:W-:Y:S01]  /*14240*/  LDGSTS.E [R0+-0x3c000], desc[UR4][R178.64], !P5 ;  /* 0xc4000000b2007fae */ /* 0x000fe2000e921844 */
[----:B------:R-:W-:Y:S01]  /*14250*/  ISETP.GE.U32.AND P5, PT, R2, 0x7fffffb9, PT ;  /* 0x7fffffb90200780c */ /* 0x000fe20003fa6070 */
[----:B-1----:R-:W-:Y:S02]  /*14260*/  VIADD R2, R7, 0xffffffda ;  /* 0xffffffda07027836 */ /* 0x002fe40000000000 */
[----:B------:R-:W-:Y:S01]  /*14270*/  LDGSTS.E [R0+-0x3bffc], desc[UR4][R180.64], !P1 ;  /* 0xc4004000b4007fae */ /* 0x000fe2000c921844 */
[----:B------:R-:W-:-:S03]  /*14280*/  LOP3.LUT R236, R246, 0x70, RZ, 0xc0, !PT ;  /* 0x00000070f6ec7812 */ /* 0x000fc600078ec0ff */
[----:B------:R-:W-:Y:S01]  /*14290*/  LDGSTS.E [R0+-0x3bff8], desc[UR4][R182.64], !P6 ;  /* 0xc4008000b6007fae */ /* 0x000fe2000f121844 */
[----:B------:R-:W1:Y:S01]  /*142a0*/  LDC R246, c[0x0][0x230] ;  /* 0x00008c00fff67b82 */ /* 0x000e620000000800 */
[----:B------:R-:W-:Y:S01]  /*142b0*/  IMAD R236, R252, 0x80, R236 ;  /* 0x00000080fcec7824 */ /* 0x000fe200078e02ec */
[----:B------:R-:W-:Y:S01]  /*142c0*/  ISETP.GE.U32.AND P6, PT, R2, 0x7fffff9b, PT ;  /* 0x7fffff9b0200780c */ /* 0x000fe20003fc6070 */
[----:B------:R-:W-:Y:S01]  /*142d0*/  VIADD R2, R4, 0xffffffd9 ;  /* 0xffffffd904027836 */ /* 0x000fe20000000000 */
[----:B------:R-:W-:Y:S01]  /*142e0*/  ISETP.GE.U32.AND P1, PT, R3, 0x7fffff9c, PT ;  /* 0x7fffff9c0300780c */ /* 0x000fe20003f26070 */
[----:B------:R-:W-:Y:S01]  /*142f0*/  LDGSTS.E [R0+-0x3bff4], desc[UR4][R184.64], !P3 ;  /* 0xc400c000b8007fae */ /* 0x000fe2000d921844 */
[----:B------:R-:W-:Y:S02]  /*14300*/  LOP3.LUT R3, R236, 0x10, RZ, 0x3c, !PT ;  /* 0x00000010ec037812 */ /* 0x000fe400078e3cff */
[----:B------:R-:W3:Y:S01]  /*14310*/  LDC R7, c[0x0][0x230] ;  /* 0x00008c00ff077b82 */ /* 0x000ee20000000800 */
[----:B------:R-:W-:Y:S01]  /*14320*/  ISETP.GE.U32.AND P3, PT, R2, 0x7fffff9a, PT ;  /* 0x7fffff9a0200780c */ /* 0x000fe20003f66070 */
[----:B-----5:R-:W-:Y:S01]  /*14330*/  VIADD R2, R247, 0xffffffd8 ;  /* 0xffffffd8f7027836 */ /* 0x020fe20000000000 */
[----:B------:R-:W-:Y:S01]  /*14340*/  IADD3 R3, R248, 0x100000, R3 ;  /* 0x00100000f8037810 */ /* 0x000fe20007ffe003 */
[----:B------:R-:W-:-:S04]  /*14350*/  VIADD R4, R249, 0xfffffff7 ;  /* 0xfffffff7f9047836 */ /* 0x000fc80000000000 */
[----:B------:R-:W-:Y:S01]  /*14360*/  LDGSTS.E [R3+-0x40000], desc[UR4][R234.64], !P0 ;  /* 0xc0000000ea037fae */ /* 0x000fe2000c121844 */
[----:B------:R-:W-:Y:S01]  /*14370*/  ISETP.GE.U32.AND P0, PT, R2, 0x7fffff99, PT ;  /* 0x7fffff990200780c */ /* 0x000fe20003f06070 */
[----:B------:R-:W5:Y:S01]  /*14380*/  LDC R249, c[0x0][0x230] ;  /* 0x00008c00fff97b82 */ /* 0x000f620000000800 */
[----:B------:R-:W-:Y:S01]  /*14390*/  VIADD R2, R251, 0xfffffff5 ;  /* 0xfffffff5fb027836 */ /* 0x000fe20000000000 */
[----:B------:R-:W-:Y:S01]  /*143a0*/  LDGSTS.E [R3+-0x3fffc], desc[UR4][R124.64], !P2 ;  /* 0xc00040007c037fae */ /* 0x000fe2000d121844 */
[----:B------:R-:W-:Y:S01]  /*143b0*/  ISETP.GE.U32.AND P2, PT, R4, 0x7fffffb8, PT ;  /* 0x7fffffb80400780c */ /* 0x000fe20003f46070 */
[----:B----4-:R-:W-:Y:S02]  /*143c0*/  VIADD R4, R250, 0xfffffff6 ;  /* 0xfffffff6fa047836 */ /* 0x010fe40000000000 */
[----:B------:R-:W-:Y:S02]  /*143d0*/  LDGSTS.E [R3+-0x3fff8], desc[UR4][R126.64], !P4 ;  /* 0xc00080007e037fae */ /* 0x000fe4000e121844 */
[----:B------:R-:W4:Y:S02]  /*143e0*/  LDC R250, c[0x0][0x230] ;  /* 0x00008c00fffa7b82 */ /* 0x000f240000000800 */
[----:B------:R-:W-:Y:S01]  /*143f0*/  LDGSTS.E [R3+-0x3fff4], desc[UR4][R128.64], !P5 ;  /* 0xc000c00080037fae */ /* 0x000fe2000e921844 */
[----:B------:R-:W-:-:S02]  /*14400*/  ISETP.GE.U32.AND P5, PT, R2, 0x7fffffb6, PT ;  /* 0x7fffffb60200780c */ /* 0x000fc40003fa6070 */
[----:B-1----:R-:W-:Y:S01]  /*14410*/  IADD3 R2, R246, -0xc, RZ ;  /* 0xfffffff4f6027810 */ /* 0x002fe20007ffe0ff */
[----:B------:R-:W-:Y:S02]  /*14420*/  LDGSTS.E [R3+-0x3c000], desc[UR4][R186.64], !P1 ;  /* 0xc4000000ba037fae */ /* 0x000fe4000c921844 */
[----:B------:R-:W1:Y:S01]  /*14430*/  LDC R252, c[0x0][0x230] ;  /* 0x00008c00fffc7b82 */ /* 0x000e620000000800 */
[----:B------:R-:W-:Y:S01]  /*14440*/  ISETP.GE.U32.AND P1, PT, R2, 0x7fffffb5, PT ;  /* 0x7fffffb50200780c */ /* 0x000fe20003f26070 */
[----:B--2---:R-:W-:Y:S01]  /*14450*/  VIADD R2, R12, 0xffffffd6 ;  /* 0xffffffd60c027836 */ /* 0x004fe20000000000 */
[----:B------:R-:W-:Y:S05]  /*14460*/  LDGSTS.E [R3+-0x3bffc], desc[UR4][R188.64], !P6 ;  /* 0xc4004000bc037fae */ /* 0x000fea000f121844 */
[----:B------:R-:W2:Y:S01]  /*14470*/  LDC R251, c[0x0][0x230] ;  /* 0x00008c00fffb7b82 */ /* 0x000ea20000000800 */
[----:B------:R-:W-:Y:S01]  /*14480*/  ISETP.GE.U32.AND P4, PT, R4, 0x7fffffb7, PT ;  /* 0x7fffffb70400780c */ /* 0x000fe20003f86070 */
[----:B------:R-:W-:Y:S01]  /*14490*/  LDGSTS.E [R3+-0x3bff8], desc[UR4][R190.64], !P3 ;  /* 0xc4008000be037fae */ /* 0x000fe2000d921844 */
[----:B---3--:R-:W-:-:S05]  /*144a0*/  VIADD R4, R7, 0xffffffd7 ;  /* 0xffffffd707047836 */ /* 0x008fca0000000000 */
[----:B------:R-:W3:Y:S01]  /*144b0*/  LDC R247, c[0x0][0x230] ;  /* 0x00008c00fff77b82 */ /* 0x000ee20000000800 */
[----:B------:R-:W-:Y:S01]  /*144c0*/  ISETP.GE.U32.AND P3, PT, R2, 0x7fffff97, PT ;  /* 0x7fffff970200780c */ /* 0x000fe20003f66070 */
[----:B------:R-:W-:Y:S01]  /*144d0*/  VIADD R2, R5, 0xffffffd5 ;  /* 0xffffffd505027836 */ /* 0x000fe20000000000 */
[----:B------:R-:W-:Y:S01]  /*144e0*/  LOP3.LUT R118, R236, 0x20, RZ, 0x3c, !PT ;  /* 0x00000020ec767812 */ /* 0x000fe200078e3cff */
[----:B------:R-:W-:Y:S04]  /*144f0*/  LDGSTS.E [R3+-0x3bff4], desc[UR4][R192.64], !P0 ;  /* 0xc400c000c0037fae */ /* 0x000fe8000c121844 */
[----:B------:R-:W3:Y:S01]  /*14500*/  LDC R246, c[0x0][0x230] ;  /* 0x00008c00fff67b82 */ /* 0x000ee20000000800 */
[----:B------:R-:W-:Y:S02]  /*14510*/  ISETP.GE.U32.AND P6, PT, R4, 0x7fffff98, PT ;  /* 0x7fffff980400780c */ /* 0x000fe40003fc6070 */
[----:B------:R-:W-:Y:S01]  /*14520*/  ISETP.GE.U32.AND P0, PT, R2, 0x7fffff96, PT ;  /* 0x7fffff960200780c */ /* 0x000fe20003f06070 */
[----:B-----5:R-:W-:Y:S01]  /*14530*/  VIADD R2, R249, 0xffffffd4 ;  /* 0xffffffd4f9027836 */ /* 0x020fe20000000000 */
[----:B------:R-:W-:-:S03]  /*14540*/  IADD3 R4, R248, 0x100000, R118 ;  /* 0x00100000f8047810 */ /* 0x000fc60007ffe076 */
[----:B------:R-:W5:Y:S01]  /*14550*/  LDC R7, c[0x0][0x230] ;  /* 0x00008c00ff077b82 */ /* 0x000f620000000800 */
[----:B----4-:R-:W-:Y:S01]  /*14560*/  VIADD R5, R250, 0xfffffff3 ;  /* 0xfffffff3fa057836 */ /* 0x010fe20000000000 */
[----:B------:R-:W-:Y:S01]  /*14570*/  LDGSTS.E [R4+-0x40000], desc[UR4][R130.64], !P2 ;  /* 0xc000000082047fae */ /* 0x000fe2000d121844 */
[----:B------:R-:W-:Y:S01]  /*14580*/  ISETP.GE.U32.AND P2, PT, R2, 0x7fffff95, PT ;  /* 0x7fffff950200780c */ /* 0x000fe20003f46070 */
[----:B-1----:R-:W-:Y:S02]  /*14590*/  VIADD R2, R252, 0xfffffff1 ;  /* 0xfffffff1fc027836 */ /* 0x002fe40000000000 */
[----:B------:R-:W-:Y:S02]  /*145a0*/  LDGSTS.E [R4+-0x3fffc], desc[UR4][R132.64], !P4 ;  /* 0xc000400084047fae */ /* 0x000fe4000e121844 */
[----:B------:R-:W1:Y:S01]  /*145b0*/  LDC R12, c[0x0][0x230] ;  /* 0x00008c00ff0c7b82 */ /* 0x000e620000000800 */
[----:B------:R-:W-:Y:S01]  /*145c0*/  ISETP.GE.U32.AND P4, PT, R5, 0x7fffffb4, PT ;  /* 0x7fffffb40500780c */ /* 0x000fe20003f86070 */
[----:B------:R-:W-:Y:S06]  /*145d0*/  LDGSTS.E [R4+-0x3fff8], desc[UR4][R134.64], !P5 ;  /* 0xc000800086047fae */ /* 0x000fec000e921844 */
[----:B------:R-:W4:Y:S01]  /*145e0*/  LDC R250, c[0x0][0x230] ;  /* 0x00008c00fffa7b82 */ /* 0x000f220000000800 */
[----:B------:R4:W-:Y:S01]  /*145f0*/  LDGSTS.E [R4+-0x3fff4], desc[UR4][R136.64], !P1 ;  /* 0xc000c00088047fae */ /* 0x0009e2000c921844 */
[----:B--2---:R-:W-:Y:S01]  /*14600*/  VIADD R5, R251, 0xfffffff2 ;  /* 0xfffffff2fb057836 */ /* 0x004fe20000000000 */
[----:B------:R-:W-:Y:S01]  /*14610*/  ISETP.GE.U32.AND P1, PT, R2, 0x7fffffb2, PT ;  /* 0x7fffffb20200780c */ /* 0x000fe20003f26070 */
[----:B---3--:R-:W-:Y:S01]  /*14620*/  VIADD R2, R247, 0xfffffff0 ;  /* 0xfffffff0f7027836 */ /* 0x008fe20000000000 */
[----:B------:R-:W-:Y:S03]  /*14630*/  LDGSTS.E [R4+-0x3c000], desc[UR4][R194.64], !P6 ;  /* 0xc4000000c2047fae */ /* 0x000fe6000f121844 */
[----:B------:R-:W2:Y:S01]  /*14640*/  LDC R118, c[0x0][0x230] ;  /* 0x00008c00ff767b82 */ /* 0x000ea20000000800 */
[----:B------:R-:W-:Y:S01]  /*14650*/  ISETP.GE.U32.AND P6, PT, R2, 0x7fffffb1, PT ;  /* 0x7fffffb10200780c */ /* 0x000fe20003fc6070 */
[----:B------:R-:W-:Y:S06]  /*14660*/  LDGSTS.E [R4+-0x3bffc], desc[UR4][R196.64], !P3 ;  /* 0xc4004000c4047fae */ /* 0x000fec000d921844 */
[----:B------:R-:W3:Y:S01]  /*14670*/  LDC R251, c[0x0][0x230] ;  /* 0x00008c00fffb7b82 */ /* 0x000ee20000000800 */
[----:B------:R-:W-:Y:S01]  /*14680*/  IADD3 R2, R246, -0x2e, RZ ;  /* 0xffffffd2f6027810 */ /* 0x000fe20007ffe0ff */
[----:B------:R-:W-:Y:S06]  /*14690*/  LDGSTS.E [R4+-0x3bff8], desc[UR4][R198.64], !P0 ;  /* 0xc4008000c6047fae */ /* 0x000fec000c121844 */
[----:B------:R-:W3:Y:S01]  /*146a0*/  LDC R249, c[0x0][0x230] ;  /* 0x00008c00fff97b82 */ /* 0x000ee20000000800 */
[----:B------:R-:W-:Y:S01]  /*146b0*/  ISETP.GE.U32.AND P0, PT, R2, 0x7fffff93, PT ;  /* 0x7fffff930200780c */ /* 0x000fe20003f06070 */
[----:B-----5:R-:W-:-:S06]  /*146c0*/  VIADD R2, R7, 0xffffffd1 ;  /* 0xffffffd107027836 */ /* 0x020fcc0000000000 */
[----:B------:R-:W5:Y:S01]  /*146d0*/  LDC R252, c[0x0][0x230] ;  /* 0x00008c00fffc7b82 */ /* 0x000f620000000800 */
[----:B------:R-:W-:Y:S02]  /*146e0*/  ISETP.GE.U32.AND P5, PT, R5, 0x7fffffb3, PT ;  /* 0x7fffffb30500780c */ /* 0x000fe40003fa6070 */
[----:B------:R-:W-:Y:S01]  /*146f0*/  LOP3.LUT R119, R236, 0x30, RZ, 0x3c, !PT ;  /* 0x00000030ec777812 */ /* 0x000fe200078e3cff */
[----:B-1----:R-:W-:Y:S01]  /*14700*/  VIADD R5, R12, 0xffffffd3 ;  /* 0xffffffd30c057836 */ /* 0x002fe20000000000 */
[----:B------:R-:W-:Y:S03]  /*14710*/  LDGSTS.E [R4+-0x3bff4], desc[UR4][R200.64], !P2 ;  /* 0xc400c000c8047fae */ /* 0x000fe6000d121844 */
[----:B------:R-:W1:Y:S01]  /*14720*/  LDC R247, c[0x0][0x230] ;  /* 0x00008c00fff77b82 */ /* 0x000e620000000800 */
[----:B------:R-:W-:Y:S01]  /*14730*/  ISETP.GE.U32.AND P2, PT, R2, 0x7fffff92, PT ;  /* 0x7fffff920200780c */ /* 0x000fe20003f46070 */
[----:B----4-:R-:W-:Y:S01]  /*14740*/  VIADD R2, R250, 0xffffffd0 ;  /* 0xffffffd0fa027836 */ /* 0x010fe20000000000 */
[----:B------:R-:W-:-:S02]  /*14750*/  IADD3 R7, R248, 0x100000, R119 ;  /* 0x00100000f8077810 */ /* 0x000fc40007ffe077 */
[----:B------:R-:W-:-:S03]  /*14760*/  ISETP.GE.U32.AND P3, PT, R5, 0x7fffff94, PT ;  /* 0x7fffff940500780c */ /* 0x000fc60003f66070 */
[----:B------:R-:W4:Y:S01]  /*14770*/  LDC R12, c[0x0][0x230] ;  /* 0x00008c00ff0c7b82 */ /* 0x000f220000000800 */
[----:B------:R4:W-:Y:S01]  /*14780*/  LDGSTS.E [R7+-0x40000], desc[UR4][R138.64], !P4 ;  /* 0xc00000008a077fae */ /* 0x0009e2000e121844 */
[----:B------:R-:W-:Y:S01]  /*14790*/  ISETP.GE.U32.AND P4, PT, R2, 0x7fffff91, PT ;  /* 0x7fffff910200780c */ /* 0x000fe20003f86070 */
[----:B--2---:R-:W-:Y:S02]  /*147a0*/  VIADD R2, R118, 0xffffffed ;  /* 0xffffffed76027836 */ /* 0x004fe40000000000 */
[----:B---3--:R-:W-:Y:S01]  /*147b0*/  VIADD R5, R251, 0xffffffef ;  /* 0xffffffeffb057836 */ /* 0x008fe20000000000 */
[----:B------:R-:W-:Y:S02]  /*147c0*/  LDGSTS.E [R7+-0x3fffc], desc[UR4][R140.64], !P5 ;  /* 0xc00040008c077fae */ /* 0x000fe4000e921844 */
[----:B------:R-:W2:Y:S02]  /*147d0*/  LDC R246, c[0x0][0x230] ;  /* 0x00008c00fff67b82 */ /* 0x000ea40000000800 */
[----:B------:R-:W-:Y:S01]  /*147e0*/  LDGSTS.E [R7+-0x3fff8], desc[UR4][R142.64], !P1 ;  /* 0xc00080008e077fae */ /* 0x000fe2000c921844 */
[----:B------:R-:W-:-:S03]  /*147f0*/  ISETP.GE.U32.AND P5, PT, R5, 0x7fffffb0, PT ;  /* 0x7fffffb00500780c */ /* 0x000fc60003fa6070 */
[----:B------:R-:W-:Y:S02]  /*14800*/  LDGSTS.E [R7+-0x3fff4], desc[UR4][R144.64], !P6 ;  /* 0xc000c00090077fae */ /* 0x000fe4000f121844 */
[----:B------:R-:W3:Y:S01]  /*14810*/  LDC R251, c[0x0][0x230] ;  /* 0x00008c00fffb7b82 */ /* 0x000ee20000000800 */
[----:B------:R-:W-:Y:S01]  /*14820*/  ISETP.GE.U32.AND P6, PT, R2, 0x7fffffae, PT ;  /* 0x7fffffae0200780c */ /* 0x000fe20003fc6070 */
[----:B------:R-:W-:Y:S01]  /*14830*/  VIADD R2, R249, 0xffffffec ;  /* 0xffffffecf9027836 */ /* 0x000fe20000000000 */
[----:B------:R-:W-:Y:S01]  /*14840*/  LDGSTS.E [R7+-0x3c000], desc[UR4][R202.64], !P3 ;  /* 0xc4000000ca077fae */ /* 0x000fe2000d921844 */
[----:B-----5:R-:W-:-:S04]  /*14850*/  VIADD R5, R252, 0xffffffee ;  /* 0xffffffeefc057836 */ /* 0x020fc80000000000 */
[----:B------:R-:W5:Y:S01]  /*14860*/  LDC R118, c[0x0][0x230] ;  /* 0x00008c00ff767b82 */ /* 0x000f620000000800 */
[----:B------:R-:W-:Y:S01]  /*14870*/  ISETP.GE.U32.AND P3, PT, R2, 0x7fffffad, PT ;  /* 0x7fffffad0200780c */ /* 0x000fe20003f66070 */
[----:B-1----:R-:W-:Y:S01]  /*14880*/  VIADD R2, R247, 0xffffffce ;  /* 0xffffffcef7027836 */ /* 0x002fe20000000000 */
[----:B------:R-:W-:Y:S01]  /*14890*/  LOP3.LUT R119, R236, 0x40, RZ, 0x3c, !PT ;  /* 0x00000040ec777812 */ /* 0x000fe200078e3cff */
[----:B------:R-:W-:Y:S04]  /*148a0*/  LDGSTS.E [R7+-0x3bffc], desc[UR4][R204.64], !P0 ;  /* 0xc4004000cc077fae */ /* 0x000fe8000c121844 */
[----:B------:R-:W1:Y:S01]  /*148b0*/  LDC R252, c[0x0][0x230] ;  /* 0x00008c00fffc7b82 */ /* 0x000e620000000800 */
[----:B------:R-:W-:Y:S01]  /*148c0*/  LDGSTS.E [R7+-0x3bff8], desc[UR4][R206.64], !P2 ;  /* 0xc4008000ce077fae */ /* 0x000fe2000d121844 */
[----:B------:R-:W-:Y:S01]  /*148d0*/  ISETP.GE.U32.AND P2, PT, R2, 0x7fffff8f, PT ;  /* 0x7fffff8f0200780c */ /* 0x000fe20003f46070 */
[----:B----4-:R-:W-:-:S05]  /*148e0*/  VIADD R2, R12, 0xffffffcd ;  /* 0xffffffcd0c027836 */ /* 0x010fca0000000000 */
[----:B------:R-:W4:Y:S01]  /*148f0*/  LDC R249, c[0x0][0x230] ;  /* 0x00008c00fff97b82 */ /* 0x000f220000000800 */
[----:B------:R-:W-:Y:S01]  /*14900*/  IADD3 R12, R248, 0x100000, R119 ;  /* 0x00100000f80c7810 */ /* 0x000fe20007ffe077 */
[----:B------:R-:W-:Y:S06]  /*14910*/  LDGSTS.E [R7+-0x3bff4], desc[UR4][R208.64], !P4 ;  /* 0xc400c000d0077fae */ /* 0x000fec000e121844 */
[----:B------:R-:W4:Y:S01]  /*14920*/  LDC R250, c[0x0][0x230] ;  /* 0x00008c00fffa7b82 */ /* 0x000f220000000800 */
[----:B------:R-:W-:Y:S01]  /*14930*/  ISETP.GE.U32.AND P1, PT, R5, 0x7fffffaf, PT ;  /* 0x7fffffaf0500780c */ /* 0x000fe20003f26070 */
[----:B--2---:R-:W-:-:S06]  /*14940*/  VIADD R5, R246, 0xffffffcf ;  /* 0xffffffcff6057836 */ /* 0x004fcc0000000000 */
[----:B------:R-:W2:Y:S01]  /*14950*/  LDC R119, c[0x0][0x230] ;  /* 0x00008c00ff777b82 */ /* 0x000ea20000000800 */
[----:B------:R-:W-:Y:S01]  /*14960*/  ISETP.GE.U32.AND P4, PT, R2, 0x7fffff8e, PT ;  /* 0x7fffff8e0200780c */ /* 0x000fe20003f86070 */
[----:B------:R-:W-:Y:S01]  /*14970*/  LDGSTS.E [R12+-0x40000], desc[UR4][R146.64], !P5 ;  /* 0xc0000000920c7fae */ /* 0x000fe2000e921844 */
[----:B---3--:R-:W-:Y:S02]  /*14980*/  IADD3 R2, R251, -0x34, RZ ;  /* 0xffffffccfb027810 */ /* 0x008fe40007ffe0ff */
[----:B------:R-:W-:-:S03]  /*14990*/  ISETP.GE.U32.AND P0, PT, R5, 0x7fffff90, PT ;  /* 0x7fffff900500780c */ /* 0x000fc60003f06070 */
[----:B------:R-:W3:Y:S01]  /*149a0*/  LDC R246, c[0x0][0x230] ;  /* 0x00008c00fff67b82 */ /* 0x000ee20000000800 */
[----:B-----5:R-:W-:Y:S01]  /*149b0*/  VIADD R5, R118, 0xffffffeb ;  /* 0xffffffeb76057836 */ /* 0x020fe20000000000 */
[----:B------:R-:W-:Y:S01]  /*149c0*/  ISETP.GE.U32.AND P5, PT, R2, 0x7fffff8d, PT ;  /* 0x7fffff8d0200780c */ /* 0x000fe20003fa6070 */
[----:B-1----:R-:W-:Y:S01]  /*149d0*/  VIADD R2, R252, 0xffffffea ;  /* 0xffffffeafc027836 */ /* 0x002fe20000000000 */
[----:B------:R-:W-:Y:S04]  /*149e0*/  LDGSTS.E [R12+-0x3fffc], desc[UR4][R148.64], !P1 ;  /* 0xc0004000940c7fae */ /* 0x000fe8000c921844 */
[----:B------:R-:W1:Y:S01]  /*149f0*/  LDC R247, c[0x0][0x230] ;  /* 0x00008c00fff77b82 */ /* 0x000e620000000800 */
[----:B------:R-:W-:Y:S01]  /*14a00*/  ISETP.GE.U32.AND P1, PT, R5, 0x7fffffac, PT ;  /* 0x7fffffac0500780c */ /* 0x000fe20003f26070 */
[----:B------:R-:W-:Y:S01]  /*14a10*/  LDGSTS.E [R12+-0x3fff8], desc[UR4][R150.64], !P6 ;  /* 0xc0008000960c7fae */ /* 0x000fe2000f121844 */
[----:B------:R-:W-:-:S05]  /*14a20*/  ISETP.GE.U32.AND P6, PT, R2, 0x7fffffab, PT ;  /* 0x7fffffab0200780c */ /* 0x000fca0003fc6070 */
[----:B------:R-:W5:Y:S01]  /*14a30*/  LDC R118, c[0x0][0x230] ;  /* 0x00008c00ff767b82 */ /* 0x000f620000000800 */
[----:B----4-:R-:W-:Y:S01]  /*14a40*/  VIADD R5, R249, 0xffffffe9 ;  /* 0xffffffe9f9057836 */ /* 0x010fe20000000000 */
[----:B------:R-:W-:Y:S01]  /*14a50*/  LDGSTS.E [R12+-0x3fff4], desc[UR4][R152.64], !P3 ;  /* 0xc000c000980c7fae */ /* 0x000fe2000d921844 */
[----:B------:R-:W-:-:S03]  /*14a60*/  VIADD R2, R250, 0xffffffe8 ;  /* 0xffffffe8fa027836 */ /* 0x000fc60000000000 */
[----:B------:R-:W-:Y:S02]  /*14a70*/  LDGSTS.E [R12+-0x3c000], desc[UR4][R210.64], !P0 ;  /* 0xc4000000d20c7fae */ /* 0x000fe4000c121844 */
[----:B------:R-:W4:Y:S01]  /*14a80*/  LDC R249, c[0x0][0x230] ;  /* 0x00008c00fff97b82 */ /* 0x000f220000000800 */
[----:B------:R-:W-:Y:S01]  /*14a90*/  ISETP.GE.U32.AND P0, PT, R2, 0x7fffffa9, PT ;  /* 0x7fffffa90200780c */ /* 0x000fe20003f06070 */
[----:B--2---:R-:W-:Y:S01]  /*14aa0*/  VIADD R2, R119, 0xffffffca ;  /* 0xffffffca77027836 */ /* 0x004fe20000000000 */
[----:B------:R-:W-:Y:S04]  /*14ab0*/  LDGSTS.E [R12+-0x3bffc], desc[UR4][R212.64], !P2 ;  /* 0xc4004000d40c7fae */ /* 0x000fe8000d121844 */
[----:B------:R-:W-:Y:S01]  /*14ac0*/  LDGSTS.E [R12+-0x3bff8], desc[UR4][R214.64], !P4 ;  /* 0xc4008000d60c7fae */ /* 0x000fe2000e121844 */
[----:B------:R-:W2:Y:S01]  /*14ad0*/  LDC R252, c[0x0][0x230] ;  /* 0x00008c00fffc7b82 */ /* 0x000ea20000000800 */
[----:B------:R-:W-:Y:S01]  /*14ae0*/  ISETP.GE.U32.AND P4, PT, R2, 0x7fffff8b, PT ;  /* 0x7fffff8b0200780c */ /* 0x000fe20003f86070 */
[----:B---3--:R-:W-:Y:S01]  /*14af0*/  VIADD R2, R246, 0xffffffc9 ;  /* 0xffffffc9f6027836 */ /* 0x008fe20000000000 */
[----:B------:R-:W-:Y:S05]  /*14b00*/  LDGSTS.E [R12+-0x3bff4], desc[UR4][R216.64], !P5 ;  /* 0xc400c000d80c7fae */ /* 0x000fea000e921844 */
[----:B------:R-:W3:Y:S01]  /*14b10*/  LDC R251, c[0x0][0x230] ;  /* 0x00008c00fffb7b82 */ /* 0x000ee20000000800 */
[----:B------:R-:W-:Y:S01]  /*14b20*/  ISETP.GE.U32.AND P3, PT, R5, 0x7fffffaa, PT ;  /* 0x7fffffaa0500780c */ /* 0x000fe20003f66070 */
[----:B-1----:R-:W-:Y:S01]  /*14b30*/  VIADD R5, R247, 0xffffffcb ;  /* 0xffffffcbf7057836 */ /* 0x002fe20000000000 */
[----:B------:R-:W-:-:S05]  /*14b40*/  ISETP.GE.U32.AND P5, PT, R2, 0x7fffff8a, PT ;  /* 0x7fffff8a0200780c */ /* 0x000fca0003fa6070 */
[----:B------:R-:W1:Y:S01]  /*14b50*/  LDC R119, c[0x0][0x230] ;  /* 0x00008c00ff777b82 */ /* 0x000e620000000800 */
[----:B-----5:R-:W-:Y:S01]  /*14b60*/  VIADD R2, R118, 0xffffffc8 ;  /* 0xffffffc876027836 */ /* 0x020fe20000000000 */
[----:B------:R5:W-:Y:S06]  /*14b70*/  STL.64 [R1+0x1e70], R120 ;  /* 0x001e707801007387 */ /* 0x000bec0000100a00 */
[----:B------:R-:W1:Y:S01]  /*14b80*/  LDC R250, c[0x0][0x230] ;  /* 0x00008c00fffa7b82 */ /* 0x000e620000000800 */
[----:B------:R-:W-:Y:S01]  /*14b90*/  ISETP.GE.U32.AND P2, PT, R5, 0x7fffff8c, PT ;  /* 0x7fffff8c0500780c */ /* 0x000fe20003f46070 */
[----:B----4-:R-:W-:Y:S01]  /*14ba0*/  VIADD R5, R249, 0xffffffe7 ;  /* 0xffffffe7f9057836 */ /* 0x010fe20000000000 */
[----:B-----5:R-:W-:-:S05]  /*14bb0*/  LOP3.LUT R120, R236, 0x50, RZ, 0x3c, !PT ;  /* 0x00000050ec787812 */ /* 0x020fca00078e3cff */
[----:B------:R-:W4:Y:S01]  /*14bc0*/  LDC R118, c[0x0][0x230] ;  /* 0x00008c00ff767b82 */ /* 0x000f220000000800 */
[----:B------:R-:W-:-:S05]  /*14bd0*/  IADD3 R246, R248, 0x100000, R120 ;  /* 0x00100000f8f67810 */ /* 0x000fca0007ffe078 */
[----:B------:R-:W-:Y:S02]  /*14be0*/  LDGSTS.E [R246+-0x40000], desc[UR4][R154.64], !P1 ;  /* 0xc00000009af67fae */ /* 0x000fe4000c921844 */
[----:B------:R-:W5:Y:S01]  /*14bf0*/  LDC R247, c[0x0][0x230] ;  /* 0x00008c00fff77b82 */ /* 0x000f620000000800 */
[----:B------:R-:W-:-:S07]  /*14c00*/  ISETP.GE.U32.AND P1, PT, R2, 0x7fffff89, PT ;  /* 0x7fffff890200780c */ /* 0x000fce0003f26070 */
[----:B------:R-:W5:Y:S01]  /*14c10*/  LDC R249, c[0x0][0x230] ;  /* 0x00008c00fff97b82 */ /* 0x000f620000000800 */
[----:B--2---:R-:W-:Y:S01]  /*14c20*/  IADD3 R2, R252, -0x1a, RZ ;  /* 0xffffffe6fc027810 */ /* 0x004fe20007ffe0ff */
[----:B------:R-:W-:Y:S01]  /*14c30*/  LDGSTS.E [R246+-0x3fffc], desc[UR4][R156.64], !P6 ;  /* 0xc00040009cf67fae */ /* 0x000fe2000f121844 */
[----:B------:R-:W-:Y:S01]  /*14c40*/  ISETP.GE.U32.AND P6, PT, R5, 0x7fffffa8, PT ;  /* 0x7fffffa80500780c */ /* 0x000fe20003fc6070 */
[----:B---3--:R-:W-:Y:S02]  /*14c50*/  VIADD R5, R251, 0xffffffe5 ;  /* 0xffffffe5fb057836 */ /* 0x008fe40000000000 */
[----:B------:R-:W-:Y:S02]  /*14c60*/  LDGSTS.E [R246+-0x3fff8], desc[UR4][R158.64], !P3 ;  /* 0xc00080009ef67fae */ /* 0x000fe4000d921844 */
[----:B------:R-:W2:Y:S01]  /*14c70*/  LDC R121, c[0x0][0x230] ;  /* 0x00008c00ff797b82 */ /* 0x000ea20000000800 */
[----:B------:R-:W-:Y:S01]  /*14c80*/  ISETP.GE.U32.AND P3, PT, R2, 0x7fffffa7, PT ;  /* 0x7fffffa70200780c */ /* 0x000fe20003f66070 */
[----:B-1----:R-:W-:Y:S01]  /*14c90*/  VIADD R2, R119, 0xffffffe4 ;  /* 0xffffffe477027836 */ /* 0x002fe20000000000 */
[----:B------:R-:W-:Y:S01]  /*14ca0*/  LDGSTS.E [R246+-0x3fff4], desc[UR4][R160.64], !P0 ;  /* 0xc000c000a0f67fae */ /* 0x000fe2000c121844 */
[----:B------:R-:W-:-:S04]  /*14cb0*/  ISETP.GE.U32.AND P0, PT, R5, 0x7fffffa6, PT ;  /* 0x7fffffa60500780c */ /* 0x000fc80003f06070 */
[----:B------:R-:W1:Y:S01]  /*14cc0*/  LDC R251, c[0x0][0x230] ;  /* 0x00008c00fffb7b82 */ /* 0x000e620000000800 */
[----:B------:R-:W-:Y:S01]  /*14cd0*/  LDGSTS.E [R246+-0x3c000], desc[UR4][R218.64], !P2 ;  /* 0xc4000000daf67fae */ /* 0x000fe2000d121844 */
[----:B------:R-:W-:Y:S01]  /*14ce0*/  VIADD R5, R250, 0xffffffc7 ;  /* 0xffffffc7fa057836 */ /* 0x000fe20000000000 */
[----:B------:R-:W-:Y:S01]  /*14cf0*/  ISETP.GE.U32.AND P2, PT, R2, 0x7fffffa5, PT ;  /* 0x7fffffa50200780c */ /* 0x000fe20003f46070 */
[----:B----4-:R-:W-:Y:S01]  /*14d00*/  VIADD R2, R118, 0xffffffc6 ;  /* 0xffffffc676027836 */ /* 0x010fe20000000000 */
[----:B------:R-:W-:Y:S01]  /*14d10*/  LOP3.LUT R118, R236, 0x60, RZ, 0x3c, !PT ;  /* 0x00000060ec767812 */ /* 0x000fe200078e3cff */
[----:B------:R-:W-:Y:S02]  /*14d20*/  LDGSTS.E [R246+-0x3bffc], desc[UR4][R220.64], !P4 ;  /* 0xc4004000dcf67fae */ /* 0x000fe4000e121844 */
[----:B------:R-:W3:Y:S01]  /*14d30*/  LDC R119, c[0x0][0x230] ;  /* 0x00008c00ff777b82 */ /* 0x000ee20000000800 */
[----:B------:R-:W-:Y:S01]  /*14d40*/  ISETP.GE.U32.AND P4, PT, R5, 0x7fffff88, PT ;  /* 0x7fffff880500780c */ /* 0x000fe20003f86070 */
[----:B------:R-:W-:Y:S01]  /*14d50*/  LDGSTS.E [R246+-0x3bff8], desc[UR4][R222.64], !P5 ;  /* 0xc4008000def67fae */ /* 0x000fe2000e921844 */
[----:B-----5:R-:W-:Y:S01]  /*14d60*/  VIADD R5, R247, 0xffffffc5 ;  /* 0xffffffc5f7057836 */ /* 0x020fe20000000000 */
[----:B------:R-:W-:Y:S01]  /*14d70*/  ISETP.GE.U32.AND P5, PT, R2, 0x7fffff87, PT ;  /* 0x7fffff870200780c */ /* 0x000fe20003fa6070 */
[----:B------:R-:W-:Y:S01]  /*14d80*/  VIADD R2, R249, 0xffffffc4 ;  /* 0xffffffc4f9027836 */ /* 0x000fe20000000000 */
[----:B------:R-:W-:Y:S01]  /*14d90*/  IADD3 R247, R248, 0x100000, R118 ;  /* 0x00100000f8f77810 */ /* 0x000fe20007ffe076 */
[----:B------:R-:W-:Y:S01]  /*14da0*/  LDGSTS.E [R246+-0x3bff4], desc[UR4][R224.64], !P1 ;  /* 0xc400c000e0f67fae */ /* 0x000fe2000c921844 */
[----:B------:R-:W4:Y:S03]  /*14db0*/  LDC R252, c[0x0][0x230] ;  /* 0x00008c00fffc7b82 */ /* 0x000f260000000800 */
[----:B------:R-:W-:Y:S01]  /*14dc0*/  LDGSTS.E [R247+-0x40000], desc[UR4][R162.64], !P6 ;  /* 0xc0000000a2f77fae */ /* 0x000fe2000f121844 */
[----:B------:R-:W-:Y:S01]  /*14dd0*/  ISETP.GE.U32.AND P6, PT, R2, 0x7fffff85, PT ;  /* 0x7fffff850200780c */ /* 0x000fe20003fc6070 */
[----:B--2---:R-:W-:-:S02]  /*14de0*/  VIADD R2, R121, 0xffffffe2 ;  /* 0xffffffe279027836 */ /* 0x004fc40000000000 */
[----:B------:R-:W-:Y:S01]  /*14df0*/  LDGSTS.E [R247+-0x3fffc], desc[UR4][R164.64], !P3 ;  /* 0xc0004000a4f77fae */ /* 0x000fe2000d921844 */
[----:B------:R-:W2:Y:S03]  /*14e00*/  LDC R249, c[0x0][0x230] ;  /* 0x00008c00fff97b82 */ /* 0x000ea60000000800 */
[----:B------:R-:W-:Y:S01]  /*14e10*/  LDGSTS.E [R247+-0x3fff8], desc[UR4][R166.64], !P0 ;  /* 0xc0008000a6f77fae */ /* 0x000fe2000c121844 */
[----:B------:R-:W-:Y:S01]  /*14e20*/  ISETP.GE.U32.AND P0, PT, R2, 0x7fffffa3, PT ;  /* 0x7fffffa30200780c */ /* 0x000fe20003f06070 */
[----:B-1----:R-:W-:Y:S02]  /*14e30*/  VIADD R2, R251, 0xffffffe1 ;  /* 0xffffffe1fb027836 */ /* 0x002fe40000000000 */
[----:B------:R-:W-:Y:S01]  /*14e40*/  LDGSTS.E [R247+-0x3fff4], desc[UR4][R168.64], !P2 ;  /* 0xc000c000a8f77fae */ /* 0x000fe2000d121844 */
[----:B------:R-:W1:Y:S02]  /*14e50*/  LDC R120, c[0x0][0x230] ;  /* 0x00008c00ff787b82 */ /* 0x000e640000000800 */
[----:B------:R-:W-:Y:S01]  /*14e60*/  ISETP.GE.U32.AND P2, PT, R2, 0x7fffffa2, PT ;  /* 0x7fffffa20200780c */ /* 0x000fe20003f46070 */
[----:B---3--:R-:W-:-:S05]  /*14e70*/  VIADD R2, R119, 0xffffffc3 ;  /* 0xffffffc377027836 */ /* 0x008fca0000000000 */
[----:B------:R-:W3:Y:S01]  /*14e80*/  LDC R118, c[0x0][0x230] ;  /* 0x00008c00ff767b82 */ /* 0x000ee20000000800 */
[----:B------:R-:W5:Y:S01]  /*14e90*/  S2R R119, SR_TID.X ;  /* 0x0000000000777919 */ /* 0x000f620000002100 */
[----:B------:R-:W-:Y:S01]  /*14ea0*/  ISETP.GE.U32.AND P1, PT, R5, 0x7fffff86, PT ;  /* 0x7fffff860500780c */ /* 0x000fe20003f26070 */
[----:B----4-:R-:W-:Y:S01]  /*14eb0*/  VIADD R5, R252, 0xffffffe3 ;  /* 0xffffffe3fc057836 */ /* 0x010fe20000000000 */
[----:B------:R-:W-:Y:S01]  /*14ec0*/  LOP3.LUT R121, R236, 0x70, RZ, 0x3c, !PT ;  /* 0x00000070ec797812 */ /* 0x000fe200078e3cff */
[----:B------:R-:W-:Y:S03]  /*14ed0*/  LDGSTS.E [R247+-0x3c000], desc[UR4][R226.64], !P4 ;  /* 0xc4000000e2f77fae */ /* 0x000fe6000e121844 */
[----:B------:R-:W-:Y:S01]  /*14ee0*/  ISETP.GE.U32.AND P3, PT, R5, 0x7fffffa4, PT ;  /* 0x7fffffa40500780c */ /* 0x000fe20003f66070 */
[----:B--2---:R-:W-:Y:S01]  /*14ef0*/  VIADD R249, R249, 0xffffffc0 ;  /* 0xffffffc0f9f97836 */ /* 0x004fe20000000000 */
[----:B------:R-:W-:Y:S01]  /*14f00*/  LDGSTS.E [R247+-0x3bffc], desc[UR4][R228.64], !P5 ;  /* 0xc4004000e4f77fae */ /* 0x000fe2000e921844 */
[----:B------:R-:W-:Y:S01]  /*14f10*/  IADD3 R248, R248, 0x100000, R121 ;  /* 0x00100000f8f87810 */ /* 0x000fe20007ffe079 */
[----:B------:R-:W2:Y:S03]  /*14f20*/  LDC R252, c[0x0][0x230] ;  /* 0x00008c00fffc7b82 */ /* 0x000ea60000000800 */
[----:B------:R-:W-:Y:S01]  /*14f30*/  LDGSTS.E [R247+-0x3bff8], desc[UR4][R230.64], !P1 ;  /* 0xc4008000e6f77fae */ /* 0x000fe2000c921844 */
[----:B-1----:R-:W-:-:S02]  /*14f40*/  IADD3 R5, R120, -0x20, RZ ;  /* 0xffffffe078057810 */ /* 0x002fc40007ffe0ff */
[----:B------:R-:W-:Y:S01]  /*14f50*/  ISETP.GE.U32.AND P5, PT, R2, 0x7fffff84, PT ;  /* 0x7fffff840200780c */ /* 0x000fe20003fa6070 */
[----:B------:R-:W-:Y:S01]  /*14f60*/  STL.64 [R1+0x1e58], R122 ;  /* 0x001e587a01007387 */ /* 0x000fe20000100a00 */
[----:B------:R-:W1:Y:S03]  /*14f70*/  LDC R251, c[0x0][0x230] ;  /* 0x00008c00fffb7b82 */ /* 0x000e660000000800 */
[----:B------:R-:W-:Y:S01]  /*14f80*/  LDGSTS.E [R247+-0x3bff4], desc[UR4][R232.64], !P6 ;  /* 0xc400c000e8f77fae */ /* 0x000fe2000f121844 */
[----:B---3--:R-:W-:-:S04]  /*14f90*/  VIADD R120, R118, 0x3f ;  /* 0x0000003f76787836 */ /* 0x008fc80000000000 */
[----:B------:R-:W3:Y:S01]  /*14fa0*/  LDC R250, c[0x0][0x230] ;  /* 0x00008c00fffa7b82 */ /* 0x000ee20000000800 */
[----:B-----5:R-:W-:Y:S01]  /*14fb0*/  LOP3.LUT R237, R119, 0x3f, RZ, 0xc0, !PT ;  /* 0x0000003f77ed7812 */ /* 0x020fe200078ec0ff */
[----:B------:R-:W-:Y:S06]  /*14fc0*/  STL.64 [R1+0x1e78], R178 ;  /* 0x001e78b201007387 */ /* 0x000fec0000100a00 */
[----:B------:R-:W4:Y:S01]  /*14fd0*/  LDC R119, c[0x0][0x230] ;  /* 0x00008c00ff777b82 */ /* 0x000f220000000800 */
[----:B------:R-:W-:Y:S01]  /*14fe0*/  ISETP.GE.AND P1, PT, R237, R249, PT ;  /* 0x000000f9ed00720c */ /* 0x000fe20003f26270 */
[----:B------:R-:W-:Y:S01]  /*14ff0*/  LDGSTS.E [R248+-0x40000], desc[UR4][R170.64], !P3 ;  /* 0xc0000000aaf87fae */ /* 0x000fe2000d921844 */
[----:B------:R-:W-:-:S02]  /*15000*/  ISETP.GT.AND P3, PT, R120, 0x7f, PT ;  /* 0x0000007f7800780c */ /* 0x000fc40003f64270 */
[----:B------:R-:W-:Y:S01]  /*15010*/  SEL R2, RZ, 0x4, P1 ;  /* 0x00000004ff027807 */ /* 0x000fe20000800000 */
[----:B------:R-:W-:Y:S01]  /*15020*/  STL.64 [R1+0x1e80], R180 ;  /* 0x001e80b401007387 */ /* 0x000fe20000100a00 */
[----:B------:R-:W-:Y:S01]  /*15030*/  ISETP.GT.AND P1, PT, R120, 0x3f, PT ;  /* 0x0000003f7800780c */ /* 0x000fe20003f24270 */
[----:B------:R-:W5:Y:S02]  /*15040*/  LDC R118, c[0x0][0x230] ;  /* 0x00008c00ff767b82 */ /* 0x000f640000000800 */
[----:B------:R-:W-:Y:S04]  /*15050*/  STL.64 [R1+0x1e88], R182 ;  /* 0x001e88b601007387 */ /* 0x000fe80000100a00 */
[----:B------:R-:W-:Y:S02]  /*15060*/  STL.64 [R1+0x1e90], R184 ;  /* 0x001e90b801007387 */ /* 0x000fe40000100a00 */
[----:B------:R-:W2:Y:S02]  /*15070*/  LDC.64 R120, c[0x0][0x238] ;  /* 0x00008e00ff787b82 */ /* 0x000ea40000000a00 */
[----:B------:R-:W-:Y:S04]  /*15080*/  STL.64 [R1+0x1e98], R234 ;  /* 0x001e98ea01007387 */ /* 0x000fe80000100a00 */
        /* <DEDUP_REMOVED lines=9> */
[----:B------:R1:W-:Y:S04]  /*15120*/  STL.64 [R1+0x1ee8], R134 ;  /* 0x001ee88601007387 */ /* 0x0003e80000100a00 */
[----:B------:R3:W-:Y:S04]  /*15130*/  STL.64 [R1+0x1ef0], R136 ;  /* 0x001ef08801007387 */ /* 0x0007e80000100a00 */
        /* <DEDUP_REMOVED lines=9> */
[----:B------:R-:W-:Y:S01]  /*151d0*/  STL.64 [R1+0x1f40], R204 ;  /* 0x001f40cc01007387 */ /* 0x000fe20000100a00 */
[----:B------:R-:W-:-:S03]  /*151e0*/  ISETP.GE.U32.AND P4, PT, R5, 0x7fffffa1, PT ;  /* 0x7fffffa10500780c */ /* 0x000fc60003f86070 */
[----:B--2---:R2:W-:Y:S04]  /*151f0*/  STL [R1+0x434], R121 ;  /* 0x0004347901007387 */ /* 0x0045e80000100800 */
[----:B-1----:R-:W2:Y:S04]  /*15200*/  LDL.64 R134, [R1+0x248] ;  /* 0x0002480001867983 */ /* 0x002ea80000100a00 */
[----:B------:R-:W2:Y:S04]  /*15210*/  LDL.64 R132, [R1+0x228] ;  /* 0x0002280001847983 */ /* 0x000ea80000100a00 */
[----:B------:R-:W2:Y:S01]  /*15220*/  LDL.64 R130, [R1+0x208] ;  /* 0x0002080001827983 */ /* 0x000ea20000100a00 */
[----:B------:R-:W-:-:S03]  /*15230*/  SEL R2, R2, RZ, P3 ;  /* 0x000000ff02027207 */ /* 0x000fc60001800000 */
[----:B------:R-:W2:Y:S01]  /*15240*/  LDL.64 R192, [R1+0x1e8] ;  /* 0x0001e80001c07983 */ /* 0x000ea20000100a00 */
[----:B------:R-:W-:-:S03]  /*15250*/  SEL R5, RZ, 0x4, !P1 ;  /* 0x00000004ff057807 */ /* 0x000fc60004800000 */
[----:B------:R-:W2:Y:S01]  /*15260*/  LDL.64 R190, [R1+0x1c8] ;  /* 0x0001c80001be7983 */ /* 0x000ea20000100a00 */
[----:B------:R-:W-:-:S03]  /*15270*/  ISETP.GE.AND P1, PT, R237, UR6, PT ;  /* 0x00000006ed007c0c */ /* 0x000fc6000bf26270 */
[----:B------:R-:W2:Y:S04]  /*15280*/  LDL.64 R188, [R1+0x1a8] ;  /* 0x0001a80001bc7983 */ /* 0x000ea80000100a00 */
[----:B------:R-:W2:Y:S04]  /*15290*/  LDL.64 R186, [R1+0x188] ;  /* 0x0001880001ba7983 */ /* 0x000ea80000100a00 */
[----:B------:R-:W2:Y:S04]  /*152a0*/  LDL.64 R128, [R1+0x168] ;  /* 0x0001680001807983 */ /* 0x000ea80000100a00 */
[----:B------:R-:W-:Y:S04]  /*152b0*/  LDGSTS.E [R248+-0x3fffc], desc[UR4][R172.64], !P0 ;  /* 0xc0004000acf87fae */ /* 0x000fe8000c121844 */
[----:B------:R-:W2:Y:S01]  /*152c0*/  LDL.64 R126, [R1+0x148] ;  /* 0x00014800017e7983 */ /* 0x000ea20000100a00 */
[----:B------:R-:W-:-:S03]  /*152d0*/  SEL R5, R5, RZ, !P1 ;  /* 0x000000ff05057207 */ /* 0x000fc60004800000 */
[----:B------:R-:W-:Y:S01]  /*152e0*/  LDGSTS.E [R248+-0x3fff8], desc[UR4][R174.64], !P2 ;  /* 0xc0008000aef87fae */ /* 0x000fe2000d121844 */
[----:B------:R-:W-:Y:S01]  /*152f0*/  ISETP.NE.U32.AND P2, PT, R2, RZ, PT ;  /* 0x000000ff0200720c */ /* 0x000fe20003f45070 */
[----:B------:R-:W-:Y:S02]  /*15300*/  VIADD R2, R252, 0xffffffbf ;  /* 0xffffffbffc027836 */ /* 0x000fe40000000000 */
[----:B------:R-:W2:Y:S04]  /*15310*/  LDL.64 R124, [R1+0x128] ;  /* 0x00012800017c7983 */ /* 0x000ea80000100a00 */
[----:B------:R-:W2:Y:S04]  /*15320*/  LDL.64 R234, [R1+0x108] ;  /* 0x0001080001ea7983 */ /* 0x000ea80000100a00 */
[----:B------:R-:W2:Y:S01]  /*15330*/  LDL.64 R184, [R1+0xe8] ;  /* 0x0000e80001b87983 */ /* 0x000ea20000100a00 */
[----:B---3--:R-:W-:-:S03]  /*15340*/  IMAD.MOV.U32 R136, RZ, RZ, R120 ;  /* 0x000000ffff887224 */ /* 0x008fc600078e0078 */
[----:B------:R-:W3:Y:S01]  /*15350*/  LDL.64 R182, [R1+0xc8] ;  /* 0x0000c80001b67983 */ /* 0x000ee20000100a00 */
[----:B------:R-:W-:-:S03]  /*15360*/  ISETP.NE.U32.AND P3, PT, R5, RZ, PT ;  /* 0x000000ff0500720c */ /* 0x000fc60003f65070 */
[----:B------:R-:W3:Y:S01]  /*15370*/  LDL.64 R180, [R1+0xa8] ;  /* 0x0000a80001b47983 */ /* 0x000ee20000100a00 */
[----:B----4-:R-:W-:-:S03]  /*15380*/  VIADD R5, R119, 0xffffffbe ;  /* 0xffffffbe77057836 */ /* 0x010fc60000000000 */
[----:B------:R-:W4:Y:S04]  /*15390*/  LDL.64 R178, [R1+0x88] ;  /* 0x0000880001b27983 */ /* 0x000f280000100a00 */
[----:B------:R-:W-:Y:S01]  /*153a0*/  LDGSTS.E [R248+-0x3fff4], desc[UR4][R176.64], !P4 ;  /* 0xc000c000b0f87fae */ /* 0x000fe2000e121844 */
[----:B------:R-:W-:Y:S01]  /*153b0*/  ISETP.GE.U32.AND P4, PT, R2, 0x7fffff80, PT ;  /* 0x7fffff800200780c */ /* 0x000fe20003f86070 */
[----:B-----5:R-:W-:Y:S02]  /*153c0*/  VIADD R2, R118, 0xffffffbd ;  /* 0xffffffbd76027836 */ /* 0x020fe40000000000 */
[----:B------:R-:W5:Y:S04]  /*153d0*/  LDL.64 R122, [R1+0x68] ;  /* 0x00006800017a7983 */ /* 0x000f680000100a00 */
[----:B--2---:R-:W2:Y:S04]  /*153e0*/  LDL.64 R120, [R1+0x48] ;  /* 0x0000480001787983 */ /* 0x004ea80000100a00 */
[----:B------:R-:W2:Y:S04]  /*153f0*/  LDL.64 R236, [R1+0x28] ;  /* 0x0000280001ec7983 */ /* 0x000ea80000100a00 */
[----:B------:R-:W2:Y:S01]  /*15400*/  LDL.64 R118, [R1+0x8] ;  /* 0x0000080001767983 */ /* 0x000ea20000100a00 */
[----:B------:R-:W-:Y:S01]  /*15410*/  VIADD R251, R251, 0xffffffc1 ;  /* 0xffffffc1fbfb7836 */ /* 0x000fe20000000000 */
[----:B------:R-:W-:Y:S01]  /*15420*/  ISETP.GE.U32.AND P0, PT, R249, 0x7fffff81, PT ;  /* 0x7fffff81f900780c */ /* 0x000fe20003f06070 */
[----:B------:R-:W-:Y:S01]  /*15430*/  VIADD R250, R250, 0xffffffc2 ;  /* 0xffffffc2fafa7836 */ /* 0x000fe20000000000 */
[----:B------:R-:W1:Y:S01]  /*15440*/  LDC R249, c[0x0][0x230] ;  /* 0x00008c00fff97b82 */ /* 0x000e620000000800 */
[----:B------:R-:W-:Y:S01]  /*15450*/  LDGSTS.E [R248+-0x3c000], desc[UR4][R238.64], !P5 ;  /* 0xc4000000eef87fae */ /* 0x000fe2000e921844 */
[----:B------:R-:W-:-:S06]  /*15460*/  ISETP.GE.U32.AND P1, PT, R251, 0x7fffff82, PT ;  /* 0x7fffff82fb00780c */ /* 0x000fcc0003f26070 */
[----:B------:R-:W1:Y:S01]  /*15470*/  LDC R251, c[0x0][0x230] ;  /* 0x00008c00fffb7b82 */ /* 0x000e620000000800 */
[----:B------:R-:W-:-:S07]  /*15480*/  ISETP.GE.U32.AND P6, PT, R250, 0x7fffff83, PT ;  /* 0x7fffff83fa00780c */ /* 0x000fce0003fc6070 */
[----:B------:R-:W2:Y:S06]  /*15490*/  LDC R250, c[0x0][0x230] ;  /* 0x00008c00fffa7b82 */ /* 0x000eac0000000800 */
[----:B------:R-:W-:Y:S01]  /*154a0*/  LDGSTS.E [R248+-0x3bffc], desc[UR4][R240.64], !P6 ;  /* 0xc4004000f0f87fae */ /* 0x000fe2000f121844 */
[----:B------:R-:W-:-:S03]  /*154b0*/  ISETP.GE.U32.AND P6, PT, R2, 0x7fffff7e, PT ;  /* 0x7fffff7e0200780c */ /* 0x000fc60003fc6070 */
[----:B------:R-:W-:Y:S04]  /*154c0*/  LDGSTS.E [R248+-0x3bff8], desc[UR4][R242.64], !P1 ;  /* 0xc4008000f2f87fae */ /* 0x000fe8000c921844 */
[----:B------:R-:W-:Y:S01]  /*154d0*/  LDGSTS.E [R248+-0x3bff4], desc[UR4][R244.64], !P0 ;  /* 0xc400c000f4f87fae */ /* 0x000fe2000c121844 */
[----:B-1----:R-:W-:-:S03]  /*154e0*/  VIADD R2, R251, 0xffffff9f ;  /* 0xffffff9ffb027836 */ /* 0x002fc60000000000 */
[----:B------:R-:W0:Y:S02]  /*154f0*/  LDGDEPBAR ;  /* 0x00000000000079af */ /* 0x000e240000000000 */
[----:B------:R-:W-:Y:S01]  /*15500*/  ISETP.GE.U32.AND P0, PT, R2, 0x7fffff60, PT ;  /* 0x7fffff600200780c */ /* 0x000fe20003f06070 */
[----:B------:R-:W-:Y:S02]  /*15510*/  VIADD R2, R249, 0xffffff9e ;  /* 0xffffff9ef9027836 */ /* 0x000fe40000000000 */
[----:B------:R-:W-:-:S05]  /*15520*/  VIADD R249, R13, UR7 ;  /* 0x000000070df97c36 */ /* 0x000fca0008000000 */
[----:B------:R-:W-:Y:S04]  /*15530*/  LDGSTS.E [R249], desc[UR4][R134.64], P3 ;  /* 0x0000000086f97fae */ /* 0x000fe80009921844 */
[----:B------:R-:W-:Y:S04]  /*15540*/  LDGSTS.E [R249+0x400], desc[UR4][R132.64], P3 ;  /* 0x0040000084f97fae */ /* 0x000fe80009921844 */
[----:B------:R-:W-:Y:S04]  /*15550*/  LDGSTS.E [R249+0x800], desc[UR4][R130.64], P3 ;  /* 0x0080000082f97fae */ /* 0x000fe80009921844 */
[----:B------:R-:W2:Y:S04]  /*15560*/  LDL.64 R134, [R1+0x250] ;  /* 0x0002500001867983 */ /* 0x000ea80000100a00 */
[----:B------:R-:W2:Y:S04]  /*15570*/  LDL.64 R132, [R1+0x270] ;  /* 0x0002700001847983 */ /* 0x000ea80000100a00 */
[----:B------:R-:W-:Y:S04]  /*15580*/  LDGSTS.E [R249+0xc00], desc[UR4][R192.64], P3 ;  /* 0x00c00000c0f97fae */ /* 0x000fe80009921844 */
        /* <DEDUP_REMOVED lines=17> */
[----:B---3--:R-:W-:Y:S04]  /*156a0*/  LDGSTS.E [R249+0x3000], desc[UR4][R182.64], P3 ;  /* 0x03000000b6f97fae */ /* 0x008fe80009921844 */
[----:B------:R-:W3:Y:S04]  /*156b0*/  LDL.64 R184, [R1+0x3b0] ;  /* 0x0003b00001b87983 */ /* 0x000ee80000100a00 */
[----:B------:R-:W-:Y:S04]  /*156c0*/  LDGSTS.E [R249+0x3400], desc[UR4][R180.64], P3 ;  /* 0x03400000b4f97fae */ /* 0x000fe80009921844 */
[----:B------:R-:W3:Y:S04]  /*156d0*/  LDL.64 R182, [R1+0x3d0] ;  /* 0x0003d00001b67983 */ /* 0x000ee80000100a00 */
[----:B----4-:R-:W-:Y:S04]  /*156e0*/  LDGSTS.E [R249+0x3800], desc[UR4][R178.64], P3 ;  /* 0x03800000b2f97fae */ /* 0x010fe80009921844 */
[----:B------:R-:W4:Y:S04]  /*156f0*/  LDL.64 R180, [R1+0x3f0] ;  /* 0x0003f00001b47983 */ /* 0x000f280000100a00 */
[----:B-----5:R-:W-:Y:S04]  /*15700*/  LDGSTS.E [R249+0x3c00], desc[UR4][R122.64], P3 ;  /* 0x03c000007af97fae */ /* 0x020fe80009921844 */
[----:B------:R-:W5:Y:S04]  /*15710*/  LDL.64 R178, [R1+0x410] ;  /* 0x0004100001b27983 */ /* 0x000f680000100a00 */
[----:B--2---:R-:W-:Y:S04]  /*15720*/  LDGSTS.E [R249+0x4000], desc[UR4][R120.64], P3 ;  /* 0x0400000078f97fae */ /* 0x004fe80009921844 */
        /* <DEDUP_REMOVED lines=43> */
[----:B---3--:R-:W-:Y:S04]  /*159e0*/  LDGSTS.E [R249+0x12c00], desc[UR4][R184.64], P3 ;  /* 0x12c00000b8f97fae */ /* 0x008fe80009921844 */
[----:B------:R-:W-:Y:S04]  /*159f0*/  LDGSTS.E [R249+0x13000], desc[UR4][R182.64], P3 ;  /* 0x13000000b6f97fae */ /* 0x000fe80009921844 */
[----:B----4-:R-:W-:Y:S04]  /*15a00*/  LDGSTS.E [R249+0x13400], desc[UR4][R180.64], P3 ;  /* 0x13400000b4f97fae */ /* 0x010fe80009921844 */
[----:B-----5:R-:W-:Y:S04]  /*15a10*/  LDGSTS.E [R249+0x13800], desc[UR4][R178.64], P3 ;  /* 0x13800000b2f97fae */ /* 0x020fe80009921844 */
[----:B--2---:R-:W-:Y:S04]  /*15a20*/  LDGSTS.E [R249+0x13c00], desc[UR4][R122.64], P3 ;  /* 0x13c000007af97fae */ /* 0x004fe80009921844 */
[----:B------:R-:W-:Y:S04]  /*15a30*/  LDGSTS.E [R249+0x14000], desc[UR4][R120.64], P3 ;  /* 0x1400000078f97fae */ /* 0x000fe80009921844 */
[----:B------:R-:W-:Y:S04]  /*15a40*/  LDGSTS.E [R249+0x14400], desc[UR4][R236.64], P3 ;  /* 0x14400000ecf97fae */ /* 0x000fe80009921844 */
[----:B------:R-:W-:Y:S04]  /*15a50*/  LDGSTS.E [R249+0x14800], desc[UR4][R118.64], P3 ;  /* 0x1480000076f97fae */ /* 0x000fe80009921844 */
[----:B------:R-:W-:Y:S04]  /*15a60*/  LDGSTS.E [R249+0x14c00], desc[UR4][R112.64], P3 ;  /* 0x14c0000070f97fae */ /* 0x000fe80009921844 */
[----:B------:R-:W-:Y:S04]  /*15a70*/  LDGSTS.E [R249+0x15000], desc[UR4][R104.64], P3 ;  /* 0x1500000068f97fae */ /* 0x000fe80009921844 */
[----:B------:R-:W-:Y:S04]  /*15a80*/  LDGSTS.E [R249+0x15400], desc[UR4][R96.64], P3 ;  /* 0x1540000060f97fae */ /* 0x000fe80009921844 */
[----:B------:R-:W2:Y:S04]  /*15a90*/  LDL.LU.64 R112, [R1+0x2088] ;  /* 0x0020880001707983 */ /* 0x000ea80000300a00 */
[----:B------:R-:W3:Y:S04]  /*15aa0*/  LDL.64 R188, [R1+0x240] ;  /* 0x0002400001bc7983 */ /* 0x000ee80000100a00 */
[----:B------:R-:W4:Y:S04]  /*15ab0*/  LDL.64 R186, [R1+0x220] ;  /* 0x0002200001ba7983 */ /* 0x000f280000100a00 */
[----:B------:R-:W5:Y:S04]  /*15ac0*/  LDL.64 R128, [R1+0x200] ;  /* 0x0002000001807983 */ /* 0x000f680000100a00 */
[----:B------:R-:W2:Y:S04]  /*15ad0*/  LDL.64 R126, [R1+0x1e0] ;  /* 0x0001e000017e7983 */ /* 0x000ea80000100a00 */
        /* <DEDUP_REMOVED lines=10> */
[----:B-1----:R-:W2:Y:S04]  /*15b80*/  LDL.LU.64 R110, [R1+0x80] ;  /* 0x00008000016e7983 */ /* 0x002ea80000300a00 */
[----:B------:R-:W2:Y:S04]  /*15b90*/  LDL.LU.64 R86, [R1+0x60] ;  /* 0x0000600001567983 */ /* 0x000ea80000300a00 */
[----:B------:R-:W2:Y:S04]  /*15ba0*/  LDL.LU.64 R62, [R1+0x40] ;  /* 0x00004000013e7983 */ /* 0x000ea80000300a00 */
[----:B------:R-:W2:Y:S04]  /*15bb0*/  LDL.LU.64 R38, [R1+0x20] ;  /* 0x0000200001267983 */ /* 0x000ea80000300a00 */
[----:B------:R-:W2:Y:S04]  /*15bc0*/  LDL.LU.64 R22, [R1] ;  /* 0x0000000001167983 */ /* 0x000ea80000300a00 */
[----:B------:R-:W2:Y:S04]  /*15bd0*/  LDL.LU.64 R104, [R1+0x2080] ;  /* 0x0020800001687983 */ /* 0x000ea80000300a00 */
[----:B------:R-:W2:Y:S04]  /*15be0*/  LDL.LU.64 R96, [R1+0x2078] ;  /* 0x0020780001607983 */ /* 0x000ea80000300a00 */
[----:B------:R-:W-:Y:S04]  /*15bf0*/  LDGSTS.E [R249+0x15800], desc[UR4][R88.64], P3 ;  /* 0x1580000058f97fae */ /* 0x000fe80009921844 */
[----:B------:R-:W-:Y:S04]  /*15c00*/  LDGSTS.E [R249+0x15c00], desc[UR4][R80.64], P3 ;  /* 0x15c0000050f97fae */ /* 0x000fe80009921844 */
[----:B------:R-:W-:Y:S04]  /*15c10*/  LDGSTS.E [R249+0x16000], desc[UR4][R72.64], P3 ;  /* 0x1600000048f97fae */ /* 0x000fe80009921844 */
[----:B------:R-:W2:Y:S04]  /*15c20*/  LDL.LU.64 R88, [R1+0x2070] ;  /* 0x0020700001587983 */ /* 0x000ea80000300a00 */
        /* <DEDUP_REMOVED lines=14> */
[----:B------:R-:W-:Y:S01]  /*15d10*/  LDGSTS.E [R249+0x17c00], desc[UR4][R16.64], P3 ;  /* 0x17c0000010f97fae */ /* 0x000fe20009921844 */
[----:B------:R-:W-:-:S02]  /*15d20*/  LOP3.LUT R138, R13, 0x20, RZ, 0x3c, !PT ;  /* 0x000000200d8a7812 */ /* 0x000fc400078e3cff */
[----:B------:R-:W-:Y:S01]  /*15d30*/  ISETP.GE.U32.AND P5, PT, R5, 0x7fffff7f, PT ;  /* 0x7fffff7f0500780c */ /* 0x000fe20003fa6070 */
[----:B------:R-:W2:Y:S01]  /*15d40*/  LDL.LU.64 R16, [R1+0x2028] ;  /* 0x0020280001107983 */ /* 0x000ea20000300a00 */
[----:B------:R-:W-:Y:S01]  /*15d50*/  IADD3 R5, R250, -0x44, RZ ;  /* 0xffffffbcfa057810 */ /* 0x000fe20007ffe0ff */
[----:B------:R-:W-:Y:S02]  /*15d60*/  VIADD R250, R138, UR7 ;  /* 0x000000078afa7c36 */ /* 0x000fe40008000000 */
[----:B------:R-:W2:Y:S04]  /*15d70*/  LDL.64 R132, [R1+0x258] ;  /* 0x0002580001847983 */ /* 0x000ea80000100a00 */
[----:B------:R-:W2:Y:S04]  /*15d80*/  LDL.64 R130, [R1+0x278] ;  /* 0x0002780001827983 */ /* 0x000ea80000100a00 */
[----:B------:R-:W2:Y:S04]  /*15d90*/  LDL.64 R192, [R1+0x298] ;  /* 0x0002980001c07983 */ /* 0x000ea80000100a00 */
[----:B------:R-:W2:Y:S04]  /*15da0*/  LDL.64 R190, [R1+0x2b8] ;  /* 0x0002b80001be7983 */ /* 0x000ea80000100a00 */
[----:B---3--:R-:W-:Y:S04]  /*15db0*/  LDGSTS.E [R250+0x100], desc[UR4][R188.64], P3 ;  /* 0x00100000bcfa7fae */ /* 0x008fe80009921844 */
[----:B----4-:R-:W-:Y:S04]  /*15dc0*/  LDGSTS.E [R250+0x500], desc[UR4][R186.64], P3 ;  /* 0x00500000bafa7fae */ /* 0x010fe80009921844 */
[----:B-----5:R-:W-:Y:S04]  /*15dd0*/  LDGSTS.E [R250+0x900], desc[UR4][R128.64], P3 ;  /* 0x0090000080fa7fae */ /* 0x020fe80009921844 */
[----:B------:R-:W3:Y:S04]  /*15de0*/  LDL.64 R188, [R1+0x2d8] ;  /* 0x0002d80001bc7983 */ /* 0x000ee80000100a00 */
[----:B------:R-:W4:Y:S04]  /*15df0*/  LDL.64 R186, [R1+0x2f8] ;  /* 0x0002f80001ba7983 */ /* 0x000f280000100a00 */
[----:B--2---:R-:W-:Y:S04]  /*15e00*/  LDGSTS.E [R250+0xd00], desc[UR4][R126.64], P3 ;  /* 0x00d000007efa7fae */ /* 0x004fe80009921844 */
[----:B------:R-:W2:Y:S04]  /*15e10*/  LDL.64 R128, [R1+0x318] ;  /* 0x0003180001807983 */ /* 0x000ea80000100a00 */
[----:B------:R-:W-:Y:S04]  /*15e20*/  LDGSTS.E [R250+0x1100], desc[UR4][R124.64], P3 ;  /* 0x011000007cfa7fae */ /* 0x000fe80009921844 */
[----:B------:R-:W5:Y:S04]  /*15e30*/  LDL.64 R126, [R1+0x338] ;  /* 0x00033800017e7983 */ /* 0x000f680000100a00 */
        /* <DEDUP_REMOVED lines=59> */
[----:B---3--:R-:W-:Y:S04]  /*161f0*/  LDGSTS.E [R250+0x11100], desc[UR4][R188.64], P3 ;  /* 0x11100000bcfa7fae */ /* 0x008fe80009921844 */
[----:B----4-:R-:W-:Y:S04]  /*16200*/  LDGSTS.E [R250+0x11500], desc[UR4][R186.64], P3 ;  /* 0x11500000bafa7fae */ /* 0x010fe80009921844 */
[----:B--2---:R-:W-:Y:S04]  /*16210*/  LDGSTS.E [R250+0x11900], desc[UR4][R128.64], P3 ;  /* 0x1190000080fa7fae */ /* 0x004fe80009921844 */
[----:B-----5:R-:W-:Y:S04]  /*16220*/  LDGSTS.E [R250+0x11d00], desc[UR4][R126.64], P3 ;  /* 0x11d000007efa7fae */ /* 0x020fe80009921844 */
        /* <DEDUP_REMOVED lines=19> */
[----:B-1----:R-:W2:Y:S04]  /*16360*/  LDL.LU.64 R112, [R1+0x198] ;  /* 0x0001980001707983 */ /* 0x002ea80000300a00 */
[----:B------:R-:W2:Y:S04]  /*16370*/  LDL.LU.64 R96, [R1+0x178] ;  /* 0x0001780001607983 */ /* 0x000ea80000300a00 */
        /* <DEDUP_REMOVED lines=33> */
[----:B------:R-:W2:Y:S04]  /*16590*/  LDL.LU.64 R8, [R1+0x1fc0] ;  /* 0x001fc00001087983 */ /* 0x000ea80000300a00 */
[----:B------:R-:W2:Y:S01]  /*165a0*/  LDL.LU.64 R18, [R1+0x1fb8] ;  /* 0x001fb80001127983 */ /* 0x000ea20000300a00 */
[----:B------:R-:W-:-:S03]  /*165b0*/  LOP3.LUT R137, R13, 0x40, RZ, 0x3c, !PT ;  /* 0x000000400d897812 */ /* 0x000fc600078e3cff */
[----:B------:R-:W2:Y:S04]  /*165c0*/  LDL.64 R132, [R1+0x260] ;  /* 0x0002600001847983 */ /* 0x000ea80000100a00 */
[----:B------:R-:W2:Y:S04]  /*165d0*/  LDL.64 R130, [R1+0x280] ;  /* 0x0002800001827983 */ /* 0x000ea80000100a00 */
[----:B------:R-:W2:Y:S04]  /*165e0*/  LDL.64 R192, [R1+0x2a0] ;  /* 0x0002a00001c07983 */ /* 0x000ea80000100a00 */
[----:B------:R-:W2:Y:S01]  /*165f0*/  LDL.64 R190, [R1+0x2c0] ;  /* 0x0002c00001be7983 */ /* 0x000ea20000100a00 */
[----:B------:R-:W-:-:S03]  /*16600*/  VIADD R251, R137, UR7 ;  /* 0x0000000789fb7c36 */ /* 0x000fc60008000000 */
        /* <DEDUP_REMOVED lines=71> */
[----:B------:R-:W2:Y:S04]  /*16a80*/  LDL.LU.64 R116, [R1+0x1fb0] ;  /* 0x001fb00001747983 */ /* 0x000ea80000300a00 */
[----:B------:R-:W3:Y:S04]  /*16a90*/  LDL.LU.64 R108, [R1+0x1fa8] ;  /* 0x001fa800016c7983 */ /* 0x000ee80000300a00 */
[----:B------:R-:W4:Y:S04]  /*16aa0*/  LDL.64 R118, [R1+0x230] ;  /* 0x0002300001767983 */ /* 0x000f280000100a00 */
[----:B-1----:R-:W5:Y:S04]  /*16ab0*/  LDL.LU.64 R64, [R1+0x210] ;  /* 0x0002100001407983 */ /* 0x002f680000300a00 */
[----:B------:R-:W2:Y:S04]  /*16ac0*/  LDL.LU.64 R80, [R1+0x1f0] ;  /* 0x0001f00001507983 */ /* 0x000ea80000300a00 */
[----:B------:R-:W3:Y:S04]  /*16ad0*/  LDL.LU.64 R112, [R1+0x1d0] ;  /* 0x0001d00001707983 */ /* 0x000ee80000300a00 */
        /* <DEDUP_REMOVED lines=15> */
[----:B------:R-:W-:Y:S04]  /*16bd0*/  LDGSTS.E [R251+0x15600], desc[UR4][R92.64], P3 ;  /* 0x156000005cfb7fae */ /* 0x000fe80009921844 */
[----:B------:R-:W-:Y:S04]  /*16be0*/  LDGSTS.E [R251+0x15a00], desc[UR4][R84.64], P3 ;  /* 0x15a0000054fb7fae */ /* 0x000fe80009921844 */
[----:B------:R-:W-:Y:S04]  /*16bf0*/  LDGSTS.E [R251+0x15e00], desc[UR4][R76.64], P3 ;  /* 0x15e000004cfb7fae */ /* 0x000fe80009921844 */
        /* <DEDUP_REMOVED lines=13> */
[----:B------:R-:W3:Y:S01]  /*16cd0*/  LDL.LU.64 R36, [R1+0x1f60] ;  /* 0x001f600001247983 */ /* 0x000ee20000300a00 */
[----:B------:R-:W-:-:S03]  /*16ce0*/  ISETP.GE.U32.AND P1, PT, R5, 0x7fffff7d, PT ;  /* 0x7fffff7d0500780c */ /* 0x000fc60003f26070 */
[----:B------:R-:W3:Y:S04]  /*16cf0*/  LDL.LU.64 R28, [R1+0x1f58] ;  /* 0x001f5800011c7983 */ /* 0x000ee80000300a00 */
[----:B------:R-:W-:Y:S01]  /*16d00*/  LDGSTS.E [R251+0x17a00], desc[UR4][R20.64], P3 ;  /* 0x17a0000014fb7fae */ /* 0x000fe20009921844 */
[----:B------:R-:W-:-:S03]  /*16d10*/  IMAD.SHL.U32 R5, R136, 0x40, RZ ;  /* 0x0000004088057824 */ /* 0x000fc600078e00ff */
[----:B------:R-:W-:Y:S01]  /*16d20*/  LDGSTS.E [R251+0x17e00], desc[UR4][R10.64], P3 ;  /* 0x17e000000afb7fae */ /* 0x000fe20009921844 */
[----:B------:R-:W-:-:S03]  /*16d30*/  LOP3.LUT R136, R13, 0x60, RZ, 0x3c, !PT ;  /* 0x000000600d887812 */ /* 0x000fc600078e3cff */
[----:B------:R-:W3:Y:S04]  /*16d40*/  LDL.LU.64 R20, [R1+0x1f50] ;  /* 0x001f500001147983 */ /* 0x000ee80000300a00 */
[----:B------:R-:W3:Y:S01]  /*16d50*/  LDL.LU.64 R10, [R1+0x1f48] ;  /* 0x001f4800010a7983 */ /* 0x000ee20000300a00 */
[----:B------:R-:W-:-:S03]  /*16d60*/  VIADD R252, R136, UR7 ;  /* 0x0000000788fc7c36 */ /* 0x000fc60008000000 */
[----:B------:R1:W-:Y:S04]  /*16d70*/  STL.64 [R1+0x1c60], R250 ;  /* 0x001c60fa01007387 */ /* 0x0003e80000100a00 */
[----:B------:R-:W3:Y:S04]  /*16d80*/  LDL.64 R204, [R1+0x288] ;  /* 0x0002880001cc7983 */ /* 0x000ee80000100a00 */
        /* <DEDUP_REMOVED lines=27> */
[----:B-1----:R-:W3:Y:S04]  /*16f40*/  LDL.64 R250, [R1+0x630] ;  /* 0x0006300001fa7983 */ /* 0x002ee80000100a00 */
[----:B------:R-:W3:Y:S04]  /*16f50*/  LDL.64 R122, [R1+0x650] ;  /* 0x00065000017a7983 */ /* 0x000ee80000100a00 */
[----:B----4-:R-:W-:Y:S04]  /*16f60*/  LDGSTS.E [R252+0x300], desc[UR4][R118.64], P3 ;  /* 0x0030000076fc7fae */ /* 0x010fe80009921844 */
[----:B-----5:R-:W-:Y:S04]  /*16f70*/  LDGSTS.E [R252+0x700], desc[UR4][R64.64], P3 ;  /* 0x0070000040fc7fae */ /* 0x020fe80009921844 */
[----:B--2---:R-:W-:Y:S04]  /*16f80*/  LDGSTS.E [R252+0xb00], desc[UR4][R80.64], P3 ;  /* 0x00b0000050fc7fae */ /* 0x004fe80009921844 */
[----:B------:R-:W2:Y:S04]  /*16f90*/  LDL.64 R118, [R1+0x268] ;  /* 0x0002680001767983 */ /* 0x000ea80000100a00 */
[----:B---3--:R-:W-:Y:S04]  /*16fa0*/  LDGSTS.E [R252+0xf00], desc[UR4][R112.64], P3 ;  /* 0x00f0000070fc7fae */ /* 0x008fe80009921844 */
        /* <DEDUP_REMOVED lines=28> */
[----:B--2---:R-:W-:Y:S04]  /*17170*/  LDGSTS.E [R252+0x10300], desc[UR4][R118.64], P3 ;  /* 0x1030000076fc7fae */ /* 0x004fe80009921844 */
[----:B------:R-:W-:Y:S04]  /*17180*/  LDGSTS.E [R252+0x10700], desc[UR4][R204.64], P3 ;  /* 0x10700000ccfc7fae */ /* 0x000fe80009921844 */
[----:B------:R-:W-:Y:S04]  /*17190*/  LDGSTS.E [R252+0x10b00], desc[UR4][R202.64], P3 ;  /* 0x10b00000cafc7fae */ /* 0x000fe80009921844 */
[----:B------:R-:W2:Y:S04]  /*171a0*/  LDL.64 R118, [R1+0x610] ;  /* 0x0006100001767983 */ /* 0x000ea80000100a00 */
[----:B------:R-:W3:Y:S04]  /*171b0*/  LDL.LU.64 R204, [R1+0x1f40] ;  /* 0x001f400001cc7983 */ /* 0x000ee80000300a00 */
[----:B------:R-:W4:Y:S04]  /*171c0*/  LDL.LU.64 R202, [R1+0x1f38] ;  /* 0x001f380001ca7983 */ /* 0x000f280000300a00 */
[----:B------:R-:W-:Y:S04]  /*171d0*/  LDGSTS.E [R252+0x10f00], desc[UR4][R144.64], P3 ;  /* 0x10f0000090fc7fae */ /* 0x000fe80009921844 */
[----:B------:R-:W-:Y:S04]  /*171e0*/  LDGSTS.E [R252+0x11300], desc[UR4][R142.64], P3 ;  /* 0x113000008efc7fae */ /* 0x000fe80009921844 */
[----:B------:R-:W-:Y:S04]  /*171f0*/  LDGSTS.E [R252+0x11700], desc[UR4][R140.64], P3 ;  /* 0x117000008cfc7fae */ /* 0x000fe80009921844 */
[----:B------:R-:W5:Y:S04]  /*17200*/  LDL.LU.64 R144, [R1+0x1f30] ;  /* 0x001f300001907983 */ /* 0x000f680000300a00 */
        /* <DEDUP_REMOVED lines=46> */
[----:B------:R-:W4:Y:S04]  /*174f0*/  LDL.LU.64 R120, [R1+0x1e70] ;  /* 0x001e700001787983 */ /* 0x000f280000300a00 */
[----:B------:R-:W5:Y:S04]  /*17500*/  LDL.LU.64 R236, [R1+0x1e68] ;  /* 0x001e680001ec7983 */ /* 0x000f680000300a00 */
[----:B--2---:R-:W-:Y:S04]  /*17510*/  LDGSTS.E [R252+0x17700], desc[UR4][R118.64], P3 ;  /* 0x1770000076fc7fae */ /* 0x004fe80009921844 */
[----:B------:R1:W-:Y:S04]  /*17520*/  LDGSTS.E [R252+0x17b00], desc[UR4][R250.64], P3 ;  /* 0x17b00000fafc7fae */ /* 0x0003e80009921844 */
[----:B------:R2:W-:Y:S04]  /*17530*/  LDGSTS.E [R252+0x17f00], desc[UR4][R122.64], P3 ;  /* 0x17f000007afc7fae */ /* 0x0005e80009921844 */
[----:B------:R-:W2:Y:S04]  /*17540*/  LDL.LU.64 R118, [R1+0x1e60] ;  /* 0x001e600001767983 */ /* 0x000ea80000300a00 */
[----:B------:R-:W0:Y:S01]  /*17550*/  LDGDEPBAR ;  /* 0x00000000000079af */ /* 0x000e220000000000 */
[----:B-1----:R-:W1:Y:S08]  /*17560*/  LDC R250, c[0x0][0x230] ;  /* 0x00008c00fffa7b82 */ /* 0x002e700000000800 */
[----:B------:R-:W1:Y:S08]  /*17570*/  LDC R251, c[0x0][0x230] ;  /* 0x00008c00fffb7b82 */ /* 0x000e700000000800 */
[----:B------:R-:W-:Y:S01]  /*17580*/  BAR.SYNC.DEFER_BLOCKING 0x0 ;  /* 0x0000000000007b1d */ /* 0x000fe20000010000 */
[----:B------:R-:W-:Y:S01]  /*17590*/  ISETP.GE.U32.AND P3, PT, R2, 0x7fffff5f, PT ;  /* 0x7fffff5f0200780c */ /* 0x000fe20003f66070 */
[----:B--2---:R-:W-:-:S06]  /*175a0*/  IMAD.WIDE R122, R5, 0x4, R118 ;  /* 0x00000004057a7825 */ /* 0x004fcc00078e0276 */
[----:B------:R-:W2:Y:S01]  /*175b0*/  LDC R119, c[0x0][0x230] ;  /* 0x00008c00ff777b82 */ /* 0x000ea20000000800 */
[----:B------:R5:W-:Y:S04]  /*175c0*/  STL.64 [R1+0xab0], R122 ;  /* 0x000ab07a01007387 */ /* 0x000be80000100a00 */
[----:B------:R-:W-:Y:S01]  /*175d0*/  @!PT LDS RZ, [RZ] ;  /* 0x00000000fffff984 */ /* 0x000fe20000000800 */
[----:B------:R-:W-:Y:S01]  /*175e0*/  @!PT LDS RZ, [RZ] ;  /* 0x00000000fffff984 */ /* 0x000fe20000000800 */
[----:B------:R-:W-:Y:S01]  /*175f0*/  @!PT LDS RZ, [RZ] ;  /* 0x00000000fffff984 */ /* 0x000fe20000000800 */
[----:B------:R5:W-:Y:S02]  /*17600*/  LDGSTS.E [R0+-0x38000], desc[UR4][R122.64], !P4 ;  /* 0xc80000007a007fae */ /* 0x000be4000e121844 */
[----:B-----5:R-:W-:Y:S02]  /*17610*/  IMAD.WIDE R122, R5, 0x4, R236 ;  /* 0x00000004057a7825 */ /* 0x020fe400078e02ec */
[----:B------:R-:W5:Y:S03]  /*17620*/  LDC R236, c[0x0][0x230] ;  /* 0x00008c00ffec7b82 */ /* 0x000f660000000800 */
[----:B------:R3:W-:Y:S04]  /*17630*/  STL.64 [R1+0xaa8], R122 ;  /* 0x000aa87a01007387 */ /* 0x0007e80000100a00 */
[----:B------:R-:W-:Y:S01]  /*17640*/  LDGSTS.E [R0+-0x37ffc], desc[UR4][R122.64], !P5 ;  /* 0xc80040007a007fae */ /* 0x000fe2000e921844 */
[----:B-1----:R-:W-:Y:S01]  /*17650*/  VIADD R118, R250, 0xffffff9c ;  /* 0xffffff9cfa767836 */ /* 0x002fe20000000000 */
[----:B------:R-:W1:Y:S08]  /*17660*/  LDC R237, c[0x0][0x230] ;  /* 0x00008c00ffed7b82 */ /* 0x000e700000000800 */
[----:B------:R-:W2:Y:S01]  /*17670*/  LDC R250, c[0x0][0x230] ;  /* 0x00008c00fffa7b82 */ /* 0x000ea20000000800 */
[----:B---3--:R-:W3:Y:S01]  /*17680*/  LDL.LU.64 R122, [R1+0x1e58] ;  /* 0x001e5800017a7983 */ /* 0x008ee20000300a00 */
[----:B------:R-:W-:-:S02]  /*17690*/  VIADD R2, R251, 0xffffff9d ;  /* 0xffffff9dfb027836 */ /* 0x000fc40000000000 */
[----:B----4-:R-:W-:-:S03]  /*176a0*/  IMAD.WIDE R120, R5, 0x4, R120 ;  /* 0x0000000405787825 */ /* 0x010fc600078e0278 */
[----:B------:R-:W-:Y:S01]  /*176b0*/  ISETP.GE.U32.AND P4, PT, R2, 0x7fffff5e, PT ;  /* 0x7fffff5e0200780c */ /* 0x000fe20003f86070 */
[----:B------:R-:W4:Y:S01]  /*176c0*/  LDC R251, c[0x0][0x230] ;  /* 0x00008c00fffb7b82 */ /* 0x000f220000000800 */
[----:B------:R3:W-:Y:S01]  /*176d0*/  LDGSTS.E [R0+-0x37ff8], desc[UR4][R120.64], !P6 ;  /* 0xc800800078007fae */ /* 0x0007e2000f121844 */
[----:B--2---:R-:W-:Y:S02]  /*176e0*/  IADD3 R2, R250, -0x45, RZ ;  /* 0xffffffbbfa027810 */ /* 0x004fe40007ffe0ff */
[----:B------:R-:W-:Y:S01]  /*176f0*/  ISETP.GE.U32.AND P5, PT, R118, 0x7fffff5d, PT ;  /* 0x7fffff5d7600780c */ /* 0x000fe20003fa6070 */
[----:B------:R3:W-:Y:S01]  /*17700*/  STL.64 [R1+0xaa0], R120 ;  /* 0x000aa07801007387 */ /* 0x0007e20000100a00 */
[----:B------:R-:W-:Y:S02]  /*17710*/  ISETP.GE.U32.AND P6, PT, R2, 0x7fffff7c, PT ;  /* 0x7fffff7c0200780c */ /* 0x000fe40003fc6070 */
[----:B------:R-:W2:Y:S08]  /*17720*/  LDC R118, c[0x0][0x230] ;  /* 0x00008c00ff767b82 */ /* 0x000eb00000000800 */
[----:B------:R-:W5:Y:S08]  /*17730*/  LDC R2, c[0x0][0x230] ;  /* 0x00008c00ff027b82 */ /* 0x000f700000000800 */
[----:B------:R-:W1:Y:S01]  /*17740*/  LDC R250, c[0x0][0x230] ;  /* 0x00008c00fffa7b82 */ /* 0x000e620000000800 */
[----:B-----5:R-:W-:-:S02]  /*17750*/  VIADD R2, R2, 0xffffffba ;  /* 0xffffffba02027836 */ /* 0x020fc40000000000 */
[----:B--2---:R-:W-:Y:S02]  /*17760*/  VIADD R118, R118, 0xffffffb9 ;  /* 0xffffffb976767836 */ /* 0x004fe40000000000 */
[----:B------:R-:W-:-:S04]  /*17770*/  IMAD.WIDE R124, R5, 0x4, R124 ;  /* 0x00000004057c7825 */ /* 0x000fc800078e027c */
[----:B------:R-:W-:-:S04]  /*17780*/  IMAD.WIDE R126, R5, 0x4, R126 ;  /* 0x00000004057e7825 */ /* 0x000fc800078e027e */
[----:B------:R-:W-:-:S04]  /*17790*/  IMAD.WIDE R128, R5, 0x4, R128 ;  /* 0x0000000405807825 */ /* 0x000fc800078e0280 */
[----:B---3--:R-:W-:-:S04]  /*177a0*/  IMAD.WIDE R120, R5, 0x4, R122 ;  /* 0x0000000405787825 */ /* 0x008fc800078e027a */
[----:B------:R-:W-:-:S04]  /*177b0*/  IMAD.WIDE R122, R5, 0x4, R178 ;  /* 0x00000004057a7825 */ /* 0x000fc800078e02b2 */
[----:B------:R-:W-:Y:S02]  /*177c0*/  IMAD.MOV.U32 R178, RZ, RZ, R120 ;  /* 0x000000ffffb27224 */ /* 0x000fe400078e0078 */
[----:B------:R-:W-:Y:S01]  /*177d0*/  IMAD.MOV.U32 R179, RZ, RZ, R121 ;  /* 0x000000ffffb37224 */ /* 0x000fe200078e0079 */
[----:B------:R2:W-:Y:S04]  /*177e0*/  STL.64 [R1+0xa98], R120 ;  /* 0x000a987801007387 */ /* 0x0005e80000100a00 */
[----:B------:R3:W-:Y:S01]  /*177f0*/  LDGSTS.E [R0+-0x37ff4], desc[UR4][R178.64], !P1 ;  /* 0xc800c000b2007fae */ /* 0x0007e2000c921844 */
[----:B------:R-:W-:Y:S01]  /*17800*/  ISETP.GE.U32.AND P1, PT, R2, 0x7fffff7b, PT ;  /* 0x7fffff7b0200780c */ /* 0x000fe20003f26070 */
[----:B------:R-:W-:Y:S02]  /*17810*/  VIADD R2, R119, 0xffffffb8 ;  /* 0xffffffb877027836 */ /* 0x000fe40000000000 */
[----:B------:R-:W5:Y:S01]  /*17820*/  LDC R119, c[0x0][0x230] ;  /* 0x00008c00ff777b82 */ /* 0x000f620000000800 */
[C---:B--2---:R-:W-:Y:S01]  /*17830*/  IMAD.WIDE R120, R5.reuse, 0x4, R180 ;  /* 0x0000000405787825 */ /* 0x044fe200078e02b4 */
[----:B------:R2:W-:Y:S04]  /*17840*/  STL.64 [R1+0xa88], R122 ;  /* 0x000a887a01007387 */ /* 0x0005e80000100a00 */
[----:B------:R2:W-:Y:S01]  /*17850*/  LDGSTS.E [R0+-0x34000], desc[UR4][R122.64], !P0 ;  /* 0xcc0000007a007fae */ /* 0x0005e2000c121844 */
[----:B---3--:R-:W-:-:S03]  /*17860*/  IMAD.WIDE R178, R5, 0x4, R182 ;  /* 0x0000000405b27825 */ /* 0x008fc600078e02b6 */
[----:B------:R3:W-:Y:S04]  /*17870*/  STL.64 [R1+0xa80], R120 ;  /* 0x000a807801007387 */ /* 0x0007e80000100a00 */
[----:B------:R3:W-:Y:S01]  /*17880*/  LDGSTS.E [R0+-0x33ffc], desc[UR4][R120.64], !P3 ;  /* 0xcc00400078007fae */ /* 0x0007e2000d921844 */
[----:B--2---:R-:W-:Y:S01]  /*17890*/  IMAD.WIDE R122, R5, 0x4, R184 ;  /* 0x00000004057a7825 */ /* 0x004fe200078e02b8 */
[----:B------:R-:W-:Y:S02]  /*178a0*/  ISETP.GE.U32.AND P3, PT, R2, 0x7fffff79, PT ;  /* 0x7fffff790200780c */ /* 0x000fe40003f66070 */
[----:B------:R2:W-:Y:S01]  /*178b0*/  STL.64 [R1+0xa78], R178 ;  /* 0x000a78b201007387 */ /* 0x0005e20000100a00 */
[----:B---3--:R-:W3:Y:S03]  /*178c0*/  LDC R121, c[0x0][0x230] ;  /* 0x00008c00ff797b82 */ /* 0x008ee60000000800 */
[----:B------:R2:W-:Y:S01]  /*178d0*/  LDGSTS.E [R0+-0x33ff8], desc[UR4][R178.64], !P4 ;  /* 0xcc008000b2007fae */ /* 0x0005e2000e121844 */
[----:B------:R-:W-:-:S04]  /*178e0*/  VIADD R2, R236, 0xffffff9a ;  /* 0xffffff9aec027836 */ /* 0x000fc80000000000 */
[----:B------:R-:W3:Y:S01]  /*178f0*/  LDC R120, c[0x0][0x230] ;  /* 0x00008c00ff787b82 */ /* 0x000ee20000000800 */
[----:B------:R5:W-:Y:S01]  /*17900*/  STL.64 [R1+0xa70], R122 ;  /* 0x000a707a01007387 */ /* 0x000be20000100a00 */
[----:B------:R-:W-:-:S03]  /*17910*/  ISETP.GE.U32.AND P0, PT, R118, 0x7fffff7a, PT ;  /* 0x7fffff7a7600780c */ /* 0x000fc60003f06070 */
[----:B------:R5:W-:Y:S01]  /*17920*/  LDGSTS.E [R0+-0x33ff4], desc[UR4][R122.64], !P5 ;  /* 0xcc00c0007a007fae */ /* 0x000be2000e921844 */
[----:B--2---:R-:W-:Y:S01]  /*17930*/  IMAD.WIDE R178, R5, 0x4, R234 ;  /* 0x0000000405b27825 */ /* 0x004fe200078e02ea */
[----:B------:R-:W-:-:S03]  /*17940*/  ISETP.GE.U32.AND P5, PT, R2, 0x7fffff5b, PT ;  /* 0x7fffff5b0200780c */ /* 0x000fc60003fa6070 */
[----:B----4-:R-:W-:Y:S01]  /*17950*/  VIADD R118, R251, 0xffffff9b ;  /* 0xffffff9bfb767836 */ /* 0x010fe20000000000 */
[----:B------:R-:W-:Y:S01]  /*17960*/  STL.64 [R1+0xa90], R178 ;  /* 0x000a90b201007387 */ /* 0x000fe20000100a00 */
[----:B-1----:R-:W-:Y:S01]  /*17970*/  VIADD R2, R250, 0xffffff98 ;  /* 0xffffff98fa027836 */ /* 0x002fe20000000000 */
[----:B------:R-:W1:Y:S02]  /*17980*/  LDC R251, c[0x0][0x230] ;  /* 0x00008c00fffb7b82 */ /* 0x000e640000000800 */
[----:B------:R-:W-:Y:S06]  /*17990*/  LDGSTS.E [R3+-0x38000], desc[UR4][R178.64], !P6 ;  /* 0xc8000000b2037fae */ /* 0x000fec000f121844 */
[----:B-----5:R-:W2:Y:S01]  /*179a0*/  LDC R123, c[0x0][0x230] ;  /* 0x00008c00ff7b7b82 */ /* 0x020ea20000000800 */
[----:B------:R4:W-:Y:S04]  /*179b0*/  STL.64 [R1+0xa68], R124 ;  /* 0x000a687c01007387 */ /* 0x0009e80000100a00 */
[----:B------:R4:W-:Y:S03]  /*179c0*/  LDGSTS.E [R3+-0x37ffc], desc[UR4][R124.64], !P1 ;  /* 0xc80040007c037fae */ /* 0x0009e6000c921844 */
[----:B------:R-:W5:Y:S01]  /*179d0*/  LDC R122, c[0x0][0x230] ;  /* 0x00008c00ff7a7b82 */ /* 0x000f620000000800 */
[----:B------:R-:W-:Y:S01]  /*179e0*/  ISETP.GE.U32.AND P4, PT, R118, 0x7fffff5c, PT ;  /* 0x7fffff5c7600780c */ /* 0x000fe20003f86070 */
[----:B------:R-:W-:Y:S01]  /*179f0*/  VIADD R118, R237, 0xffffff99 ;  /* 0xffffff99ed767836 */ /* 0x000fe20000000000 */
[----:B------:R-:W-:Y:S01]  /*17a00*/  ISETP.GE.U32.AND P1, PT, R2, 0x7fffff59, PT ;  /* 0x7fffff590200780c */ /* 0x000fe20003f26070 */
[----:B------:R3:W-:Y:S04]  /*17a10*/  LDGSTS.E [R3+-0x37ff8], desc[UR4][R126.64], !P0 ;  /* 0xc80080007e037fae */ /* 0x0007e8000c121844 */
[----:B----4-:R-:W4:Y:S01]  /*17a20*/  LDC R124, c[0x0][0x230] ;  /* 0x00008c00ff7c7b82 */ /* 0x010f220000000800 */
[----:B------:R-:W-:Y:S01]  /*17a30*/  IADD3 R2, R119, -0x49, RZ ;  /* 0xffffffb777027810 */ /* 0x000fe20007ffe0ff */
[----:B------:R-:W-:-:S06]  /*17a40*/  IMAD.WIDE R178, R5, 0x4, R186 ;  /* 0x0000000405b27825 */ /* 0x000fcc00078e02ba */
[----:B------:R-:W1:Y:S01]  /*17a50*/  LDC R125, c[0x0][0x230] ;  /* 0x00008c00ff7d7b82 */ /* 0x000e620000000800 */
[----:B------:R-:W-:Y:S01]  /*17a60*/  ISETP.GE.U32.AND P6, PT, R118, 0x7fffff5a, PT ;  /* 0x7fffff5a7600780c */ /* 0x000fe20003fc6070 */
[----:B------:R2:W-:Y:S01]  /*17a70*/  STL.64 [R1+0xa60], R126 ;  /* 0x000a607e01007387 */ /* 0x0005e20000100a00 */
[----:B------:R-:W-:-:S03]  /*17a80*/  ISETP.GE.U32.AND P0, PT, R2, 0x7fffff78, PT ;  /* 0x7fffff780200780c */ /* 0x000fc60003f06070 */
[----:B------:R2:W-:Y:S02]  /*17a90*/  LDGSTS.E [R3+-0x37ff4], desc[UR4][R128.64], !P3 ;  /* 0xc800c00080037fae */ /* 0x0005e4000d921844 */
[----:B------:R-:W1:Y:S01]  /*17aa0*/  LDC R119, c[0x0][0x230] ;  /* 0x00008c00ff777b82 */ /* 0x000e620000000800 */
[----:B---3--:R-:W-:Y:S02]  /*17ab0*/  VIADD R2, R121, 0xffffffb5 ;  /* 0xffffffb579027836 */ /* 0x008fe40000000000 */
[----:B------:R-:W-:Y:S01]  /*17ac0*/  VIADD R118, R120, 0xffffffb6 ;  /* 0xffffffb678767836 */ /* 0x000fe20000000000 */
[----:B------:R3:W-:Y:S04]  /*17ad0*/  STL.64 [R1+0xa58], R128 ;  /* 0x000a588001007387 */ /* 0x0007e80000100a00 */
[----:B------:R-:W1:Y:S01]  /*17ae0*/  LDC R121, c[0x0][0x230] ;  /* 0x00008c00ff797b82 */ /* 0x000e620000000800 */
[----:B------:R-:W-:Y:S01]  /*17af0*/  LDGSTS.E [R3+-0x34000], desc[UR4][R178.64], !P4 ;  /* 0xcc000000b2037fae */ /* 0x000fe2000e121844 */
[----:B------:R-:W-:Y:S01]  /*17b00*/  ISETP.GE.U32.AND P3, PT, R118, 0x7fffff77, PT ;  /* 0x7fffff777600780c */ /* 0x000fe20003f66070 */
[----:B--2---:R-:W-:Y:S01]  /*17b10*/  IMAD.WIDE R126, R5, 0x4, R190 ;  /* 0x00000004057e7825 */ /* 0x004fe200078e02be */
[----:B------:R-:W-:-:S04]  /*17b20*/  ISETP.GE.U32.AND P4, PT, R2, 0x7fffff76, PT ;  /* 0x7fffff760200780c */ /* 0x000fc80003f86070 */
[----:B------:R-:W2:Y:S01]  /*17b30*/  LDC R120, c[0x0][0x230] ;  /* 0x00008c00ff787b82 */ /* 0x000ea20000000800 */
[----:B---3--:R-:W-:Y:S01]  /*17b40*/  IMAD.WIDE R128, R5, 0x4, R188 ;  /* 0x0000000405807825 */ /* 0x008fe200078e02bc */
[----:B------:R-:W-:Y:S03]  /*17b50*/  STL.64 [R1+0xa48], R178 ;  /* 0x000a48b201007387 */ /* 0x000fe60000100a00 */
[----:B------:R-:W-:Y:S02]  /*17b60*/  VIADD R118, R123, 0xffffffb4 ;  /* 0xffffffb47b767836 */ /* 0x000fe40000000000 */
[----:B-----5:R-:W-:Y:S01]  /*17b70*/  VIADD R2, R122, 0xffffff97 ;  /* 0xffffff977a027836 */ /* 0x020fe20000000000 */
[----:B------:R-:W3:Y:S01]  /*17b80*/  LDC R123, c[0x0][0x230] ;  /* 0x00008c00ff7b7b82 */ /* 0x000ee20000000800 */
[----:B------:R5:W-:Y:S04]  /*17b90*/  STL.64 [R1+0xa40], R128 ;  /* 0x000a408001007387 */ /* 0x000be80000100a00 */
[----:B------:R5:W-:Y:S03]  /*17ba0*/  LDGSTS.E [R3+-0x33ffc], desc[UR4][R128.64], !P5 ;  /* 0xcc00400080037fae */ /* 0x000be6000e921844 */
[----:B------:R-:W3:Y:S01]  /*17bb0*/  LDC R122, c[0x0][0x230] ;  /* 0x00008c00ff7a7b82 */ /* 0x000ee20000000800 */
[----:B------:R5:W-:Y:S01]  /*17bc0*/  STL.64 [R1+0xa38], R126 ;  /* 0x000a387e01007387 */ /* 0x000be20000100a00 */
[----:B------:R-:W-:Y:S01]  /*17bd0*/  ISETP.GE.U32.AND P5, PT, R118, 0x7fffff75, PT ;  /* 0x7fffff757600780c */ /* 0x000fe20003fa6070 */
[----:B----4-:R-:W-:-:S02]  /*17be0*/  VIADD R118, R124, 0xffffff96 ;  /* 0xffffff967c767836 */ /* 0x010fc40000000000 */
[----:B------:R4:W-:Y:S01]  /*17bf0*/  LDGSTS.E [R3+-0x33ff8], desc[UR4][R126.64], !P6 ;  /* 0xcc0080007e037fae */ /* 0x0009e2000f121844 */
[----:B------:R-:W-:Y:S01]  /*17c00*/  ISETP.GE.U32.AND P6, PT, R2, 0x7fffff58, PT ;  /* 0x7fffff580200780c */ /* 0x000fe20003fc6070 */
[----:B-1----:R-:W-:Y:S01]  /*17c10*/  VIADD R2, R125, 0xffffff95 ;  /* 0xffffff957d027836 */ /* 0x002fe20000000000 */
[----:B------:R-:W1:Y:S01]  /*17c20*/  LDC R124, c[0x0][0x230] ;  /* 0x00008c00ff7c7b82 */ /* 0x000e620000000800 */
[----:B-----5:R-:W-:-:S05]  /*17c30*/  IMAD.WIDE R128, R5, 0x4, R192 ;  /* 0x0000000405807825 */ /* 0x020fca00078e02c0 */
[----:B------:R5:W-:Y:S02]  /*17c40*/  LDGSTS.E [R3+-0x33ff4], desc[UR4][R128.64], !P1 ;  /* 0xcc00c00080037fae */ /* 0x000be4000c921844 */
[----:B------:R-:W1:Y:S01]  /*17c50*/  LDC R125, c[0x0][0x230] ;  /* 0x00008c00ff7d7b82 */ /* 0x000e620000000800 */
[----:B----4-:R-:W-:-:S04]  /*17c60*/  IMAD.WIDE R126, R5, 0x4, R130 ;  /* 0x00000004057e7825 */ /* 0x010fc800078e0282 */
[----:B------:R-:W-:Y:S01]  /*17c70*/  IMAD.WIDE R130, R5, 0x4, R132 ;  /* 0x0000000405827825 */ /* 0x000fe200078e0284 */
[----:B------:R4:W-:Y:S01]  /*17c80*/  LDGSTS.E [R4+-0x38000], desc[UR4][R126.64], !P0 ;  /* 0xc80000007e047fae */ /* 0x0009e2000c121844 */
[----:B------:R-:W-:Y:S02]  /*17c90*/  ISETP.GE.U32.AND P0, PT, R2, 0x7fffff56, PT ;  /* 0x7fffff560200780c */ /* 0x000fe40003f06070 */
[----:B------:R-:W-:Y:S01]  /*17ca0*/  VIADD R2, R119, 0xffffff94 ;  /* 0xffffff9477027836 */ /* 0x000fe20000000000 */
[----:B------:R5:W-:Y:S01]  /*17cb0*/  STL.64 [R1+0xa30], R128 ;  /* 0x000a308001007387 */ /* 0x000be20000100a00 */
[----:B------:R-:W1:Y:S01]  /*17cc0*/  LDC R119, c[0x0][0x230] ;  /* 0x00008c00ff777b82 */ /* 0x000e620000000800 */
[----:B------:R-:W-:Y:S02]  /*17cd0*/  ISETP.GE.U32.AND P1, PT, R118, 0x7fffff57, PT ;  /* 0x7fffff577600780c */ /* 0x000fe40003f26070 */
[----:B------:R-:W-:Y:S01]  /*17ce0*/  LDGSTS.E [R4+-0x37ffc], desc[UR4][R130.64], !P3 ;  /* 0xc800400082047fae */ /* 0x000fe2000d921844 */
[----:B------:R-:W-:Y:S01]  /*17cf0*/  ISETP.GE.U32.AND P3, PT, R2, 0x7fffff55, PT ;  /* 0x7fffff550200780c */ /* 0x000fe20003f66070 */
[----:B------:R-:W-:-:S02]  /*17d00*/  VIADD R2, R121, 0xffffffb2 ;  /* 0xffffffb279027836 */ /* 0x000fc40000000000 */
[----:B------:R4:W-:Y:S01]  /*17d10*/  STL.64 [R1+0xa50], R126 ;  /* 0x000a507e01007387 */ /* 0x0009e20000100a00 */
[----:B--2---:R-:W-:Y:S01]  /*17d20*/  VIADD R118, R120, 0xffffffb3 ;  /* 0xffffffb378767836 */ /* 0x004fe20000000000 */
[----:B------:R-:W2:Y:S01]  /*17d30*/  LDC R121, c[0x0][0x230] ;  /* 0x00008c00ff797b82 */ /* 0x000ea20000000800 */
[C---:B-----5:R-:W-:Y:S01]  /*17d40*/  IMAD.WIDE R128, R5.reuse, 0x4, R134 ;  /* 0x0000000405807825 */ /* 0x060fe200078e0286 */
[----:B------:R-:W-:Y:S06]  /*17d50*/  STL.64 [R1+0xa28], R130 ;  /* 0x000a288201007387 */ /* 0x000fec0000100a00 */
[----:B------:R-:W5:Y:S01]  /*17d60*/  LDC R120, c[0x0][0x230] ;  /* 0x00008c00ff787b82 */ /* 0x000f620000000800 */
[----:B----4-:R-:W-:Y:S01]  /*17d70*/  IMAD.WIDE R126, R5, 0x4, R136 ;  /* 0x00000004057e7825 */ /* 0x010fe200078e0288 */
[----:B------:R4:W-:Y:S04]  /*17d80*/  STL.64 [R1+0xa20], R128 ;  /* 0x000a208001007387 */ /* 0x0009e80000100a00 */
[----:B------:R4:W-:Y:S01]  /*17d90*/  LDGSTS.E [R4+-0x37ff8], desc[UR4][R128.64], !P4 ;  /* 0xc800800080047fae */ /* 0x0009e2000e121844 */
[----:B------:R-:W-:-:S03]  /*17da0*/  ISETP.GE.U32.AND P4, PT, R118, 0x7fffff74, PT ;  /* 0x7fffff747600780c */ /* 0x000fc60003f86070 */
[----:B------:R1:W-:Y:S01]  /*17db0*/  STL.64 [R1+0xa18], R126 ;  /* 0x000a187e01007387 */ /* 0x0003e20000100a00 */
[----:B---3--:R-:W-:Y:S02]  /*17dc0*/  IADD3 R118, R123, -0x4f, RZ ;  /* 0xffffffb17b767810 */ /* 0x008fe40007ffe0ff */
[----:B------:R-:W3:Y:S01]  /*17dd0*/  LDC R123, c[0x0][0x230] ;  /* 0x00008c00ff7b7b82 */ /* 0x000ee20000000800 */
[----:B------:R1:W-:Y:S01]  /*17de0*/  LDGSTS.E [R4+-0x37ff4], desc[UR4][R126.64], !P5 ;  /* 0xc800c0007e047fae */ /* 0x0003e2000e921844 */
[----:B------:R-:W-:Y:S01]  /*17df0*/  ISETP.GE.U32.AND P5, PT, R2, 0x7fffff73, PT ;  /* 0x7fffff730200780c */ /* 0x000fe20003fa6070 */
[----:B------:R-:W-:Y:S02]  /*17e00*/  VIADD R2, R122, 0xffffffb0 ;  /* 0xffffffb07a027836 */ /* 0x000fe40000000000 */
[----:B----4-:R-:W-:-:S03]  /*17e10*/  IMAD.WIDE R128, R5, 0x4, R194 ;  /* 0x0000000405807825 */ /* 0x010fc600078e02c2 */
[----:B------:R-:W4:Y:S01]  /*17e20*/  LDC R122, c[0x0][0x230] ;  /* 0x00008c00ff7a7b82 */ /* 0x000f220000000800 */
[----:B-1----:R-:W-:Y:S01]  /*17e30*/  IMAD.WIDE R126, R5, 0x4, R196 ;  /* 0x00000004057e7825 */ /* 0x002fe200078e02c4 */
[----:B------:R1:W-:Y:S04]  /*17e40*/  STL.64 [R1+0xa08], R128 ;  /* 0x000a088001007387 */ /* 0x0003e80000100a00 */
[----:B------:R1:W-:Y:S01]  /*17e50*/  LDGSTS.E [R4+-0x34000], desc[UR4][R128.64], !P6 ;  /* 0xcc00000080047fae */ /* 0x0003e2000f121844 */
[----:B------:R-:W-:Y:S01]  /*17e60*/  ISETP.GE.U32.AND P6, PT, R118, 0x7fffff72, PT ;  /* 0x7fffff727600780c */ /* 0x000fe20003fc6070 */
[----:B------:R-:W-:Y:S02]  /*17e70*/  VIADD R118, R124, 0xffffff93 ;  /* 0xffffff937c767836 */ /* 0x000fe40000000000 */
[----:B------:R2:W-:Y:S01]  /*17e80*/  STL.64 [R1+0xa00], R126 ;  /* 0x000a007e01007387 */ /* 0x0005e20000100a00 */
[----:B------:R-:W4:Y:S03]  /*17e90*/  LDC R124, c[0x0][0x230] ;  /* 0x00008c00ff7c7b82 */ /* 0x000f260000000800 */
[----:B------:R2:W-:Y:S01]  /*17ea0*/  LDGSTS.E [R4+-0x33ffc], desc[UR4][R126.64], !P1 ;  /* 0xcc0040007e047fae */ /* 0x0005e2000c921844 */
[----:B------:R-:W-:Y:S01]  /*17eb0*/  ISETP.GE.U32.AND P1, PT, R2, 0x7fffff71, PT ;  /* 0x7fffff710200780c */ /* 0x000fe20003f26070 */
[----:B------:R-:W-:-:S02]  /*17ec0*/  VIADD R2, R125, 0xffffff92 ;  /* 0xffffff927d027836 */ /* 0x000fc40000000000 */
[C---:B-1----:R-:W-:Y:S01]  /*17ed0*/  IMAD.WIDE R128, R5.reuse, 0x4, R198 ;  /* 0x0000000405807825 */ /* 0x042fe200078e02c6 */
[----:B------:R-:W1:Y:S04]  /*17ee0*/  LDC R125, c[0x0][0x230] ;  /* 0x00008c00ff7d7b82 */ /* 0x000e680000000800 */
[----:B------:R3:W-:Y:S01]  /*17ef0*/  LDGSTS.E [R4+-0x33ff8], desc[UR4][R128.64], !P0 ;  /* 0xcc00800080047fae */ /* 0x0007e2000c121844 */
[----:B--2---:R-:W-:-:S04]  /*17f00*/  IMAD.WIDE R126, R5, 0x4, R200 ;  /* 0x00000004057e7825 */ /* 0x004fc800078e02c8 */
        /* <DEDUP_REMOVED lines=11> */
[----:B-----5:R-:W-:Y:S01]  /*17fc0*/  VIADD R118, R120, 0xffffff90 ;  /* 0xffffff9078767836 */ /* 0x020fe20000000000 */
[----:B------:R-:W5:Y:S01]  /*17fd0*/  LDC R121, c[0x0][0x230] ;  /* 0x00008c00ff797b82 */ /* 0x000f620000000800 */
[C---:B---3--:R-:W-:Y:S01]  /*17fe0*/  IMAD.WIDE R128, R5.reuse, 0x4, R140 ;  /* 0x0000000405807825 */ /* 0x048fe200078e028c */
[----:B------:R-:W-:Y:S06]  /*17ff0*/  STL.64 [R1+0xa10], R130 ;  /* 0x000a108201007387 */ /* 0x000fec0000100a00 */
[----:B------:R-:W3:Y:S01]  /*18000*/  LDC R120, c[0x0][0x230] ;  /* 0x00008c00ff787b82 */ /* 0x000ee20000000800 */
[----:B--2---:R-:W-:Y:S01]  /*18010*/  IMAD.WIDE R126, R5, 0x4, R142 ;  /* 0x00000004057e7825 */ /* 0x004fe200078e028e */
[----:B------:R2:W-:Y:S04]  /*18020*/  STL.64 [R1+0x9e8], R128 ;  /* 0x0009e88001007387 */ /* 0x0005e80000100a00 */
[----:B------:R2:W-:Y:S01]  /*18030*/  LDGSTS.E [R7+-0x37ffc], desc[UR4][R128.64], !P5 ;  /* 0xc800400080077fae */ /* 0x0005e2000e921844 */
[----:B------:R-:W-:Y:S01]  /*18040*/  ISETP.GE.U32.AND P5, PT, R118, 0x7fffff51, PT ;  /* 0x7fffff517600780c */ /* 0x000fe20003fa6070 */
[----:B------:R-:W-:-:S02]  /*18050*/  VIADD R118, R123, 0xffffffae ;  /* 0xffffffae7b767836 */ /* 0x000fc40000000000 */
[----:B------:R1:W-:Y:S01]  /*18060*/  STL.64 [R1+0x9e0], R126 ;  /* 0x0009e07e01007387 */ /* 0x0003e20000100a00 */
[----:B------:R-:W3:Y:S03]  /*18070*/  LDC R123, c[0x0][0x230] ;  /* 0x00008c00ff7b7b82 */ /* 0x000ee60000000800 */
[----:B------:R1:W-:Y:S01]  /*18080*/  LDGSTS.E [R7+-0x37ff8], desc[UR4][R126.64], !P6 ;  /* 0xc80080007e077fae */ /* 0x0003e2000f121844 */
[----:B------:R-:W-:Y:S01]  /*18090*/  ISETP.GE.U32.AND P6, PT, R2, 0x7fffff70, PT ;  /* 0x7fffff700200780c */ /* 0x000fe20003fc6070 */
[----:B----4-:R-:W-:Y:S02]  /*180a0*/  VIADD R2, R122, 0xffffffad ;  /* 0xffffffad7a027836 */ /* 0x010fe40000000000 */
[C---:B--2---:R-:W-:Y:S01]  /*180b0*/  IMAD.WIDE R128, R5.reuse, 0x4, R144 ;  /* 0x0000000405807825 */ /* 0x044fe200078e0290 */
[----:B------:R-:W2:Y:S03]  /*180c0*/  LDC R122, c[0x0][0x230] ;  /* 0x00008c00ff7a7b82 */ /* 0x000ea60000000800 */
[----:B-1----:R-:W-:Y:S01]  /*180d0*/  IMAD.WIDE R126, R5, 0x4, R202 ;  /* 0x00000004057e7825 */ /* 0x002fe200078e02ca */
[----:B------:R1:W-:Y:S04]  /*180e0*/  STL.64 [R1+0x9d8], R128 ;  /* 0x0009d88001007387 */ /* 0x0003e80000100a00 */
[----:B------:R-:W4:Y:S01]  /*180f0*/  LDC R202, c[0x0][0x230] ;  /* 0x00008c00ffca7b82 */ /* 0x000f220000000800 */
[----:B------:R1:W-:Y:S01]  /*18100*/  LDGSTS.E [R7+-0x37ff4], desc[UR4][R128.64], !P1 ;  /* 0xc800c00080077fae */ /* 0x0003e2000c921844 */
[----:B------:R-:W-:Y:S01]  /*18110*/  ISETP.GE.U32.AND P1, PT, R118, 0x7fffff6f, PT ;  /* 0x7fffff6f7600780c */ /* 0x000fe20003f26070 */
[----:B------:R-:W-:-:S02]  /*18120*/  VIADD R118, R124, 0xffffffac ;  /* 0xffffffac7c767836 */ /* 0x000fc40000000000 */
[----:B------:R5:W-:Y:S03]  /*18130*/  STL.64 [R1+0x9d0], R126 ;  /* 0x0009d07e01007387 */ /* 0x000be60000100a00 */
[----:B------:R-:W4:Y:S01]  /*18140*/  LDC R124, c[0x0][0x230] ;  /* 0x00008c00ff7c7b82 */ /* 0x000f220000000800 */
[----:B------:R5:W-:Y:S01]  /*18150*/  LDGSTS.E [R7+-0x34000], desc[UR4][R126.64], !P0 ;  /* 0xcc0000007e077fae */ /* 0x000be2000c121844 */
[----:B------:R-:W-:Y:S01]  /*18160*/  ISETP.GE.U32.AND P0, PT, R2, 0x7fffff6e, PT ;  /* 0x7fffff6e0200780c */ /* 0x000fe20003f06070 */
[----:B-1----:R-:W-:Y:S01]  /*18170*/  IMAD.WIDE R128, R5, 0x4, R204 ;  /* 0x0000000405807825 */ /* 0x002fe200078e02cc */
[----:B------:R-:W-:Y:S01]  /*18180*/  IADD3 R2, R125, -0x71, RZ ;  /* 0xffffff8f7d027810 */ /* 0x000fe20007ffe0ff */
[----:B------:R-:W1:Y:S03]  /*18190*/  S2R R250, SR_TID.X ;  /* 0x0000000000fa7919 */ /* 0x000e660000002100 */
[----:B------:R-:W4:Y:S01]  /*181a0*/  LDC R125, c[0x0][0x230] ;  /* 0x00008c00ff7d7b82 */ /* 0x000f220000000800 */
[C---:B------:R-:W-:Y:S01]  /*181b0*/  IMAD.WIDE R130, R5.reuse, 0x4, R208 ;  /* 0x0000000405827825 */ /* 0x040fe200078e02d0 */
[----:B------:R3:W-:Y:S03]  /*181c0*/  LDGSTS.E [R7+-0x33ffc], desc[UR4][R128.64], !P3 ;  /* 0xcc00400080077fae */ /* 0x0007e6000d921844 */
[----:B-----5:R-:W-:Y:S01]  /*181d0*/  IMAD.WIDE R126, R5, 0x4, R206 ;  /* 0x00000004057e7825 */ /* 0x020fe200078e02ce */
[----:B------:R-:W-:Y:S01]  /*181e0*/  ISETP.GE.U32.AND P3, PT, R118, 0x7fffff6d, PT ;  /* 0x7fffff6d7600780c */ /* 0x000fe20003f66070 */
[----:B------:R3:W-:Y:S01]  /*181f0*/  STL.64 [R1+0x9c8], R128 ;  /* 0x0009c88001007387 */ /* 0x0007e20000100a00 */
[----:B------:R-:W5:Y:S03]  /*18200*/  LDC R204, c[0x0][0x230] ;  /* 0x00008c00ffcc7b82 */ /* 0x000f660000000800 */
[----:B------:R2:W-:Y:S01]  /*18210*/  LDGSTS.E [R7+-0x33ff8], desc[UR4][R126.64], !P4 ;  /* 0xcc0080007e077fae */ /* 0x0005e2000e121844 */
[----:B------:R-:W-:Y:S01]  /*18220*/  ISETP.GE.U32.AND P4, PT, R2, 0x7fffff50, PT ;  /* 0x7fffff500200780c */ /* 0x000fe20003f86070 */
[----:B------:R-:W-:-:S02]  /*18230*/  VIADD R2, R119, 0xffffff8e ;  /* 0xffffff8e77027836 */ /* 0x000fc40000000000 */
[----:B------:R2:W-:Y:S01]  /*18240*/  STL.64 [R1+0x9c0], R126 ;  /* 0x0009c07e01007387 */ /* 0x0005e20000100a00 */
[----:B------:R-:W5:Y:S01]  /*18250*/  LDC R119, c[0x0][0x230] ;  /* 0x00008c00ff777b82 */ /* 0x000f620000000800 */
[----:B---3--:R-:W-:Y:S02]  /*18260*/  IMAD.WIDE R128, R5, 0x4, R146 ;  /* 0x0000000405807825 */ /* 0x008fe400078e0292 */
[----:B------:R3:W-:Y:S01]  /*18270*/  LDGSTS.E [R7+-0x33ff4], desc[UR4][R130.64], !P5 ;  /* 0xcc00c00082077fae */ /* 0x0007e2000e921844 */
[----:B------:R-:W-:Y:S01]  /*18280*/  ISETP.GE.U32.AND P5, PT, R2, 0x7fffff4f, PT ;  /* 0x7fffff4f0200780c */ /* 0x000fe20003fa6070 */
[----:B------:R-:W-:Y:S02]  /*18290*/  VIADD R2, R121, 0xffffff8c ;  /* 0xffffff8c79027836 */ /* 0x000fe40000000000 */
[----:B------:R-:W-:Y:S01]  /*182a0*/  STL.64 [R1+0x9b8], R130 ;  /* 0x0009b88201007387 */ /* 0x000fe20000100a00 */
[----:B------:R-:W-:Y:S01]  /*182b0*/  VIADD R118, R120, 0xffffff8d ;  /* 0xffffff8d78767836 */ /* 0x000fe20000000000 */
[----:B------:R-:W5:Y:S01]  /*182c0*/  LDC R121, c[0x0][0x230] ;  /* 0x00008c00ff797b82 */ /* 0x000f620000000800 */
[----:B--2---:R-:W-:Y:S01]  /*182d0*/  IMAD.WIDE R126, R5, 0x4, R148 ;  /* 0x00000004057e7825 */ /* 0x004fe200078e0294 */
[----:B------:R3:W-:Y:S04]  /*182e0*/  STL.64 [R1+0x1b60], R6 ;  /* 0x001b600601007387 */ /* 0x0007e80000100a00 */
[----:B------:R-:W-:Y:S02]  /*182f0*/  STL.64 [R1+0x9b0], R128 ;  /* 0x0009b08001007387 */ /* 0x000fe40000100a00 */
[----:B------:R-:W2:Y:S02]  /*18300*/  LDC R120, c[0x0][0x230] ;  /* 0x00008c00ff787b82 */ /* 0x000ea40000000800 */
[----:B------:R-:W-:Y:S01]  /*18310*/  LDGSTS.E [R12+-0x38000], desc[UR4][R128.64], !P6 ;  /* 0xc8000000800c7fae */ /* 0x000fe2000f121844 */
[----:B------:R-:W-:-:S03]  /*18320*/  ISETP.GE.U32.AND P6, PT, R118, 0x7fffff4e, PT ;  /* 0x7fffff4e7600780c */ /* 0x000fc60003fc6070 */
[----:B------:R4:W-:Y:S01]  /*18330*/  STL.64 [R1+0x9a8], R126 ;  /* 0x0009a87e01007387 */ /* 0x0009e20000100a00 */
[----:B---3--:R-:W-:Y:S01]  /*18340*/  IMAD.WIDE R6, R5, 0x4, R152 ;  /* 0x0000000405067825 */ /* 0x008fe200078e0298 */
[----:B-1----:R-:W-:Y:S01]  /*18350*/  LOP3.LUT R250, R250, 0x3f, RZ, 0xc0, !PT ;  /* 0x0000003ffafa7812 */ /* 0x002fe200078ec0ff */
[----:B------:R-:W1:Y:S01]  /*18360*/  LDC R205, c[0x0][0x230] ;  /* 0x00008c00ffcd7b82 */ /* 0x000e620000000800 */
[----:B------:R4:W-:Y:S01]  /*18370*/  LDGSTS.E [R12+-0x37ffc], desc[UR4][R126.64], !P1 ;  /* 0xc80040007e0c7fae */ /* 0x0009e2000c921844 */
[----:B------:R-:W-:Y:S01]  /*18380*/  ISETP.GE.U32.AND P1, PT, R2, 0x7fffff4d, PT ;  /* 0x7fffff4d0200780c */ /* 0x000fe20003f26070 */
[----:B------:R-:W-:Y:S02]  /*18390*/  VIADD R118, R123, 0xffffffab ;  /* 0xffffffab7b767836 */ /* 0x000fe40000000000 */
[----:B------:R-:W-:-:S03]  /*183a0*/  VIADD R2, R122, 0xffffffaa ;  /* 0xffffffaa7a027836 */ /* 0x000fc60000000000 */
[----:B------:R-:W3:Y:S01]  /*183b0*/  LDC R123, c[0x0][0x230] ;  /* 0x00008c00ff7b7b82 */ /* 0x000ee20000000800 */
[----:B----4-:R-:W-:-:S07]  /*183c0*/  IMAD.WIDE R126, R5, 0x4, R150 ;  /* 0x00000004057e7825 */ /* 0x010fce00078e0296 */
[----:B------:R-:W4:Y:S01]  /*183d0*/  LDC R122, c[0x0][0x230] ;  /* 0x00008c00ff7a7b82 */ /* 0x000f220000000800 */
[----:B------:R5:W-:Y:S04]  /*183e0*/  STL.64 [R1+0x9a0], R126 ;  /* 0x0009a07e01007387 */ /* 0x000be80000100a00 */
[----:B------:R5:W-:Y:S01]  /*183f0*/  LDGSTS.E [R12+-0x37ff8], desc[UR4][R126.64], !P0 ;  /* 0xc80080007e0c7fae */ /* 0x000be2000c121844 */
[----:B------:R-:W-:Y:S01]  /*18400*/  ISETP.GE.U32.AND P0, PT, R118, 0x7fffff6c, PT ;  /* 0x7fffff6c7600780c */ /* 0x000fe20003f06070 */
[----:B------:R-:W-:Y:S01]  /*18410*/  VIADD R118, R124, 0xffffffa9 ;  /* 0xffffffa97c767836 */ /* 0x000fe20000000000 */
[----:B------:R-:W1:Y:S01]  /*18420*/  LDC R206, c[0x0][0x230] ;  /* 0x00008c00ffce7b82 */ /* 0x000e620000000800 */
[----:B------:R2:W-:Y:S04]  /*18430*/  STL.64 [R1+0x998], R6 ;  /* 0x0009980601007387 */ /* 0x0005e80000100a00 */
[----:B------:R2:W-:Y:S01]  /*18440*/  LDGSTS.E [R12+-0x37ff4], desc[UR4][R6.64], !P3 ;  /* 0xc800c000060c7fae */ /* 0x0005e2000d921844 */
[----:B------:R-:W-:Y:S01]  /*18450*/  ISETP.GE.U32.AND P3, PT, R2, 0x7fffff6b, PT ;  /* 0x7fffff6b0200780c */ /* 0x000fe20003f66070 */
[----:B------:R-:W-:Y:S01]  /*18460*/  VIADD R2, R125, 0xffffffa8 ;  /* 0xffffffa87d027836 */ /* 0x000fe20000000000 */
[----:B------:R-:W1:Y:S01]  /*18470*/  LDC R124, c[0x0][0x230] ;  /* 0x00008c00ff7c7b82 */ /* 0x000e620000000800 */
[----:B-----5:R-:W-:-:S05]  /*18480*/  IMAD.WIDE R126, R5, 0x4, R210 ;  /* 0x00000004057e7825 */ /* 0x020fca00078e02d2 */
[----:B------:R5:W-:Y:S01]  /*18490*/  LDGSTS.E [R12+-0x34000], desc[UR4][R126.64], !P4 ;  /* 0xcc0000007e0c7fae */ /* 0x000be2000e121844 */
[C---:B------:R-:W-:Y:S01]  /*184a0*/  IMAD.WIDE R128, R5.reuse, 0x4, R214 ;  /* 0x0000000405807825 */ /* 0x040fe200078e02d6 */
[----:B------:R-:W1:Y:S03]  /*184b0*/  LDC R125, c[0x0][0x230] ;  /* 0x00008c00ff7d7b82 */ /* 0x000e660000000800 */
[----:B--2---:R-:W-:-:S05]  /*184c0*/  IMAD.WIDE R6, R5, 0x4, R212 ;  /* 0x0000000405067825 */ /* 0x004fca00078e02d4 */
[----:B------:R2:W-:Y:S01]  /*184d0*/  LDGSTS.E [R12+-0x33ffc], desc[UR4][R6.64], !P5 ;  /* 0xcc004000060c7fae */ /* 0x0005e2000e921844 */
[----:B------:R-:W-:Y:S01]  /*184e0*/  ISETP.GE.U32.AND P5, PT, R2, 0x7fffff69, PT ;  /* 0x7fffff690200780c */ /* 0x000fe20003fa6070 */
[----:B------:R-:W-:Y:S01]  /*184f0*/  VIADD R2, R119, 0xffffff8b ;  /* 0xffffff8b77027836 */ /* 0x000fe20000000000 */
[----:B------:R-:W1:Y:S01]  /*18500*/  LDC R207, c[0x0][0x230] ;  /* 0x00008c00ffcf7b82 */ /* 0x000e620000000800 */
[----:B------:R5:W-:Y:S01]  /*18510*/  STL.64 [R1+0x990], R126 ;  /* 0x0009907e01007387 */ /* 0x000be20000100a00 */
[----:B------:R-:W-:-:S03]  /*18520*/  ISETP.GE.U32.AND P4, PT, R118, 0x7fffff6a, PT ;  /* 0x7fffff6a7600780c */ /* 0x000fc60003f86070 */
[----:B------:R2:W-:Y:S01]  /*18530*/  STL.64 [R1+0x988], R6 ;  /* 0x0009880601007387 */ /* 0x0005e20000100a00 */
[----:B------:R-:W-:Y:S02]  /*18540*/  VIADD R118, R120, 0xffffff8a ;  /* 0xffffff8a78767836 */ /* 0x000fe40000000000 */
[----:B------:R-:W1:Y:S01]  /*18550*/  LDC R119, c[0x0][0x230] ;  /* 0x00008c00ff777b82 */ /* 0x000e620000000800 */
[----:B------:R-:W-:Y:S01]  /*18560*/  LDGSTS.E [R12+-0x33ff8], desc[UR4][R128.64], !P6 ;  /* 0xcc008000800c7fae */ /* 0x000fe2000f121844 */
[----:B------:R-:W-:Y:S01]  /*18570*/  ISETP.GE.U32.AND P6, PT, R2, 0x7fffff4c, PT ;  /* 0x7fffff4c0200780c */ /* 0x000fe20003fc6070 */
[----:B-----5:R-:W-:Y:S01]  /*18580*/  IMAD.WIDE R126, R5, 0x4, R216 ;  /* 0x00000004057e7825 */ /* 0x020fe200078e02d8 */
[----:B------:R-:W-:-:S04]  /*18590*/  IADD3 R2, R121, -0x77, RZ ;  /* 0xffffff8979027810 */ /* 0x000fc80007ffe0ff */
[----:B------:R-:W5:Y:S01]  /*185a0*/  LDC R208, c[0x0][0x230] ;  /* 0x00008c00ffd07b82 */ /* 0x000f620000000800 */
[----:B--2---:R-:W-:Y:S01]  /*185b0*/  IMAD.WIDE R6, R5, 0x4, R154 ;  /* 0x0000000405067825 */ /* 0x004fe200078e029a */
[----:B------:R-:W-:Y:S04]  /*185c0*/  STL.64 [R1+0x980], R128 ;  /* 0x0009808001007387 */ /* 0x000fe80000100a00 */
[----:B------:R-:W-:Y:S02]  /*185d0*/  STL.64 [R1+0x978], R126 ;  /* 0x0009787e01007387 */ /* 0x000fe40000100a00 */
[----:B------:R-:W2:Y:S02]  /*185e0*/  LDC R121, c[0x0][0x230] ;  /* 0x00008c00ff797b82 */ /* 0x000ea40000000800 */
[----:B------:R-:W-:Y:S04]  /*185f0*/  STL.64 [R1+0x970], R6 ;  /* 0x0009700601007387 */ /* 0x000fe80000100a00 */
[----:B------:R4:W-:Y:S01]  /*18600*/  LDGSTS.E [R12+-0x33ff4], desc[UR4][R126.64], !P1 ;  /* 0xcc00c0007e0c7fae */ /* 0x0009e2000c921844 */
[----:B------:R-:W-:Y:S01]  /*18610*/  ISETP.GE.U32.AND P1, PT, R118, 0x7fffff4b, PT ;  /* 0x7fffff4b7600780c */ /* 0x000fe20003f26070 */
[----:B---3--:R-:W-:Y:S01]  /*18620*/  VIADD R118, R123, 0xffffff88 ;  /* 0xffffff887b767836 */ /* 0x008fe20000000000 */
[----:B------:R-:W3:Y:S01]  /*18630*/  LDC R120, c[0x0][0x230] ;  /* 0x00008c00ff787b82 */ /* 0x000ee20000000800 */
[----:B------:R4:W-:Y:S04]  /*18640*/  STL.64 [R1+0x1b68], R12 ;  /* 0x001b680c01007387 */ /* 0x0009e80000100a00 */
[----:B------:R1:W-:Y:S01]  /*18650*/  LDGSTS.E [R246+-0x38000], desc[UR4][R6.64], !P0 ;  /* 0xc800000006f67fae */ /* 0x0003e2000c121844 */
[----:B------:R-:W-:Y:S01]  /*18660*/  ISETP.GE.U32.AND P0, PT, R2, 0x7fffff4a, PT ;  /* 0x7fffff4a0200780c */ /* 0x000fe20003f06070 */
[----:B----4-:R-:W-:Y:S01]  /*18670*/  VIADD R2, R122, 0xffffffa7 ;  /* 0xffffffa77a027836 */ /* 0x010fe20000000000 */
[----:B------:R-:W4:Y:S01]  /*18680*/  LDC R123, c[0x0][0x230] ;  /* 0x00008c00ff7b7b82 */ /* 0x000f220000000800 */
[----:B------:R-:W-:-:S07]  /*18690*/  IMAD.WIDE R12, R5, 0x4, R156 ;  /* 0x00000004050c7825 */ /* 0x000fce00078e029c */
[----:B------:R-:W5:Y:S01]  /*186a0*/  LDC R122, c[0x0][0x230] ;  /* 0x00008c00ff7a7b82 */ /* 0x000f620000000800 */
[----:B-1----:R-:W-:Y:S01]  /*186b0*/  IMAD.WIDE R6, R5, 0x4, R158 ;  /* 0x0000000405067825 */ /* 0x002fe200078e029e */
[----:B------:R1:W-:Y:S01]  /*186c0*/  LDGSTS.E [R246+-0x37ffc], desc[UR4][R12.64], !P3 ;  /* 0xc80040000cf67fae */ /* 0x0003e2000d921844 */
[----:B------:R-:W-:Y:S02]  /*186d0*/  ISETP.GE.U32.AND P3, PT, R118, 0x7fffff49, PT ;  /* 0x7fffff497600780c */ /* 0x000fe40003f66070 */
[----:B------:R-:W-:Y:S01]  /*186e0*/  VIADD R118, R124, 0xffffffa6 ;  /* 0xffffffa67c767836 */ /* 0x000fe20000000000 */
[----:B------:R1:W-:Y:S02]  /*186f0*/  STL.64 [R1+0x968], R12 ;  /* 0x0009680c01007387 */ /* 0x0003e40000100a00 */
[----:B------:R-:W4:Y:S02]  /*18700*/  LDC R124, c[0x0][0x230] ;  /* 0x00008c00ff7c7b82 */ /* 0x000f240000000800 */
[----:B------:R2:W-:Y:S04]  /*18710*/  STL.64 [R1+0x960], R6 ;  /* 0x0009600601007387 */ /* 0x0005e80000100a00 */
[----:B------:R2:W-:Y:S01]  /*18720*/  LDGSTS.E [R246+-0x37ff8], desc[UR4][R6.64], !P4 ;  /* 0xc800800006f67fae */ /* 0x0005e2000e121844 */
[----:B------:R-:W-:Y:S01]  /*18730*/  ISETP.GE.U32.AND P4, PT, R2, 0x7fffff68, PT ;  /* 0x7fffff680200780c */ /* 0x000fe20003f86070 */
[----:B------:R-:W-:Y:S01]  /*18740*/  VIADD R2, R125, 0xffffffa5 ;  /* 0xffffffa57d027836 */ /* 0x000fe20000000000 */
[----:B------:R-:W4:Y:S01]  /*18750*/  LDC R126, c[0x0][0x230] ;  /* 0x00008c00ff7e7b82 */ /* 0x000f220000000800 */
[----:B-1----:R-:W-:-:S04]  /*18760*/  IMAD.WIDE R12, R5, 0x4, R160 ;  /* 0x00000004050c7825 */ /* 0x002fc800078e02a0 */
[----:B--2---:R-:W-:Y:S01]  /*18770*/  IMAD.WIDE R6, R5, 0x4, R218 ;  /* 0x0000000405067825 */ /* 0x004fe200078e02da */
[----:B------:R1:W-:Y:S02]  /*18780*/  STL.64 [R1+0x958], R12 ;  /* 0x0009580c01007387 */ /* 0x0003e40000100a00 */
[----:B------:R-:W2:Y:S02]  /*18790*/  LDC R125, c[0x0][0x230] ;  /* 0x00008c00ff7d7b82 */ /* 0x000ea40000000800 */
[----:B------:R1:W-:Y:S04]  /*187a0*/  LDGSTS.E [R246+-0x37ff4], desc[UR4][R12.64], !P5 ;  /* 0xc800c0000cf67fae */ /* 0x0003e8000e921844 */
[----:B------:R3:W-:Y:S04]  /*187b0*/  STL.64 [R1+0x950], R6 ;  /* 0x0009500601007387 */ /* 0x0007e80000100a00 */
[----:B------:R3:W-:Y:S01]  /*187c0*/  LDGSTS.E [R246+-0x34000], desc[UR4][R6.64], !P6 ;  /* 0xcc00000006f67fae */ /* 0x0007e2000f121844 */
[----:B------:R-:W-:Y:S01]  /*187d0*/  ISETP.GE.U32.AND P6, PT, R2, 0x7fffff66, PT ;  /* 0x7fffff660200780c */ /* 0x000fe20003fc6070 */
[----:B------:R-:W-:-:S02]  /*187e0*/  VIADD R2, R121, 0xffffff87 ;  /* 0xffffff8779027836 */ /* 0x000fc40000000000 */
[C---:B-1----:R-:W-:Y:S01]  /*187f0*/  IMAD.WIDE R12, R5.reuse, 0x4, R222 ;  /* 0x00000004050c7825 */ /* 0x042fe200078e02de */
[----:B------:R-:W1:Y:S01]  /*18800*/  LDC R121, c[0x0][0x230] ;  /* 0x00008c00ff797b82 */ /* 0x000e620000000800 */
[----:B------:R-:W-:Y:S02]  /*18810*/  ISETP.GE.U32.AND P5, PT, R118, 0x7fffff67, PT ;  /* 0x7fffff677600780c */ /* 0x000fe40003fa6070 */
[----:B---3--:R-:W-:-:S04]  /*18820*/  IMAD.WIDE R6, R5, 0x4, R220 ;  /* 0x0000000405067825 */ /* 0x008fc800078e02dc */
[----:B------:R-:W-:Y:S01]  /*18830*/  VIADD R118, R119, 0xffffffa4 ;  /* 0xffffffa477767836 */ /* 0x000fe20000000000 */
[----:B------:R3:W-:Y:S01]  /*18840*/  LDGSTS.E [R246+-0x33ffc], desc[UR4][R6.64], !P1 ;  /* 0xcc00400006f67fae */ /* 0x0007e2000c921844 */
[----:B------:R-:W1:Y:S03]  /*18850*/  LDC R119, c[0x0][0x230] ;  /* 0x00008c00ff777b82 */ /* 0x000e660000000800 */
[----:B------:R3:W-:Y:S04]  /*18860*/  STL.64 [R1+0x948], R6 ;  /* 0x0009480601007387 */ /* 0x0007e80000100a00 */
[----:B------:R4:W-:Y:S01]  /*18870*/  LDGSTS.E [R246+-0x33ff8], desc[UR4][R12.64], !P0 ;  /* 0xcc0080000cf67fae */ /* 0x0009e2000c121844 */
[----:B------:R-:W-:Y:S01]  /*18880*/  ISETP.GE.U32.AND P0, PT, R2, 0x7fffff48, PT ;  /* 0x7fffff480200780c */ /* 0x000fe20003f06070 */
[----:B------:R-:W-:Y:S01]  /*18890*/  VIADD R2, R120, 0xffffff86 ;  /* 0xffffff8678027836 */ /* 0x000fe20000000000 */
[----:B------:R-:W-:Y:S01]  /*188a0*/  ISETP.GE.U32.AND P1, PT, R118, 0x7fffff65, PT ;  /* 0x7fffff657600780c */ /* 0x000fe20003f26070 */
[----:B------:R4:W-:Y:S01]  /*188b0*/  STL.64 [R1+0x940], R12 ;  /* 0x0009400c01007387 */ /* 0x0009e20000100a00 */
[C---:B---3--:R-:W-:Y:S01]  /*188c0*/  IMAD.WIDE R6, R5.reuse, 0x4, R224 ;  /* 0x0000000405067825 */ /* 0x048fe200078e02e0 */
[----:B------:R-:W3:Y:S03]  /*188d0*/  LDC R120, c[0x0][0x230] ;  /* 0x00008c00ff787b82 */ /* 0x000ee60000000800 */
[----:B-----5:R-:W-:Y:S01]  /*188e0*/  VIADD R118, R122, 0xffffff85 ;  /* 0xffffff857a767836 */ /* 0x020fe20000000000 */
[----:B------:R5:W-:Y:S01]  /*188f0*/  STL.64 [R1+0x938], R6 ;  /* 0x0009380601007387 */ /* 0x000be20000100a00 */
[----:B----4-:R-:W-:-:S03]  /*18900*/  IMAD.WIDE R12, R5, 0x4, R162 ;  /* 0x00000004050c7825 */ /* 0x010fc600078e02a2 */
[----:B------:R5:W-:Y:S01]  /*18910*/  LDGSTS.E [R246+-0x33ff4], desc[UR4][R6.64], !P3 ;  /* 0xcc00c00006f67fae */ /* 0x000be2000d921844 */
[----:B------:R-:W4:Y:S01]  /*18920*/  LDC R122, c[0x0][0x230] ;  /* 0x00008c00ff7a7b82 */ /* 0x000f220000000800 */
[----:B------:R-:W-:Y:S01]  /*18930*/  ISETP.GE.U32.AND P3, PT, R2, 0x7fffff47, PT ;  /* 0x7fffff470200780c */ /* 0x000fe20003f66070 */
[----:B------:R-:W-:Y:S01]  /*18940*/  VIADD R2, R124, 0xffffff84 ;  /* 0xffffff847c027836 */ /* 0x000fe20000000000 */
[----:B------:R2:W-:Y:S04]  /*18950*/  STL.64 [R1+0x930], R12 ;  /* 0x0009300c01007387 */ /* 0x0005e80000100a00 */
[----:B------:R2:W-:Y:S01]  /*18960*/  LDGSTS.E [R247+-0x38000], desc[UR4][R12.64], !P4 ;  /* 0xc80000000cf77fae */ /* 0x0005e2000e121844 */
[C---:B-----5:R-:W-:Y:S01]  /*18970*/  IMAD.WIDE R6, R5.reuse, 0x4, R164 ;  /* 0x0000000405067825 */ /* 0x060fe200078e02a4 */
[----:B------:R-:W5:Y:S04]  /*18980*/  LDC R124, c[0x0][0x230] ;  /* 0x00008c00ff7c7b82 */ /* 0x000f680000000800 */
[----:B------:R1:W-:Y:S01]  /*18990*/  STL.64 [R1+0x928], R6 ;  /* 0x0009280601007387 */ /* 0x0003e20000100a00 */
[----:B--2---:R-:W-:-:S03]  /*189a0*/  IMAD.WIDE R12, R5, 0x4, R166 ;  /* 0x00000004050c7825 */ /* 0x004fc600078e02a6 */
[----:B------:R1:W-:Y:S01]  /*189b0*/  LDGSTS.E [R247+-0x37ffc], desc[UR4][R6.64], !P5 ;  /* 0xc800400006f77fae */ /* 0x0003e2000e921844 */
[----:B------:R-:W-:Y:S01]  /*189c0*/  ISETP.GE.U32.AND P5, PT, R2, 0x7fffff45, PT ;  /* 0x7fffff450200780c */ /* 0x000fe20003fa6070 */
[----:B------:R-:W-:Y:S01]  /*189d0*/  VIADD R2, R126, 0xffffffa2 ;  /* 0xffffffa27e027836 */ /* 0x000fe20000000000 */
[----:B------:R-:W-:Y:S01]  /*189e0*/  ISETP.GE.U32.AND P4, PT, R118, 0x7fffff46, PT ;  /* 0x7fffff467600780c */ /* 0x000fe20003f86070 */
[----:B------:R2:W-:Y:S01]  /*189f0*/  LDGSTS.E [R247+-0x37ff8], desc[UR4][R12.64], !P6 ;  /* 0xc80080000cf77fae */ /* 0x0005e2000f121844 */
[----:B------:R-:W-:Y:S01]  /*18a00*/  IADD3 R118, R125, -0x5d, RZ ;  /* 0xffffffa37d767810 */ /* 0x000fe20007ffe0ff */
[----:B-1----:R-:W-:Y:S02]  /*18a10*/  IMAD.WIDE R6, R5, 0x4, R168 ;  /* 0x0000000405067825 */ /* 0x002fe400078e02a8 */
[----:B------:R2:W-:Y:S01]  /*18a20*/  STL.64 [R1+0x920], R12 ;  /* 0x0009200c01007387 */ /* 0x0005e20000100a00 */
[----:B------:R-:W1:Y:S03]  /*18a30*/  LDC R125, c[0x0][0x230] ;  /* 0x00008c00ff7d7b82 */ /* 0x000e660000000800 */
[----:B------:R3:W-:Y:S01]  /*18a40*/  LDGSTS.E [R247+-0x37ff4], desc[UR4][R6.64], !P1 ;  /* 0xc800c00006f77fae */ /* 0x0007e2000c921844 */
[----:B------:R-:W-:Y:S01]  /*18a50*/  ISETP.GE.U32.AND P1, PT, R2, 0x7fffff63, PT ;  /* 0x7fffff630200780c */ /* 0x000fe20003f26070 */
[----:B------:R-:W-:Y:S01]  /*18a60*/  VIADD R2, R121, 0xffffffa1 ;  /* 0xffffffa179027836 */ /* 0x000fe20000000000 */
[----:B------:R-:W-:Y:S01]  /*18a70*/  ISETP.GE.U32.AND P6, PT, R118, 0x7fffff64, PT ;  /* 0x7fffff647600780c */ /* 0x000fe20003fc6070 */
[C---:B------:R-:W-:Y:S01]  /*18a80*/  IMAD.WIDE R126, R5.reuse, 0x4, R226 ;  /* 0x00000004057e7825 */ /* 0x040fe200078e02e2 */
[----:B------:R-:W5:Y:S01]  /*18a90*/  LDC R121, c[0x0][0x230] ;  /* 0x00008c00ff797b82 */ /* 0x000f620000000800 */
[----:B------:R3:W-:Y:S02]  /*18aa0*/  STL.64 [R1+0x918], R6 ;  /* 0x0009180601007387 */ /* 0x0007e40000100a00 */
[----:B--2---:R-:W-:-:S02]  /*18ab0*/  IMAD.WIDE R12, R5, 0x4, R228 ;  /* 0x00000004050c7825 */ /* 0x004fc400078e02e4 */
[----:B------:R-:W-:Y:S02]  /*18ac0*/  STL.64 [R1+0x910], R126 ;  /* 0x0009107e01007387 */ /* 0x000fe40000100a00 */
[----:B------:R-:W-:Y:S02]  /*18ad0*/  VIADD R118, R123, 0xffffffa0 ;  /* 0xffffffa07b767836 */ /* 0x000fe40000000000 */
[----:B------:R-:W-:Y:S01]  /*18ae0*/  LDGSTS.E [R247+-0x34000], desc[UR4][R126.64], !P0 ;  /* 0xcc0000007ef77fae */ /* 0x000fe2000c121844 */
[----:B---3--:R-:W-:-:S03]  /*18af0*/  IMAD.WIDE R6, R5, 0x4, R230 ;  /* 0x0000000405067825 */ /* 0x008fc600078e02e6 */
[----:B------:R2:W-:Y:S01]  /*18b00*/  STL.64 [R1+0x908], R12 ;  /* 0x0009080c01007387 */ /* 0x0005e20000100a00 */
[----:B------:R-:W-:Y:S01]  /*18b10*/  ISETP.GE.U32.AND P0, PT, R2, 0x7fffff62, PT ;  /* 0x7fffff620200780c */ /* 0x000fe20003f06070 */
[----:B------:R-:W3:Y:S02]  /*18b20*/  LDC R123, c[0x0][0x230] ;  /* 0x00008c00ff7b7b82 */ /* 0x000ee40000000800 */
[----:B------:R2:W-:Y:S01]  /*18b30*/  LDGSTS.E [R247+-0x33ffc], desc[UR4][R12.64], !P3 ;  /* 0xcc0040000cf77fae */ /* 0x0005e2000d921844 */
[----:B----4-:R-:W-:-:S03]  /*18b40*/  VIADD R2, R122, 0xffffff83 ;  /* 0xffffff837a027836 */ /* 0x010fc60000000000 */
[----:B------:R4:W-:Y:S01]  /*18b50*/  STL.64 [R1+0x900], R6 ;  /* 0x0009000601007387 */ /* 0x0009e20000100a00 */
[----:B------:R-:W-:Y:S01]  /*18b60*/  ISETP.GE.U32.AND P3, PT, R118, 0x7fffff61, PT ;  /* 0x7fffff617600780c */ /* 0x000fe20003f66070 */
[----:B------:R-:W-:Y:S01]  /*18b70*/  VIADD R251, R251, 0x3f ;  /* 0x0000003ffbfb7836 */ /* 0x000fe20000000000 */
[----:B------:R-:W1:Y:S01]  /*18b80*/  LDC R122, c[0x0][0x230] ;  /* 0x00008c00ff7a7b82 */ /* 0x000e620000000800 */
[----:B------:R4:W-:Y:S01]  /*18b90*/  LDGSTS.E [R247+-0x33ff8], desc[UR4][R6.64], !P4 ;  /* 0xcc00800006f77fae */ /* 0x0009e2000e121844 */
[----:B--2---:R-:W-:Y:S01]  /*18ba0*/  IMAD.WIDE R12, R5, 0x4, R232 ;  /* 0x00000004050c7825 */ /* 0x004fe200078e02e8 */
[----:B------:R-:W-:-:S05]  /*18bb0*/  ISETP.GE.U32.AND P4, PT, R2, 0x7fffff44, PT ;  /* 0x7fffff440200780c */ /* 0x000fca0003f86070 */
[----:B------:R-:W2:Y:S01]  /*18bc0*/  LDC R126, c[0x0][0x230] ;  /* 0x00008c00ff7e7b82 */ /* 0x000ea20000000800 */
[----:B------:R-:W-:Y:S01]  /*18bd0*/  VIADD R118, R119, 0xffffff80 ;  /* 0xffffff8077767836 */ /* 0x000fe20000000000 */
[----:B------:R5:W-:Y:S01]  /*18be0*/  STL.64 [R1+0x8f8], R12 ;  /* 0x0008f80c01007387 */ /* 0x000be20000100a00 */
[----:B----4-:R-:W-:-:S03]  /*18bf0*/  IMAD.WIDE R6, R5, 0x4, R170 ;  /* 0x0000000405067825 */ /* 0x010fc600078e02aa */
[----:B------:R5:W-:Y:S04]  /*18c00*/  LDGSTS.E [R247+-0x33ff4], desc[UR4][R12.64], !P5 ;  /* 0xcc00c0000cf77fae */ /* 0x000be8000e921844 */
[----:B------:R-:W-:Y:S04]  /*18c10*/  STL.64 [R1+0x1b70], R246 ;  /* 0x001b70f601007387 */ /* 0x000fe80000100a00 */
[----:B------:R4:W-:Y:S04]  /*18c20*/  STL.64 [R1+0x8f0], R6 ;  /* 0x0008f00601007387 */ /* 0x0009e80000100a00 */
[----:B------:R4:W-:Y:S01]  /*18c30*/  LDGSTS.E [R248+-0x38000], desc[UR4][R6.64], !P6 ;  /* 0xc800000006f87fae */ /* 0x0009e2000f121844 */
[----:B-----5:R-:W-:Y:S01]  /*18c40*/  IMAD.WIDE R12, R5, 0x4, R172 ;  /* 0x00000004050c7825 */ /* 0x020fe200078e02ac */
[----:B------:R-:W-:-:S03]  /*18c50*/  ISETP.GE.AND P5, PT, R250, R118, PT ;  /* 0x00000076fa00720c */ /* 0x000fc60003fa6270 */
[----:B------:R-:W-:Y:S01]  /*18c60*/  VIADD R120, R120, 0xffffff82 ;  /* 0xffffff8278787836 */ /* 0x000fe20000000000 */
[----:B------:R5:W-:Y:S01]  /*18c70*/  STL.64 [R1+0x8e8], R12 ;  /* 0x0008e80c01007387 */ /* 0x000be20000100a00 */
[----:B----4-:R-:W-:-:S03]  /*18c80*/  IMAD.WIDE R6, R5, 0x4, R174 ;  /* 0x0000000405067825 */ /* 0x010fc600078e02ae */
[----:B------:R5:W-:Y:S01]  /*18c90*/  LDGSTS.E [R248+-0x37ffc], desc[UR4][R12.64], !P1 ;  /* 0xc80040000cf87fae */ /* 0x000be2000c921844 */
[----:B------:R-:W-:-:S03]  /*18ca0*/  SEL R2, RZ, 0x4, P5 ;  /* 0x00000004ff027807 */ /* 0x000fc60002800000 */
[----:B------:R4:W-:Y:S01]  /*18cb0*/  STL.64 [R1+0x8e0], R6 ;  /* 0x0008e00601007387 */ /* 0x0009e20000100a00 */
[----:B------:R-:W-:-:S03]  /*18cc0*/  ISETP.GE.U32.AND P1, PT, R118, 0x7fffff41, PT ;  /* 0x7fffff417600780c */ /* 0x000fc60003f26070 */
[----:B------:R4:W-:Y:S01]  /*18cd0*/  LDGSTS.E [R248+-0x37ff8], desc[UR4][R6.64], !P0 ;  /* 0xc800800006f87fae */ /* 0x0009e2000c121844 */
[----:B------:R-:W-:Y:S01]  /*18ce0*/  ISETP.GT.AND P6, PT, R251, 0xbf, PT ;  /* 0x000000bffb00780c */ /* 0x000fe20003fc4270 */
[----:B-----5:R-:W-:Y:S01]  /*18cf0*/  IMAD.WIDE R12, R5, 0x4, R176 ;  /* 0x00000004050c7825 */ /* 0x020fe200078e02b0 */
[----:B------:R-:W-:Y:S01]  /*18d00*/  ISETP.GE.U32.AND P5, PT, R120, 0x7fffff43, PT ;  /* 0x7fffff437800780c */ /* 0x000fe20003fa6070 */
[----:B------:R-:W5:Y:S02]  /*18d10*/  LDL.LU R251, [R1+0x434] ;  /* 0x0004340001fb7983 */ /* 0x000f640000300800 */
[----:B------:R-:W-:Y:S02]  /*18d20*/  VIADD R118, R121, 0xffffff7f ;  /* 0xffffff7f79767836 */ /* 0x000fe40000000000 */
[C---:B----4-:R-:W-:Y:S01]  /*18d30*/  IMAD.WIDE R6, R5.reuse, 0x4, R238 ;  /* 0x0000000405067825 */ /* 0x050fe200078e02ee */
[----:B------:R4:W-:Y:S03]  /*18d40*/  STL.64 [R1+0x8d8], R12 ;  /* 0x0008d80c01007387 */ /* 0x0009e60000100a00 */
[C---:B------:R-:W-:Y:S01]  /*18d50*/  IMAD.WIDE R120, R5.reuse, 0x4, R240 ;  /* 0x0000000405787825 */ /* 0x040fe200078e02f0 */
[----:B------:R4:W-:Y:S04]  /*18d60*/  LDGSTS.E [R248+-0x37ff4], desc[UR4][R12.64], !P3 ;  /* 0xc800c0000cf87fae */ /* 0x0009e8000d921844 */
[----:B------:R3:W-:Y:S04]  /*18d70*/  STL.64 [R1+0x8d0], R6 ;  /* 0x0008d00601007387 */ /* 0x0007e80000100a00 */
[----:B------:R3:W-:Y:S01]  /*18d80*/  LDGSTS.E [R248+-0x34000], desc[UR4][R6.64], !P4 ;  /* 0xcc00000006f87fae */ /* 0x0007e2000e121844 */
[----:B----4-:R-:W-:-:S03]  /*18d90*/  IMAD.WIDE R12, R5, 0x4, R242 ;  /* 0x00000004050c7825 */ /* 0x010fc600078e02f2 */
[----:B------:R-:W-:Y:S04]  /*18da0*/  STL.64 [R1+0x8c8], R120 ;  /* 0x0008c87801007387 */ /* 0x000fe80000100a00 */
[----:B------:R-:W-:Y:S01]  /*18db0*/  STL.64 [R1+0x1b78], R4 ;  /* 0x001b780401007387 */ /* 0x000fe20000100a00 */
[----:B---3--:R-:W-:-:S03]  /*18dc0*/  IMAD.WIDE R6, R5, 0x4, R244 ;  /* 0x0000000405067825 */ /* 0x008fc600078e02f4 */
[----:B------:R-:W-:Y:S04]  /*18dd0*/  STL.64 [R1+0x8c0], R12 ;  /* 0x0008c00c01007387 */ /* 0x000fe80000100a00 */
[----:B------:R3:W-:Y:S04]  /*18de0*/  STL.64 [R1+0x8b8], R6 ;  /* 0x0008b80601007387 */ /* 0x0007e80000100a00 */
[----:B------:R-:W3:Y:S04]  /*18df0*/  LDL.LU.64 R128, [R1+0x248] ;  /* 0x0002480001807983 */ /* 0x000ee80000300a00 */
[----:B------:R-:W4:Y:S04]  /*18e00*/  LDL.LU.64 R194, [R1+0x240] ;  /* 0x0002400001c27983 */ /* 0x000f280000300a00 */
        /* <DEDUP_REMOVED lines=12> */
[----:B------:R-:W4:Y:S01]  /*18ed0*/  LDL.LU.64 R178, [R1+0x1c0] ;  /* 0x0001c00001b27983 */ /* 0x000f220000300a00 */
[----:B------:R-:W-:Y:S01]  /*18ee0*/  SEL R2, R2, RZ, P6 ;  /* 0x000000ff02027207 */ /* 0x000fe20003000000 */
[----:B------:R-:W-:-:S02]  /*18ef0*/  VIADD R119, R124, 0xffffff81 ;  /* 0xffffff817c777836 */ /* 0x000fc40000000000 */
[----:B------:R-:W-:Y:S01]  /*18f00*/  LDGSTS.E [R248+-0x33ffc], desc[UR4][R120.64], !P5 ;  /* 0xcc00400078f87fae */ /* 0x000fe2000e921844 */
[----:B------:R-:W-:Y:S02]  /*18f10*/  ISETP.NE.U32.AND P0, PT, R2, RZ, PT ;  /* 0x000000ff0200720c */ /* 0x000fe40003f05070 */
[----:B-1----:R-:W-:Y:S01]  /*18f20*/  IADD3 R2, R122, -0x82, RZ ;  /* 0xffffff7e7a027810 */ /* 0x002fe20007ffe0ff */
[----:B------:R-:W4:Y:S01]  /*18f30*/  LDL.LU.64 R186, [R1+0x1b8] ;  /* 0x0001b80001ba7983 */ /* 0x000f220000300a00 */
[----:B------:R-:W-:Y:S02]  /*18f40*/  ISETP.GE.U32.AND P6, PT, R119, 0x7fffff42, PT ;  /* 0x7fffff427700780c */ /* 0x000fe40003fc6070 */
[----:B------:R-:W-:Y:S01]  /*18f50*/  ISETP.GE.U32.AND P4, PT, R2, 0x7fffff3f, PT ;  /* 0x7fffff3f0200780c */ /* 0x000fe20003f86070 */
[----:B------:R-:W-:-:S05]  /*18f60*/  VIADD R2, R125, 0xffffff7d ;  /* 0xffffff7d7d027836 */ /* 0x000fca0000000000 */
[----:B------:R-:W-:Y:S01]  /*18f70*/  ISETP.GE.U32.AND P5, PT, R2, 0x7fffff3e, PT ;  /* 0x7fffff3e0200780c */ /* 0x000fe20003fa6070 */
[----:B--2---:R-:W-:-:S04]  /*18f80*/  VIADD R2, R126, 0xffffff5f ;  /* 0xffffff5f7e027836 */ /* 0x004fc80000000000 */
[----:B------:R-:W-:Y:S04]  /*18f90*/  LDGSTS.E [R248+-0x33ff8], desc[UR4][R12.64], !P6 ;  /* 0xcc0080000cf87fae */ /* 0x000fe8000f121844 */
[----:B------:R3:W-:Y:S01]  /*18fa0*/  LDGSTS.E [R248+-0x33ff4], desc[UR4][R6.64], !P1 ;  /* 0xcc00c00006f87fae */ /* 0x0007e2000c921844 */
[----:B------:R-:W-:Y:S01]  /*18fb0*/  ISETP.GE.U32.AND P1, PT, R2, 0x7fffff20, PT ;  /* 0x7fffff200200780c */ /* 0x000fe20003f26070 */
[----:B------:R-:W-:Y:S01]  /*18fc0*/  VIADD R202, R202, 0xffffff5e ;  /* 0xffffff5ecaca7836 */ /* 0x000fe20000000000 */
[----:B------:R-:W-:Y:S01]  /*18fd0*/  ISETP.GE.U32.AND P3, PT, R118, 0x7fffff40, PT ;  /* 0x7fffff407600780c */ /* 0x000fe20003f66070 */
[----:B------:R-:W0:Y:S01]  /*18fe0*/  LDGDEPBAR ;  /* 0x00000000000079af */ /* 0x000e220000000000 */
[----:B-----5:R-:W-:-:S03]  /*18ff0*/  IMAD.SHL.U32 R2, R251, 0x40, RZ ;  /* 0x00000040fb027824 */ /* 0x020fc600078e00ff */
[----:B------:R-:W2:Y:S04]  /*19000*/  LDL.LU.64 R250, [R1+0x1a8] ;  /* 0x0001a80001fa7983 */ /* 0x000ea80000300a00 */
[----:B------:R-:W-:Y:S04]  /*19010*/  STL.64 [R1+0x1b80], R204 ;  /* 0x001b80cc01007387 */ /* 0x000fe80000100a00 */
[----:B------:R-:W-:Y:S04]  /*19020*/  STL.64 [R1+0x1b88], R206 ;  /* 0x001b88ce01007387 */ /* 0x000fe80000100a00 */
[----:B------:R-:W-:Y:S04]  /*19030*/  STL [R1+0x1b90], R208 ;  /* 0x001b90d001007387 */ /* 0x000fe80000100800 */
[----:B------:R-:W-:Y:S01]  /*19040*/  STL [R1+0x1b94], R202 ;  /* 0x001b94ca01007387 */ /* 0x000fe20000100800 */
[----:B---3--:R-:W-:-:S03]  /*19050*/  IMAD.WIDE R6, R2, 0x4, R128 ;  /* 0x0000000402067825 */ /* 0x008fc600078e0280 */
[----:B------:R-:W3:Y:S01]  /*19060*/  LDL.LU.64 R128, [R1+0x1a0] ;  /* 0x0001a00001807983 */ /* 0x000ee20000300a00 */
[----:B----4-:R-:W-:-:S03]  /*19070*/  IMAD.WIDE R4, R2, 0x4, R194 ;  /* 0x0000000402047825 */ /* 0x010fc600078e02c2 */
[----:B------:R1:W-:Y:S01]  /*19080*/  STL.64 [R1+0x8b0], R6 ;  /* 0x0008b00601007387 */ /* 0x0003e20000100a00 */
[----:B------:R-:W-:-:S03]  /*19090*/  IMAD.WIDE R12, R2, 0x4, R136 ;  /* 0x00000004020c7825 */ /* 0x000fc600078e0288 */
[----:B------:R4:W-:Y:S04]  /*190a0*/  STL.64 [R1+0x8a8], R4 ;  /* 0x0008a80401007387 */ /* 0x0009e80000100a00 */
[----:B------:R5:W-:Y:S01]  /*190b0*/  STL.64 [R1+0x8a0], R12 ;  /* 0x0008a00c01007387 */ /* 0x000be20000100a00 */
[----:B-1----:R-:W-:-:S03]  /*190c0*/  IMAD.WIDE R6, R2, 0x4, R236 ;  /* 0x0000000402067825 */ /* 0x002fc600078e02ec */
[----:B------:R-:W3:Y:S01]  /*190d0*/  LDL.LU.64 R236, [R1+0x188] ;  /* 0x0001880001ec7983 */ /* 0x000ee20000300a00 */
[----:B----4-:R-:W-:-:S03]  /*190e0*/  IMAD.WIDE R4, R2, 0x4, R234 ;  /* 0x0000000402047825 */ /* 0x010fc600078e02ea */
[----:B------:R1:W-:Y:S01]  /*190f0*/  STL.64 [R1+0x898], R6 ;  /* 0x0008980601007387 */ /* 0x0003e20000100a00 */
[----:B-----5:R-:W-:-:S03]  /*19100*/  IMAD.WIDE R12, R2, 0x4, R134 ;  /* 0x00000004020c7825 */ /* 0x020fc600078e0286 */
[----:B------:R-:W4:Y:S04]  /*19110*/  LDL.LU.64 R234, [R1+0x180] ;  /* 0x0001800001ea7983 */ /* 0x000f280000300a00 */
[----:B------:R5:W-:Y:S01]  /*19120*/  STL.64 [R1+0x890], R4 ;  /* 0x0008900401007387 */ /* 0x000be20000100a00 */
[----:B-1----:R-:W-:-:S03]  /*19130*/  IMAD.WIDE R6, R2, 0x4, R132 ;  /* 0x0000000402067825 */ /* 0x002fc600078e0284 */
[----:B------:R1:W-:Y:S01]  /*19140*/  STL.64 [R1+0x888], R12 ;  /* 0x0008880c01007387 */ /* 0x0003e20000100a00 */
[----:B-----5:R-:W-:-:S03]  /*19150*/  IMAD.WIDE R4, R2, 0x4, R64 ;  /* 0x0000000402047825 */ /* 0x020fc600078e0240 */
[----:B------:R-:W5:Y:S01]  /*19160*/  LDL.LU.64 R64, [R1+0x1e50] ;  /* 0x001e500001407983 */ /* 0x000f620000300a00 */
[----:B-1----:R-:W-:-:S03]  /*19170*/  IMAD.WIDE R12, R2, 0x4, R130 ;  /* 0x00000004020c7825 */ /* 0x002fc600078e0282 */
[----:B------:R1:W-:Y:S04]  /*19180*/  STL.64 [R1+0x880], R6 ;  /* 0x0008800601007387 */ /* 0x0003e80000100a00 */
[----:B------:R1:W-:Y:S04]  /*19190*/  STL.64 [R1+0x878], R4 ;  /* 0x0008780401007387 */ /* 0x0003e80000100a00 */
[----:B------:R1:W-:Y:S02]  /*191a0*/  STL.64 [R1+0x870], R12 ;  /* 0x0008700c01007387 */ /* 0x0003e40000100a00 */
[----:B-1----:R-:W-:-:S02]  /*191b0*/  IMAD.WIDE R6, R2, 0x4, R192 ;  /* 0x0000000402067825 */ /* 0x002fc400078e02c0 */
[----:B------:R-:W5:Y:S02]  /*191c0*/  LDL.LU.64 R132, [R1+0x168] ;  /* 0x0001680001847983 */ /* 0x000f640000300a00 */
[C---:B------:R-:W-:Y:S02]  /*191d0*/  IMAD.WIDE R4, R2.reuse, 0x4, R184 ;  /* 0x0000000402047825 */ /* 0x040fe400078e02b8 */
[----:B------:R1:W-:Y:S02]  /*191e0*/  STL.64 [R1+0x868], R6 ;  /* 0x0008680601007387 */ /* 0x0003e40000100a00 */
[C---:B------:R-:W-:Y:S02]  /*191f0*/  IMAD.WIDE R12, R2.reuse, 0x4, R80 ;  /* 0x00000004020c7825 */ /* 0x040fe400078e0250 */
[----:B------:R-:W5:Y:S04]  /*19200*/  LDL.LU.64 R184, [R1+0x160] ;  /* 0x0001600001b87983 */ /* 0x000f680000300a00 */
[----:B------:R1:W-:Y:S04]  /*19210*/  STL.64 [R1+0x860], R4 ;  /* 0x0008600401007387 */ /* 0x0003e80000100a00 */
[----:B------:R-:W5:Y:S01]  /*19220*/  LDL.LU.64 R80, [R1+0x1e48] ;  /* 0x001e480001507983 */ /* 0x000f620000300a00 */
[----:B-1----:R-:W-:-:S03]  /*19230*/  IMAD.WIDE R6, R2, 0x4, R182 ;  /* 0x0000000402067825 */ /* 0x002fc600078e02b6 */
[----:B------:R1:W-:Y:S01]  /*19240*/  STL.64 [R1+0x858], R12 ;  /* 0x0008580c01007387 */ /* 0x0003e20000100a00 */
[----:B------:R-:W-:-:S03]  /*19250*/  IMAD.WIDE R4, R2, 0x4, R190 ;  /* 0x0000000402047825 */ /* 0x000fc600078e02be */
[----:B------:R-:W5:Y:S04]  /*19260*/  LDL.LU.64 R182, [R1+0x148] ;  /* 0x0001480001b67983 */ /* 0x000f680000300a00 */
[----:B------:R1:W-:Y:S04]  /*19270*/  STL.64 [R1+0x850], R4 ;  /* 0x0008500401007387 */ /* 0x0003e80000100a00 */
[----:B------:R1:W-:Y:S02]  /*19280*/  STL.64 [R1+0x848], R6 ;  /* 0x0008480601007387 */ /* 0x0003e40000100a00 */
[----:B-1----:R-:W-:-:S04]  /*19290*/  IMAD.WIDE R12, R2, 0x4, R112 ;  /* 0x00000004020c7825 */ /* 0x002fc800078e0270 */
[C---:B------:R-:W-:Y:S02]  /*192a0*/  IMAD.WIDE R4, R2.reuse, 0x4, R180 ;  /* 0x0000000402047825 */ /* 0x040fe400078e02b4 */
[----:B------:R-:W5:Y:S04]  /*192b0*/  LDL.LU.64 R180, [R1+0x140] ;  /* 0x0001400001b47983 */ /* 0x000f680000300a00 */
[----:B------:R1:W-:Y:S04]  /*192c0*/  STL.64 [R1+0x840], R4 ;  /* 0x0008400401007387 */ /* 0x0003e80000100a00 */
[----:B------:R-:W4:Y:S01]  /*192d0*/  LDL.LU.64 R112, [R1+0x1e40] ;  /* 0x001e400001707983 */ /* 0x000f220000300a00 */
[----:B------:R-:W-:-:S03]  /*192e0*/  IMAD.WIDE R6, R2, 0x4, R188 ;  /* 0x0000000402067825 */ /* 0x000fc600078e02bc */
[----:B------:R-:W-:Y:S01]  /*192f0*/  STL.64 [R1+0x838], R12 ;  /* 0x0008380c01007387 */ /* 0x000fe20000100a00 */
[----:B-1----:R-:W-:-:S03]  /*19300*/  IMAD.WIDE R4, R2, 0x4, R178 ;  /* 0x0000000402047825 */ /* 0x002fc600078e02b2 */
[----:B------:R-:W5:Y:S04]  /*19310*/  LDL.LU.64 R130, [R1+0x128] ;  /* 0x0001280001827983 */ /* 0x000f680000300a00 */
[----:B------:R1:W-:Y:S04]  /*19320*/  STL.64 [R1+0x830], R6 ;  /* 0x0008300601007387 */ /* 0x0003e80000100a00 */
[----:B------:R-:W5:Y:S04]  /*19330*/  LDL.LU.64 R178, [R1+0x120] ;  /* 0x0001200001b27983 */ /* 0x000f680000300a00 */
[----:B------:R1:W-:Y:S02]  /*19340*/  STL.64 [R1+0x828], R4 ;  /* 0x0008280401007387 */ /* 0x0003e40000100a00 */
[----:B-1----:R-:W-:-:S02]  /*19350*/  IMAD.WIDE R6, R2, 0x4, R96 ;  /* 0x0000000402067825 */ /* 0x002fc400078e0260 */
[----:B------:R-:W5:Y:S02]  /*19360*/  LDL.LU.64 R96, [R1+0x1e38] ;  /* 0x001e380001607983 */ /* 0x000f640000300a00 */
[----:B------:R-:W-:-:S05]  /*19370*/  IMAD.WIDE R4, R2, 0x4, R186 ;  /* 0x0000000402047825 */ /* 0x000fca00078e02ba */
[----:B------:R2:W-:Y:S04]  /*19380*/  STL.64 [R1+0x820], R4 ;  /* 0x0008200401007387 */ /* 0x0005e80000100a00 */
[----:B------:R-:W5:Y:S04]  /*19390*/  LDL.LU.64 R192, [R1+0x108] ;  /* 0x0001080001c07983 */ /* 0x000f680000300a00 */
[----:B------:R-:W-:Y:S01]  /*193a0*/  STL.64 [R1+0x818], R6 ;  /* 0x0008180601007387 */ /* 0x000fe20000100a00 */
[----:B--2---:R-:W-:-:S03]  /*193b0*/  IMAD.WIDE R4, R2, 0x4, R250 ;  /* 0x0000000402047825 */ /* 0x004fc600078e02fa */
[----:B------:R-:W2:Y:S04]  /*193c0*/  LDL.LU.64 R250, [R1+0x100] ;  /* 0x0001000001fa7983 */ /* 0x000ea80000300a00 */
[----:B------:R3:W-:Y:S02]  /*193d0*/  STL.64 [R1+0x810], R4 ;  /* 0x0008100401007387 */ /* 0x0007e40000100a00 */
[----:B---3--:R-:W-:-:S04]  /*193e0*/  IMAD.WIDE R4, R2, 0x4, R128 ;  /* 0x0000000402047825 */ /* 0x008fc800078e0280 */
[C---:B----4-:R-:W-:Y:S02]  /*193f0*/  IMAD.WIDE R6, R2.reuse, 0x4, R112 ;  /* 0x0000000402067825 */ /* 0x050fe400078e0270 */
[----:B------:R-:W3:Y:S04]  /*19400*/  LDL.LU.64 R112, [R1+0x1e30] ;  /* 0x001e300001707983 */ /* 0x000ee80000300a00 */
[----:B------:R1:W-:Y:S02]  /*19410*/  STL.64 [R1+0x808], R4 ;  /* 0x0008080401007387 */ /* 0x0003e40000100a00 */
[C---:B-1----:R-:W-:Y:S02]  /*19420*/  IMAD.WIDE R4, R2.reuse, 0x4, R104 ;  /* 0x0000000402047825 */ /* 0x042fe400078e0268 */
[----:B------:R-:W4:Y:S04]  /*19430*/  LDL.LU.64 R104, [R1+0x1e28] ;  /* 0x001e280001687983 */ /* 0x000f280000300a00 */
[----:B------:R1:W-:Y:S04]  /*19440*/  STL.64 [R1+0x800], R6 ;  /* 0x0008000601007387 */ /* 0x0003e80000100a00 */
[----:B------:R-:W3:Y:S04]  /*19450*/  LDL.LU.64 R190, [R1+0xe8] ;  /* 0x0000e80001be7983 */ /* 0x000ee80000300a00 */
[----:B------:R-:W4:Y:S01]  /*19460*/  LDL.LU.64 R188, [R1+0xe0] ;  /* 0x0000e00001bc7983 */ /* 0x000f220000300a00 */
[----:B-1----:R-:W-:-:S03]  /*19470*/  IMAD.WIDE R6, R2, 0x4, R236 ;  /* 0x0000000402067825 */ /* 0x002fc600078e02ec */
[----:B------:R1:W-:Y:S04]  /*19480*/  STL.64 [R1+0x7f8], R4 ;  /* 0x0007f80401007387 */ /* 0x0003e80000100a00 */
[----:B------:R-:W4:Y:S04]  /*19490*/  LDL.LU.64 R186, [R1+0xc8] ;  /* 0x0000c80001ba7983 */ /* 0x000f280000300a00 */
[----:B------:R5:W-:Y:S04]  /*194a0*/  STL.64 [R1+0x7f0], R6 ;  /* 0x0007f00601007387 */ /* 0x000be80000100a00 */
[----:B------:R-:W4:Y:S01]  /*194b0*/  LDL.LU.64 R128, [R1+0xc0] ;  /* 0x0000c00001807983 */ /* 0x000f220000300a00 */
[----:B-1----:R-:W-:-:S05]  /*194c0*/  IMAD.WIDE R4, R2, 0x4, R234 ;  /* 0x0000000402047825 */ /* 0x002fca00078e02ea */
[----:B------:R1:W-:Y:S01]  /*194d0*/  STL.64 [R1+0x7e8], R4 ;  /* 0x0007e80401007387 */ /* 0x0003e20000100a00 */
[----:B-----5:R-:W-:-:S03]  /*194e0*/  IMAD.WIDE R6, R2, 0x4, R96 ;  /* 0x0000000402067825 */ /* 0x020fc600078e0260 */
[----:B------:R-:W5:Y:S01]  /*194f0*/  LDL.LU.64 R96, [R1+0x1e20] ;  /* 0x001e200001607983 */ /* 0x000f620000300a00 */
[----:B-1----:R-:W-:-:S03]  /*19500*/  IMAD.WIDE R4, R2, 0x4, R88 ;  /* 0x0000000402047825 */ /* 0x002fc600078e0258 */
[----:B------:R-:W5:Y:S04]  /*19510*/  LDL.LU.64 R88, [R1+0x1e18] ;  /* 0x001e180001587983 */ /* 0x000f680000300a00 */
[----:B------:R1:W-:Y:S04]  /*19520*/  STL.64 [R1+0x7e0], R6 ;  /* 0x0007e00601007387 */ /* 0x0003e80000100a00 */
[----:B------:R-:W5:Y:S04]  /*19530*/  LDL.LU.64 R236, [R1+0xa8] ;  /* 0x0000a80001ec7983 */ /* 0x000f680000300a00 */
[----:B------:R-:W5:Y:S01]  /*19540*/  LDL.LU.64 R234, [R1+0xa0] ;  /* 0x0000a00001ea7983 */ /* 0x000f620000300a00 */
[----:B-1----:R-:W-:-:S03]  /*19550*/  IMAD.WIDE R6, R2, 0x4, R132 ;  /* 0x0000000402067825 */ /* 0x002fc600078e0284 */
[----:B------:R1:W-:Y:S02]  /*19560*/  STL.64 [R1+0x7d8], R4 ;  /* 0x0007d80401007387 */ /* 0x0003e40000100a00 */
[C---:B-1----:R-:W-:Y:S02]  /*19570*/  IMAD.WIDE R4, R2.reuse, 0x4, R184 ;  /* 0x0000000402047825 */ /* 0x042fe400078e02b8 */
[----:B------:R-:W5:Y:S04]  /*19580*/  LDL.LU.64 R184, [R1+0x88] ;  /* 0x0000880001b87983 */ /* 0x000f680000300a00 */
[----:B------:R1:W-:Y:S04]  /*19590*/  STL.64 [R1+0x7d0], R6 ;  /* 0x0007d00601007387 */ /* 0x0003e80000100a00 */
[----:B------:R1:W-:Y:S02]  /*195a0*/  STL.64 [R1+0x7c8], R4 ;  /* 0x0007c80401007387 */ /* 0x0003e40000100a00 */
[----:B-1----:R-:W-:-:S02]  /*195b0*/  IMAD.WIDE R6, R2, 0x4, R80 ;  /* 0x0000000402067825 */ /* 0x002fc400078e0250 */
[----:B------:R-:W5:Y:S02]  /*195c0*/  LDL.LU.64 R80, [R1+0x1e10] ;  /* 0x001e100001507983 */ /* 0x000f640000300a00 */
[C---:B------:R-:W-:Y:S02]  /*195d0*/  IMAD.WIDE R4, R2.reuse, 0x4, R72 ;  /* 0x0000000402047825 */ /* 0x040fe400078e0248 */
[----:B------:R-:W5:Y:S04]  /*195e0*/  LDL.LU.64 R72, [R1+0x1e08] ;  /* 0x001e080001487983 */ /* 0x000f680000300a00 */
[----:B------:R1:W-:Y:S01]  /*195f0*/  STL.64 [R1+0x7c0], R6 ;  /* 0x0007c00601007387 */ /* 0x0003e20000100a00 */
[----:B------:R-:W-:-:S04]  /*19600*/  IMAD.WIDE R12, R2, 0x4, R130 ;  /* 0x00000004020c7825 */ /* 0x000fc800078e0282 */
[C---:B-1----:R-:W-:Y:S02]  /*19610*/  IMAD.WIDE R6, R2.reuse, 0x4, R182 ;  /* 0x0000000402067825 */ /* 0x042fe400078e02b6 */
[----:B------:R-:W5:Y:S04]  /*19620*/  LDL.LU.64 R182, [R1+0x68] ;  /* 0x0000680001b67983 */ /* 0x000f680000300a00 */
[----:B------:R1:W-:Y:S04]  /*19630*/  STL.64 [R1+0x7b8], R4 ;  /* 0x0007b80401007387 */ /* 0x0003e80000100a00 */
[----:B------:R2:W-:Y:S01]  /*19640*/  STL.64 [R1+0x7b0], R6 ;  /* 0x0007b00601007387 */ /* 0x0005e20000100a00 */
[----:B-1----:R-:W-:-:S04]  /*19650*/  IMAD.WIDE R4, R2, 0x4, R180 ;  /* 0x0000000402047825 */ /* 0x002fc800078e02b4 */
[C---:B--2---:R-:W-:Y:S02]  /*19660*/  IMAD.WIDE R6, R2.reuse, 0x4, R64 ;  /* 0x0000000402067825 */ /* 0x044fe400078e0240 */
[----:B------:R-:W2:Y:S04]  /*19670*/  LDL.LU.64 R64, [R1+0x1e00] ;  /* 0x001e000001407983 */ /* 0x000ea80000300a00 */
[----:B------:R1:W-:Y:S02]  /*19680*/  STL.64 [R1+0x7a8], R4 ;  /* 0x0007a80401007387 */ /* 0x0003e40000100a00 */
[C---:B-1----:R-:W-:Y:S02]  /*19690*/  IMAD.WIDE R4, R2.reuse, 0x4, R56 ;  /* 0x0000000402047825 */ /* 0x042fe400078e0238 */
[----:B------:R-:W2:Y:S04]  /*196a0*/  LDL.LU.64 R56, [R1+0x1df8] ;  /* 0x001df80001387983 */ /* 0x000ea80000300a00 */
[----:B------:R1:W-:Y:S04]  /*196b0*/  STL.64 [R1+0x7a0], R6 ;  /* 0x0007a00601007387 */ /* 0x0003e80000100a00 */
[----:B------:R-:W2:Y:S04]  /*196c0*/  LDL.LU.64 R180, [R1+0x48] ;  /* 0x0000480001b47983 */ /* 0x000ea80000300a00 */
[----:B------:R1:W-:Y:S02]  /*196d0*/  STL.64 [R1+0x798], R4 ;  /* 0x0007980401007387 */ /* 0x0003e40000100a00 */
[----:B-1----:R-:W-:-:S02]  /*196e0*/  IMAD.WIDE R6, R2, 0x4, R178 ;  /* 0x0000000402067825 */ /* 0x002fc400078e02b2 */
[----:B------:R1:W-:Y:S02]  /*196f0*/  STL.64 [R1+0x790], R12 ;  /* 0x0007900c01007387 */ /* 0x0003e40000100a00 */
[C---:B------:R-:W-:Y:S02]  /*19700*/  IMAD.WIDE R4, R2.reuse, 0x4, R48 ;  /* 0x0000000402047825 */ /* 0x040fe400078e0230 */
[----:B------:R-:W2:Y:S02]  /*19710*/  LDL.LU.64 R48, [R1+0x1df0] ;  /* 0x001df00001307983 */ /* 0x000ea40000300a00 */
[C---:B-1----:R-:W-:Y:S02]  /*19720*/  IMAD.WIDE R12, R2.reuse, 0x4, R40 ;  /* 0x00000004020c7825 */ /* 0x042fe400078e0228 */
[----:B------:R1:W-:Y:S04]  /*19730*/  STL.64 [R1+0x788], R6 ;  /* 0x0007880601007387 */ /* 0x0003e80000100a00 */
[----:B------:R-:W2:Y:S04]  /*19740*/  LDL.LU.64 R178, [R1+0x28] ;  /* 0x0000280001b27983 */ /* 0x000ea80000300a00 */
[----:B------:R1:W-:Y:S02]  /*19750*/  STL.64 [R1+0x780], R4 ;  /* 0x0007800401007387 */ /* 0x0003e40000100a00 */
[----:B-1----:R-:W-:-:S02]  /*19760*/  IMAD.WIDE R6, R2, 0x4, R192 ;  /* 0x0000000402067825 */ /* 0x002fc400078e02c0 */
[----:B------:R-:W2:Y:S04]  /*19770*/  LDL.LU.64 R40, [R1+0x1de8] ;  /* 0x001de80001287983 */ /* 0x000ea80000300a00 */
[----:B------:R-:W-:Y:S01]  /*19780*/  STL.64 [R1+0x778], R12 ;  /* 0x0007780c01007387 */ /* 0x000fe20000100a00 */
[----:B------:R-:W-:-:S03]  /*19790*/  IMAD.WIDE R4, R2, 0x4, R250 ;  /* 0x0000000402047825 */ /* 0x000fc600078e02fa */
[----:B------:R-:W2:Y:S04]  /*197a0*/  LDL.LU.64 R250, [R1+0x8] ;  /* 0x0000080001fa7983 */ /* 0x000ea80000300a00 */
[----:B------:R1:W-:Y:S04]  /*197b0*/  STL.64 [R1+0x770], R6 ;  /* 0x0007700601007387 */ /* 0x0003e80000100a00 */
[----:B------:R1:W-:Y:S02]  /*197c0*/  STL.64 [R1+0x768], R4 ;  /* 0x0007680401007387 */ /* 0x0003e40000100a00 */
[----:B-1----:R-:W-:-:S02]  /*197d0*/  IMAD.WIDE R6, R2, 0x4, R32 ;  /* 0x0000000402067825 */ /* 0x002fc400078e0220 */
[----:B------:R-:W2:Y:S02]  /*197e0*/  LDL.LU.64 R32, [R1+0x1de0] ;  /* 0x001de00001207983 */ /* 0x000ea40000300a00 */
[C---:B------:R-:W-:Y:S02]  /*197f0*/  IMAD.WIDE R4, R2.reuse, 0x4, R24 ;  /* 0x0000000402047825 */ /* 0x040fe400078e0218 */
[----:B------:R-:W2:Y:S04]  /*19800*/  LDL.LU.64 R24, [R1+0x1dd8] ;  /* 0x001dd80001187983 */ /* 0x000ea80000300a00 */
[----:B------:R-:W-:Y:S04]  /*19810*/  STL.64 [R1+0x760], R6 ;  /* 0x0007600601007387 */ /* 0x000fe80000100a00 */
[----:B------:R1:W-:Y:S02]  /*19820*/  STL.64 [R1+0x758], R4 ;  /* 0x0007580401007387 */ /* 0x0003e40000100a00 */
[----:B-1----:R-:W-:-:S04]  /*19830*/  IMAD.WIDE R4, R2, 0x4, R16 ;  /* 0x0000000402047825 */ /* 0x002fc800078e0210 */
[----:B---3--:R-:W-:-:S04]  /*19840*/  IMAD.WIDE R12, R2, 0x4, R190 ;  /* 0x00000004020c7825 */ /* 0x008fc800078e02be */
[C---:B----4-:R-:W-:Y:S01]  /*19850*/  IMAD.WIDE R6, R2.reuse, 0x4, R188 ;  /* 0x0000000402067825 */ /* 0x050fe200078e02bc */
[----:B------:R1:W-:Y:S04]  /*19860*/  STL.64 [R1+0x750], R12 ;  /* 0x0007500c01007387 */ /* 0x0003e80000100a00 */
[----:B------:R-:W3:Y:S04]  /*19870*/  LDL.LU.64 R16, [R1+0x1dd0] ;  /* 0x001dd00001107983 */ /* 0x000ee80000300a00 */
[----:B------:R4:W-:Y:S01]  /*19880*/  STL.64 [R1+0x748], R6 ;  /* 0x0007480601007387 */ /* 0x0009e20000100a00 */
[----:B-1----:R-:W-:-:S04]  /*19890*/  IMAD.WIDE R12, R2, 0x4, R186 ;  /* 0x00000004020c7825 */ /* 0x002fc800078e02ba */
[C---:B----4-:R-:W-:Y:S02]  /*198a0*/  IMAD.WIDE R6, R2.reuse, 0x4, R22 ;  /* 0x0000000402067825 */ /* 0x050fe400078e0216 */
[----:B------:R-:W4:Y:S04]  /*198b0*/  LDL.LU.64 R22, [R1+0x1dc8] ;  /* 0x001dc80001167983 */ /* 0x000f280000300a00 */
[----:B------:R1:W-:Y:S04]  /*198c0*/  STL.64 [R1+0x740], R4 ;  /* 0x0007400401007387 */ /* 0x0003e80000100a00 */
[----:B------:R1:W-:Y:S04]  /*198d0*/  STL.64 [R1+0x738], R6 ;  /* 0x0007380601007387 */ /* 0x0003e80000100a00 */
[----:B------:R5:W-:Y:S01]  /*198e0*/  STL.64 [R1+0x730], R12 ;  /* 0x0007300c01007387 */ /* 0x000be20000100a00 */
[----:B-1----:R-:W-:-:S04]  /*198f0*/  IMAD.WIDE R4, R2, 0x4, R128 ;  /* 0x0000000402047825 */ /* 0x002fc800078e0280 */
[C---:B------:R-:W-:Y:S02]  /*19900*/  IMAD.WIDE R6, R2.reuse, 0x4, R38 ;  /* 0x0000000402067825 */ /* 0x040fe400078e0226 */
[----:B------:R-:W3:Y:S04]  /*19910*/  LDL.LU.64 R38, [R1+0x1dc0] ;  /* 0x001dc00001267983 */ /* 0x000ee80000300a00 */
[----:B------:R1:W-:Y:S01]  /*19920*/  STL.64 [R1+0x728], R4 ;  /* 0x0007280401007387 */ /* 0x0003e20000100a00 */
[----:B-----5:R-:W-:-:S04]  /*19930*/  IMAD.WIDE R12, R2, 0x4, R236 ;  /* 0x00000004020c7825 */ /* 0x020fc800078e02ec */
[C---:B-1----:R-:W-:Y:S02]  /*19940*/  IMAD.WIDE R4, R2.reuse, 0x4, R110 ;  /* 0x0000000402047825 */ /* 0x042fe400078e026e */
[----:B------:R-:W5:Y:S04]  /*19950*/  LDL.LU.64 R110, [R1+0x1db8] ;  /* 0x001db800016e7983 */ /* 0x000f680000300a00 */
[----:B------:R1:W-:Y:S04]  /*19960*/  STL.64 [R1+0x720], R6 ;  /* 0x0007200601007387 */ /* 0x0003e80000100a00 */
[----:B------:R1:W-:Y:S04]  /*19970*/  STL.64 [R1+0x718], R4 ;  /* 0x0007180401007387 */ /* 0x0003e80000100a00 */
[----:B------:R1:W-:Y:S02]  /*19980*/  STL.64 [R1+0x710], R12 ;  /* 0x0007100c01007387 */ /* 0x0003e40000100a00 */
[----:B-1----:R-:W-:-:S04]  /*19990*/  IMAD.WIDE R6, R2, 0x4, R234 ;  /* 0x0000000402067825 */ /* 0x002fc800078e02ea */
[C---:B------:R-:W-:Y:S02]  /*199a0*/  IMAD.WIDE R4, R2.reuse, 0x4, R62 ;  /* 0x0000000402047825 */ /* 0x040fe400078e023e */
[----:B------:R-:W2:Y:S02]  /*199b0*/  LDL.LU.64 R62, [R1+0x1db0] ;  /* 0x001db000013e7983 */ /* 0x000ea40000300a00 */
[C---:B------:R-:W-:Y:S02]  /*199c0*/  IMAD.WIDE R12, R2.reuse, 0x4, R86 ;  /* 0x00000004020c7825 */ /* 0x040fe400078e0256 */
[----:B------:R-:W-:Y:S04]  /*199d0*/  STL.64 [R1+0x708], R6 ;  /* 0x0007080601007387 */ /* 0x000fe80000100a00 */
[----:B------:R-:W4:Y:S04]  /*199e0*/  LDL.LU.64 R86, [R1+0x1da8] ;  /* 0x001da80001567983 */ /* 0x000f280000300a00 */
[----:B------:R1:W-:Y:S04]  /*199f0*/  STL.64 [R1+0x700], R4 ;  /* 0x0007000401007387 */ /* 0x0003e80000100a00 */
[----:B------:R1:W-:Y:S02]  /*19a00*/  STL.64 [R1+0x6f8], R12 ;  /* 0x0006f80c01007387 */ /* 0x0003e40000100a00 */
[----:B-1----:R-:W-:-:S04]  /*19a10*/  IMAD.WIDE R4, R2, 0x4, R184 ;  /* 0x0000000402047825 */ /* 0x002fc800078e02b8 */
[----:B------:R-:W-:-:S04]  /*19a20*/  IMAD.WIDE R12, R2, 0x4, R94 ;  /* 0x00000004020c7825 */ /* 0x000fc800078e025e */
[C---:B-----5:R-:W-:Y:S02]  /*19a30*/  IMAD.WIDE R6, R2.reuse, 0x4, R110 ;  /* 0x0000000402067825 */ /* 0x060fe400078e026e */
[----:B------:R-:W5:Y:S04]  /*19a40*/  LDL.LU.64 R110, [R1+0x1da0] ;  /* 0x001da000016e7983 */ /* 0x000f680000300a00 */
[----:B------:R1:W-:Y:S02]  /*19a50*/  STL.64 [R1+0x6f0], R4 ;  /* 0x0006f00401007387 */ /* 0x0003e40000100a00 */
[C---:B-1----:R-:W-:Y:S02]  /*19a60*/  IMAD.WIDE R4, R2.reuse, 0x4, R102 ;  /* 0x0000000402047825 */ /* 0x042fe400078e0266 */
[----:B------:R-:W5:Y:S04]  /*19a70*/  LDL.LU.64 R102, [R1+0x1d98] ;  /* 0x001d980001667983 */ /* 0x000f680000300a00 */
[----:B------:R4:W-:Y:S04]  /*19a80*/  STL.64 [R1+0x6e8], R6 ;  /* 0x0006e80601007387 */ /* 0x0009e80000100a00 */
[----:B------:R-:W5:Y:S04]  /*19a90*/  LDL.LU.64 R94, [R1+0x1d90] ;  /* 0x001d9000015e7983 */ /* 0x000f680000300a00 */
[----:B------:R1:W-:Y:S01]  /*19aa0*/  STL.64 [R1+0x6e0], R4 ;  /* 0x0006e00401007387 */ /* 0x0003e20000100a00 */
[----:B----4-:R-:W-:-:S03]  /*19ab0*/  IMAD.WIDE R6, R2, 0x4, R86 ;  /* 0x0000000402067825 */ /* 0x010fc600078e0256 */
[----:B------:R4:W-:Y:S04]  /*19ac0*/  STL.64 [R1+0x6d8], R12 ;  /* 0x0006d80c01007387 */ /* 0x0009e80000100a00 */
[----:B------:R-:W5:Y:S01]  /*19ad0*/  LDL.LU.64 R86, [R1+0x1d88] ;  /* 0x001d880001567983 */ /* 0x000f620000300a00 */
[----:B-1----:R-:W-:-:S05]  /*19ae0*/  IMAD.WIDE R4, R2, 0x4, R182 ;  /* 0x0000000402047825 */ /* 0x002fca00078e02b6 */
[----:B------:R1:W-:Y:S01]  /*19af0*/  STL.64 [R1+0x6d0], R4 ;  /* 0x0006d00401007387 */ /* 0x0003e20000100a00 */
[----:B----4-:R-:W-:-:S04]  /*19b00*/  IMAD.WIDE R12, R2, 0x4, R70 ;  /* 0x00000004020c7825 */ /* 0x010fc800078e0246 */
[C---:B-1----:R-:W-:Y:S02]  /*19b10*/  IMAD.WIDE R4, R2.reuse, 0x4, R78 ;  /* 0x0000000402047825 */ /* 0x042fe400078e024e */
[----:B------:R-:W4:Y:S04]  /*19b20*/  LDL.LU.64 R78, [R1+0x1d80] ;  /* 0x001d8000014e7983 */ /* 0x000f280000300a00 */
[----:B------:R2:W-:Y:S04]  /*19b30*/  STL.64 [R1+0x6c8], R6 ;  /* 0x0006c80601007387 */ /* 0x0005e80000100a00 */
[----:B------:R-:W5:Y:S04]  /*19b40*/  LDL.LU.64 R70, [R1+0x1d78] ;  /* 0x001d780001467983 */ /* 0x000f680000300a00 */
[----:B------:R1:W-:Y:S01]  /*19b50*/  STL.64 [R1+0x6c0], R4 ;  /* 0x0006c00401007387 */ /* 0x0003e20000100a00 */
[----:B--2---:R-:W-:-:S03]  /*19b60*/  IMAD.WIDE R6, R2, 0x4, R62 ;  /* 0x0000000402067825 */ /* 0x004fc600078e023e */
[----:B------:R2:W-:Y:S04]  /*19b70*/  STL.64 [R1+0x6b8], R12 ;  /* 0x0006b80c01007387 */ /* 0x0005e80000100a00 */
[----:B------:R-:W4:Y:S01]  /*19b80*/  LDL.LU.64 R62, [R1+0x1d70] ;  /* 0x001d7000013e7983 */ /* 0x000f220000300a00 */
[----:B-1----:R-:W-:-:S05]  /*19b90*/  IMAD.WIDE R4, R2, 0x4, R180 ;  /* 0x0000000402047825 */ /* 0x002fca00078e02b4 */
[----:B------:R1:W-:Y:S01]  /*19ba0*/  STL.64 [R1+0x6b0], R4 ;  /* 0x0006b00401007387 */ /* 0x0003e20000100a00 */
[----:B--2---:R-:W-:-:S04]  /*19bb0*/  IMAD.WIDE R12, R2, 0x4, R46 ;  /* 0x00000004020c7825 */ /* 0x004fc800078e022e */
[C---:B-1----:R-:W-:Y:S02]  /*19bc0*/  IMAD.WIDE R4, R2.reuse, 0x4, R54 ;  /* 0x0000000402047825 */ /* 0x042fe400078e0236 */
[----:B------:R-:W2:Y:S04]  /*19bd0*/  LDL.LU.64 R54, [R1+0x1d68] ;  /* 0x001d680001367983 */ /* 0x000ea80000300a00 */
[----:B------:R3:W-:Y:S04]  /*19be0*/  STL.64 [R1+0x6a8], R6 ;  /* 0x0006a80601007387 */ /* 0x0007e80000100a00 */
[----:B------:R-:W5:Y:S04]  /*19bf0*/  LDL.LU.64 R46, [R1+0x1d60] ;  /* 0x001d6000012e7983 */ /* 0x000f680000300a00 */
[----:B------:R1:W-:Y:S01]  /*19c00*/  STL.64 [R1+0x6a0], R4 ;  /* 0x0006a00401007387 */ /* 0x0003e20000100a00 */
[----:B---3--:R-:W-:-:S03]  /*19c10*/  IMAD.WIDE R6, R2, 0x4, R38 ;  /* 0x0000000402067825 */ /* 0x008fc600078e0226 */
[----:B------:R3:W-:Y:S04]  /*19c20*/  STL.64 [R1+0x698], R12 ;  /* 0x0006980c01007387 */ /* 0x0007e80000100a00 */
[----:B------:R-:W4:Y:S01]  /*19c30*/  LDL.LU.64 R38, [R1+0x1d58] ;  /* 0x001d580001267983 */ /* 0x000f220000300a00 */
[----:B-1----:R-:W-:-:S05]  /*19c40*/  IMAD.WIDE R4, R2, 0x4, R178 ;  /* 0x0000000402047825 */ /* 0x002fca00078e02b2 */
[----:B------:R1:W-:Y:S01]  /*19c50*/  STL.64 [R1+0x690], R4 ;  /* 0x0006900401007387 */ /* 0x0003e20000100a00 */
[----:B---3--:R-:W-:-:S04]  /*19c60*/  IMAD.WIDE R12, R2, 0x4, R22 ;  /* 0x00000004020c7825 */ /* 0x008fc800078e0216 */
[C---:B-1----:R-:W-:Y:S02]  /*19c70*/  IMAD.WIDE R4, R2.reuse, 0x4, R14 ;  /* 0x0000000402047825 */ /* 0x042fe400078e020e */
[----:B------:R-:W3:Y:S04]  /*19c80*/  LDL.LU.64 R14, [R1+0x1d50] ;  /* 0x001d5000010e7983 */ /* 0x000ee80000300a00 */
[----:B------:R1:W-:Y:S02]  /*19c90*/  STL.64 [R1+0x688], R6 ;  /* 0x0006880601007387 */ /* 0x0003e40000100a00 */
[C---:B-1----:R-:W-:Y:S02]  /*19ca0*/  IMAD.WIDE R6, R2.reuse, 0x4, R30 ;  /* 0x0000000402067825 */ /* 0x042fe400078e021e */
[----:B------:R-:W5:Y:S04]  /*19cb0*/  LDL.LU.64 R30, [R1+0x1d48] ;  /* 0x001d4800011e7983 */ /* 0x000f680000300a00 */
[----:B------:R1:W-:Y:S04]  /*19cc0*/  STL.64 [R1+0x680], R4 ;  /* 0x0006800401007387 */ /* 0x0003e80000100a00 */
[----:B------:R1:W-:Y:S04]  /*19cd0*/  STL.64 [R1+0x678], R6 ;  /* 0x0006780601007387 */ /* 0x0003e80000100a00 */
[----:B------:R-:W4:Y:S01]  /*19ce0*/  LDL.LU.64 R22, [R1+0x1d40] ;  /* 0x001d400001167983 */ /* 0x000f220000300a00 */
[----:B-1----:R-:W-:-:S04]  /*19cf0*/  IMAD.WIDE R4, R2, 0x4, R250 ;  /* 0x0000000402047825 */ /* 0x002fc800078e02fa */
[C---:B------:R-:W-:Y:S01]  /*19d00*/  IMAD.WIDE R6, R2.reuse, 0x4, R8 ;  /* 0x0000000402067825 */ /* 0x040fe200078e0208 */
[----:B------:R1:W-:Y:S04]  /*19d10*/  STL.64 [R1+0x670], R4 ;  /* 0x0006700401007387 */ /* 0x0003e80000100a00 */
[----:B------:R-:W-:Y:S04]  /*19d20*/  STL.64 [R1+0x668], R12 ;  /* 0x0006680c01007387 */ /* 0x000fe80000100a00 */
[----:B------:R1:W-:Y:S02]  /*19d30*/  STL.64 [R1+0x660], R6 ;  /* 0x0006600601007387 */ /* 0x0003e40000100a00 */
[----:B-1----:R-:W-:-:S05]  /*19d40*/  IMAD.WIDE R4, R2, 0x4, R10 ;  /* 0x0000000402047825 */ /* 0x002fca00078e020a */
[----:B------:R1:W-:Y:S01]  /*19d50*/  STL.64 [R1+0x658], R4 ;  /* 0x0006580401007387 */ /* 0x0003e20000100a00 */
[----:B------:R-:W-:-:S04]  /*19d60*/  IMAD.WIDE R6, R2, 0x4, R16 ;  /* 0x0000000402067825 */ /* 0x000fc800078e0210 */
[----:B------:R-:W-:-:S04]  /*19d70*/  IMAD.WIDE R202, R2, 0x4, R20 ;  /* 0x0000000402ca7825 */ /* 0x000fc800078e0214 */
[----:B-1----:R-:W-:-:S04]  /*19d80*/  IMAD.WIDE R4, R2, 0x4, R18 ;  /* 0x0000000402047825 */ /* 0x002fc800078e0212 */
[----:B------:R-:W-:-:S04]  /*19d90*/  IMAD.WIDE R208, R2, 0x4, R28 ;  /* 0x0000000402d07825 */ /* 0x000fc800078e021c */
[----:B------:R-:W-:-:S04]  /*19da0*/  IMAD.WIDE R206, R2, 0x4, R36 ;  /* 0x0000000402ce7825 */ /* 0x000fc800078e0224 */
[----:B------:R-:W-:-:S04]  /*19db0*/  IMAD.WIDE R204, R2, 0x4, R44 ;  /* 0x0000000402cc7825 */ /* 0x000fc800078e022c */
[----:B------:R-:W-:-:S04]  /*19dc0*/  IMAD.WIDE R246, R2, 0x4, R60 ;  /* 0x0000000402f67825 */ /* 0x000fc800078e023c */
[----:B------:R-:W-:-:S04]  /*19dd0*/  IMAD.WIDE R12, R2, 0x4, R68 ;  /* 0x00000004020c7825 */ /* 0x000fc800078e0244 */
[----:B------:R-:W-:-:S04]  /*19de0*/  IMAD.WIDE R226, R2, 0x4, R84 ;  /* 0x0000000402e27825 */ /* 0x000fc800078e0254 */
[----:B--2---:R-:W-:-:S04]  /*19df0*/  IMAD.WIDE R10, R2, 0x4, R54 ;  /* 0x00000004020a7825 */ /* 0x004fc800078e0236 */
[----:B---3--:R-:W-:-:S05]  /*19e00*/  IMAD.WIDE R8, R2, 0x4, R14 ;  /* 0x0000000402087825 */ /* 0x008fca00078e020e */
[----:B------:R-:W-:Y:S04]  /*19e10*/  STL.64 [R1+0x430], R8 ;  /* 0x0004300801007387 */ /* 0x000fe80000100a00 */
[----:B------:R1:W-:Y:S04]  /*19e20*/  STL.64 [R1+0x248], R6 ;  /* 0x0002480601007387 */ /* 0x0003e80000100a00 */
[----:B------:R2:W-:Y:S01]  /*19e30*/  STL.64 [R1+0x240], R4 ;  /* 0x0002400401007387 */ /* 0x0005e20000100a00 */
[----:B-1----:R-:W-:-:S04]  /*19e40*/  IMAD.WIDE R6, R2, 0x4, R24 ;  /* 0x0000000402067825 */ /* 0x002fc800078e0218 */
[----:B--2---:R-:W-:-:S04]  /*19e50*/  IMAD.WIDE R4, R2, 0x4, R26 ;  /* 0x0000000402047825 */ /* 0x004fc800078e021a */
[----:B----4-:R-:W-:-:S05]  /*19e60*/  IMAD.WIDE R8, R2, 0x4, R22 ;  /* 0x0000000402087825 */ /* 0x010fca00078e0216 */
[----:B------:R5:W-:Y:S04]  /*19e70*/  STL.64 [R1+0x230], R8 ;  /* 0x0002300801007387 */ /* 0x000be80000100a00 */
[----:B------:R-:W-:Y:S04]  /*19e80*/  STL.64 [R1+0x238], R202 ;  /* 0x000238ca01007387 */ /* 0x000fe80000100a00 */
[----:B------:R1:W-:Y:S01]  /*19e90*/  STL.64 [R1+0x228], R6 ;  /* 0x0002280601007387 */ /* 0x0003e20000100a00 */
[----:B-----5:R-:W-:-:S03]  /*19ea0*/  IMAD.WIDE R8, R2, 0x4, R30 ;  /* 0x0000000402087825 */ /* 0x020fc600078e021e */
[----:B------:R-:W-:Y:S04]  /*19eb0*/  STL.64 [R1+0x1b98], R202 ;  /* 0x001b98ca01007387 */ /* 0x000fe80000100a00 */
[----:B------:R2:W-:Y:S01]  /*19ec0*/  STL.64 [R1+0x220], R4 ;  /* 0x0002200401007387 */ /* 0x0005e20000100a00 */
[----:B-1----:R-:W-:-:S03]  /*19ed0*/  IMAD.WIDE R6, R2, 0x4, R32 ;  /* 0x0000000402067825 */ /* 0x002fc600078e0220 */
[----:B------:R1:W-:Y:S04]  /*19ee0*/  STL.64 [R1+0x210], R8 ;  /* 0x0002100801007387 */ /* 0x0003e80000100a00 */
[----:B------:R-:W-:Y:S01]  /*19ef0*/  STL.64 [R1+0x218], R208 ;  /* 0x000218d001007387 */ /* 0x000fe20000100a00 */
[----:B--2---:R-:W-:-:S03]  /*19f00*/  IMAD.WIDE R4, R2, 0x4, R34 ;  /* 0x0000000402047825 */ /* 0x004fc600078e0222 */
[----:B------:R2:W-:Y:S01]  /*19f10*/  STL.64 [R1+0x208], R6 ;  /* 0x0002080601007387 */ /* 0x0005e20000100a00 */
[----:B-1----:R-:W-:-:S03]  /*19f20*/  IMAD.WIDE R8, R2, 0x4, R38 ;  /* 0x0000000402087825 */ /* 0x002fc600078e0226 */
[----:B------:R-:W-:Y:S04]  /*19f30*/  STL.64 [R1+0x1ba0], R208 ;  /* 0x001ba0d001007387 */ /* 0x000fe80000100a00 */
[----:B------:R1:W-:Y:S01]  /*19f40*/  STL.64 [R1+0x200], R4 ;  /* 0x0002000401007387 */ /* 0x0003e20000100a00 */
[----:B--2---:R-:W-:-:S03]  /*19f50*/  IMAD.WIDE R6, R2, 0x4, R40 ;  /* 0x0000000402067825 */ /* 0x004fc600078e0228 */
[----:B------:R2:W-:Y:S04]  /*19f60*/  STL.64 [R1+0x1f0], R8 ;  /* 0x0001f00801007387 */ /* 0x0005e80000100a00 */
[----:B------:R-:W-:Y:S01]  /*19f70*/  STL.64 [R1+0x1f8], R206 ;  /* 0x0001f8ce01007387 */ /* 0x000fe20000100a00 */
[----:B-1----:R-:W-:-:S03]  /*19f80*/  IMAD.WIDE R4, R2, 0x4, R42 ;  /* 0x0000000402047825 */ /* 0x002fc600078e022a */
[----:B------:R1:W-:Y:S01]  /*19f90*/  STL.64 [R1+0x1e8], R6 ;  /* 0x0001e80601007387 */ /* 0x0003e20000100a00 */
[----:B--2---:R-:W-:-:S03]  /*19fa0*/  IMAD.WIDE R8, R2, 0x4, R46 ;  /* 0x0000000402087825 */ /* 0x004fc600078e022e */
[----:B------:R-:W-:Y:S04]  /*19fb0*/  STL.64 [R1+0x1ba8], R206 ;  /* 0x001ba8ce01007387 */ /* 0x000fe80000100a00 */
[----:B------:R2:W-:Y:S01]  /*19fc0*/  STL.64 [R1+0x1e0], R4 ;  /* 0x0001e00401007387 */ /* 0x0005e20000100a00 */
[----:B-1----:R-:W-:-:S03]  /*19fd0*/  IMAD.WIDE R6, R2, 0x4, R48 ;  /* 0x0000000402067825 */ /* 0x002fc600078e0230 */
[----:B------:R1:W-:Y:S04]  /*19fe0*/  STL.64 [R1+0x1d0], R8 ;  /* 0x0001d00801007387 */ /* 0x0003e80000100a00 */
[----:B------:R-:W-:Y:S01]  /*19ff0*/  STL.64 [R1+0x1d8], R204 ;  /* 0x0001d8cc01007387 */ /* 0x000fe20000100a00 */
[----:B--2---:R-:W-:-:S03]  /*1a000*/  IMAD.WIDE R4, R2, 0x4, R50 ;  /* 0x0000000402047825 */ /* 0x004fc600078e0232 */
[----:B------:R2:W-:Y:S04]  /*1a010*/  STL.64 [R1+0x1c8], R6 ;  /* 0x0001c80601007387 */ /* 0x0005e80000100a00 */
[----:B------:R-:W-:Y:S01]  /*1a020*/  STL.64 [R1+0x1bb0], R204 ;  /* 0x001bb0cc01007387 */ /* 0x000fe20000100a00 */
[----:B-1----:R-:W-:-:S03]  /*1a030*/  IMAD.WIDE R8, R2, 0x4, R56 ;  /* 0x0000000402087825 */ /* 0x002fc600078e0238 */
[----:B------:R1:W-:Y:S01]  /*1a040*/  STL.64 [R1+0x1c0], R4 ;  /* 0x0001c00401007387 */ /* 0x0003e20000100a00 */
[----:B--2---:R-:W-:-:S03]  /*1a050*/  IMAD.WIDE R6, R2, 0x4, R58 ;  /* 0x0000000402067825 */ /* 0x004fc600078e023a */
[----:B------:R-:W-:Y:S01]  /*1a060*/  STL.64 [R1+0x1b0], R10 ;  /* 0x0001b00a01007387 */ /* 0x000fe20000100a00 */
[----:B-1----:R-:W-:-:S05]  /*1a070*/  IMAD.WIDE R4, R2, 0x4, R52 ;  /* 0x0000000402047825 */ /* 0x002fca00078e0234 */
[----:B------:R-:W-:Y:S04]  /*1a080*/  STL.64 [R1+0x1b8], R4 ;  /* 0x0001b80401007387 */ /* 0x000fe80000100a00 */
[----:B------:R1:W-:Y:S04]  /*1a090*/  STL.64 [R1+0x1a8], R8 ;  /* 0x0001a80801007387 */ /* 0x0003e80000100a00 */
[----:B------:R2:W-:Y:S04]  /*1a0a0*/  STL.64 [R1+0x1bb8], R4 ;  /* 0x001bb80401007387 */ /* 0x0005e80000100a00 */
[----:B------:R3:W-:Y:S01]  /*1a0b0*/  STL.64 [R1+0x1a0], R6 ;  /* 0x0001a00601007387 */ /* 0x0007e20000100a00 */
[----:B-1----:R-:W-:-:S04]  /*1a0c0*/  IMAD.WIDE R8, R2, 0x4, R62 ;  /* 0x0000000402087825 */ /* 0x002fc800078e023e */
[C---:B--2---:R-:W-:Y:S01]  /*1a0d0*/  IMAD.WIDE R4, R2.reuse, 0x4, R66 ;  /* 0x0000000402047825 */ /* 0x044fe200078e0242 */
[----:B------:R1:W-:Y:S03]  /*1a0e0*/  STL.64 [R1+0x190], R8 ;  /* 0x0001900801007387 */ /* 0x0003e60000100a00 */
[C---:B---3--:R-:W-:Y:S01]  /*1a0f0*/  IMAD.WIDE R6, R2.reuse, 0x4, R64 ;  /* 0x0000000402067825 */ /* 0x048fe200078e0240 */
[----:B------:R-:W-:Y:S04]  /*1a100*/  STL.64 [R1+0x198], R246 ;  /* 0x000198f601007387 */ /* 0x000fe80000100a00 */
[----:B------:R2:W-:Y:S01]  /*1a110*/  STL.64 [R1+0x188], R6 ;  /* 0x0001880601007387 */ /* 0x0005e20000100a00 */
[----:B-1----:R-:W-:-:S03]  /*1a120*/  IMAD.WIDE R8, R2, 0x4, R70 ;  /* 0x0000000402087825 */ /* 0x002fc600078e0246 */
[----:B------:R-:W-:Y:S04]  /*1a130*/  STL.64 [R1+0x1bc0], R246 ;  /* 0x001bc0f601007387 */ /* 0x000fe80000100a00 */
[----:B------:R1:W-:Y:S01]  /*1a140*/  STL.64 [R1+0x180], R4 ;  /* 0x0001800401007387 */ /* 0x0003e20000100a00 */
[----:B--2---:R-:W-:-:S03]  /*1a150*/  IMAD.WIDE R6, R2, 0x4, R72 ;  /* 0x0000000402067825 */ /* 0x004fc600078e0248 */
[----:B------:R2:W-:Y:S01]  /*1a160*/  STL.64 [R1+0x170], R8 ;  /* 0x0001700801007387 */ /* 0x0005e20000100a00 */
[----:B------:R-:W-:-:S03]  /*1a170*/  IMAD.WIDE R10, R2, 0x4, R78 ;  /* 0x00000004020a7825 */ /* 0x000fc600078e024e */
[----:B------:R-:W-:Y:S01]  /*1a180*/  STL.64 [R1+0x178], R12 ;  /* 0x0001780c01007387 */ /* 0x000fe20000100a00 */
[----:B-1----:R-:W-:-:S03]  /*1a190*/  IMAD.WIDE R4, R2, 0x4, R74 ;  /* 0x0000000402047825 */ /* 0x002fc600078e024a */
[----:B------:R1:W-:Y:S01]  /*1a1a0*/  STL.64 [R1+0x168], R6 ;  /* 0x0001680601007387 */ /* 0x0003e20000100a00 */
[----:B--2---:R-:W-:-:S03]  /*1a1b0*/  IMAD.WIDE R8, R2, 0x4, R80 ;  /* 0x0000000402087825 */ /* 0x004fc600078e0250 */
[----:B------:R-:W-:Y:S04]  /*1a1c0*/  STL.64 [R1+0x1bc8], R12 ;  /* 0x001bc80c01007387 */ /* 0x000fe80000100a00 */
[----:B------:R2:W-:Y:S01]  /*1a1d0*/  STL.64 [R1+0x160], R4 ;  /* 0x0001600401007387 */ /* 0x0005e20000100a00 */
[----:B-1----:R-:W-:-:S03]  /*1a1e0*/  IMAD.WIDE R6, R2, 0x4, R76 ;  /* 0x0000000402067825 */ /* 0x002fc600078e024c */
[----:B------:R-:W-:Y:S04]  /*1a1f0*/  STL.64 [R1+0x150], R10 ;  /* 0x0001500a01007387 */ /* 0x000fe80000100a00 */
[----:B------:R-:W-:Y:S01]  /*1a200*/  STL.64 [R1+0x158], R6 ;  /* 0x0001580601007387 */ /* 0x000fe20000100a00 */
[----:B--2---:R-:W-:-:S03]  /*1a210*/  IMAD.WIDE R4, R2, 0x4, R82 ;  /* 0x0000000402047825 */ /* 0x004fc600078e0252 */
[----:B------:R-:W-:Y:S04]  /*1a220*/  STL.64 [R1+0x148], R8 ;  /* 0x0001480801007387 */ /* 0x000fe80000100a00 */
[----:B------:R1:W-:Y:S01]  /*1a230*/  STL.64 [R1+0x1bd0], R6 ;  /* 0x001bd00601007387 */ /* 0x0003e20000100a00 */
[----:B------:R-:W-:-:S03]  /*1a240*/  IMAD.WIDE R246, R2, 0x4, R90 ;  /* 0x0000000402f67825 */ /* 0x000fc600078e025a */
[----:B------:R2:W-:Y:S01]  /*1a250*/  STL.64 [R1+0x140], R4 ;  /* 0x0001400401007387 */ /* 0x0005e20000100a00 */
[----:B-1----:R-:W-:-:S04]  /*1a260*/  IMAD.WIDE R6, R2, 0x4, R86 ;  /* 0x0000000402067825 */ /* 0x002fc800078e0256 */
[C---:B--2---:R-:W-:Y:S01]  /*1a270*/  IMAD.WIDE R4, R2.reuse, 0x4, R88 ;  /* 0x0000000402047825 */ /* 0x044fe200078e0258 */
[----:B------:R-:W-:Y:S04]  /*1a280*/  STL.64 [R1+0x130], R6 ;  /* 0x0001300601007387 */ /* 0x000fe80000100a00 */
[----:B------:R-:W-:Y:S04]  /*1a290*/  STL.64 [R1+0x138], R226 ;  /* 0x000138e201007387 */ /* 0x000fe80000100a00 */
[----:B------:R1:W-:Y:S04]  /*1a2a0*/  STL.64 [R1+0x128], R4 ;  /* 0x0001280401007387 */ /* 0x0003e80000100a00 */
[----:B------:R-:W-:Y:S04]  /*1a2b0*/  STL.64 [R1+0x1bd8], R226 ;  /* 0x001bd8e201007387 */ /* 0x000fe80000100a00 */
[----:B------:R-:W-:Y:S04]  /*1a2c0*/  STL.64 [R1+0x120], R246 ;  /* 0x000120f601007387 */ /* 0x000fe80000100a00 */
[----:B------:R2:W-:Y:S04]  /*1a2d0*/  STL.64 [R1+0x1c08], R246 ;  /* 0x001c08f601007387 */ /* 0x0005e80000100a00 */
[----:B------:R-:W3:Y:S04]  /*1a2e0*/  LDL.LU.64 R182, [R1+0x250] ;  /* 0x0002500001b67983 */ /* 0x000ee80000300a00 */
[----:B------:R-:W4:Y:S01]  /*1a2f0*/  LDL.LU.64 R180, [R1+0x258] ;  /* 0x0002580001b47983 */ /* 0x000f220000300a00 */
[----:B-1----:R-:W-:-:S05]  /*1a300*/  IMAD.WIDE R4, R2, 0x4, R94 ;  /* 0x0000000402047825 */ /* 0x002fca00078e025e */
[----:B------:R1:W-:Y:S04]  /*1a310*/  STL.64 [R1+0x110], R4 ;  /* 0x0001100401007387 */ /* 0x0003e80000100a00 */
[----:B------:R-:W5:Y:S01]  /*1a320*/  LDL.LU.64 R178, [R1+0x260] ;  /* 0x0002600001b27983 */ /* 0x000f620000300a00 */
[----:B------:R-:W-:-:S04]  /*1a330*/  IMAD.WIDE R224, R2, 0x4, R92 ;  /* 0x0000000402e07825 */ /* 0x000fc800078e025c */
[C---:B--2---:R-:W-:Y:S01]  /*1a340*/  IMAD.WIDE R246, R2.reuse, 0x4, R96 ;  /* 0x0000000402f67825 */ /* 0x044fe200078e0260 */
[----:B------:R-:W-:Y:S03]  /*1a350*/  STL.64 [R1+0x118], R224 ;  /* 0x000118e001007387 */ /* 0x000fe60000100a00 */
[C---:B------:R-:W-:Y:S01]  /*1a360*/  IMAD.WIDE R208, R2.reuse, 0x4, R98 ;  /* 0x0000000402d07825 */ /* 0x040fe200078e0262 */
[----:B------:R2:W-:Y:S03]  /*1a370*/  STL.64 [R1+0x1be0], R224 ;  /* 0x001be0e001007387 */ /* 0x0005e60000100a00 */
[C---:B------:R-:W-:Y:S01]  /*1a380*/  IMAD.WIDE R222, R2.reuse, 0x4, R100 ;  /* 0x0000000402de7825 */ /* 0x040fe200078e0264 */
[----:B------:R-:W-:Y:S03]  /*1a390*/  STL.64 [R1+0x108], R246 ;  /* 0x000108f601007387 */ /* 0x000fe60000100a00 */
[C---:B------:R-:W-:Y:S01]  /*1a3a0*/  IMAD.WIDE R250, R2.reuse, 0x4, R102 ;  /* 0x0000000402fa7825 */ /* 0x040fe200078e0266 */
[----:B------:R-:W-:Y:S03]  /*1a3b0*/  STL.64 [R1+0x1c68], R246 ;  /* 0x001c68f601007387 */ /* 0x000fe60000100a00 */
[C---:B------:R-:W-:Y:S01]  /*1a3c0*/  IMAD.WIDE R226, R2.reuse, 0x4, R104 ;  /* 0x0000000402e27825 */ /* 0x040fe200078e0268 */
[----:B------:R-:W-:Y:S04]  /*1a3d0*/  STL.64 [R1+0x100], R208 ;  /* 0x000100d001007387 */ /* 0x000fe80000100a00 */
[----:B------:R2:W-:Y:S01]  /*1a3e0*/  STL.64 [R1+0x1c10], R208 ;  /* 0x001c10d001007387 */ /* 0x0005e20000100a00 */
[----:B-1----:R-:W-:-:S03]  /*1a3f0*/  IMAD.WIDE R4, R2, 0x4, R108 ;  /* 0x0000000402047825 */ /* 0x002fc600078e026c */
[----:B------:R-:W-:Y:S04]  /*1a400*/  STL.64 [R1+0xf8], R222 ;  /* 0x0000f8de01007387 */ /* 0x000fe80000100a00 */
[----:B------:R-:W-:Y:S04]  /*1a410*/  STL.64 [R1+0xf0], R250 ;  /* 0x0000f0fa01007387 */ /* 0x000fe80000100a00 */
[----:B------:R-:W-:Y:S04]  /*1a420*/  STL.64 [R1+0x1c70], R250 ;  /* 0x001c70fa01007387 */ /* 0x000fe80000100a00 */
[----:B------:R-:W-:Y:S04]  /*1a430*/  STL.64 [R1+0x1be8], R222 ;  /* 0x001be8de01007387 */ /* 0x000fe80000100a00 */
[----:B------:R-:W-:Y:S01]  /*1a440*/  STL.64 [R1+0xe8], R226 ;  /* 0x0000e8e201007387 */ /* 0x000fe20000100a00 */
[----:B------:R-:W-:-:S03]  /*1a450*/  IMAD.WIDE R206, R2, 0x4, R106 ;  /* 0x0000000402ce7825 */ /* 0x000fc600078e026a */
[----:B------:R-:W-:Y:S04]  /*1a460*/  STL.64 [R1+0x1c78], R226 ;  /* 0x001c78e201007387 */ /* 0x000fe80000100a00 */
[----:B------:R-:W5:Y:S01]  /*1a470*/  LDL.LU.64 R130, [R1+0x268] ;  /* 0x0002680001827983 */ /* 0x000f620000300a00 */
[----:B--2---:R-:W-:-:S03]  /*1a480*/  IMAD.WIDE R224, R2, 0x4, R110 ;  /* 0x0000000402e07825 */ /* 0x004fc600078e026e */
[----:B------:R-:W2:Y:S04]  /*1a490*/  LDL.LU.64 R128, [R1+0x270] ;  /* 0x0002700001807983 */ /* 0x000ea80000300a00 */
[----:B------:R1:W-:Y:S04]  /*1a4a0*/  STL.64 [R1+0xd8], R4 ;  /* 0x0000d80401007387 */ /* 0x0003e80000100a00 */
[----:B------:R-:W2:Y:S01]  /*1a4b0*/  LDL.LU.64 R236, [R1+0x278] ;  /* 0x0002780001ec7983 */ /* 0x000ea20000300a00 */
[----:B------:R-:W-:-:S03]  /*1a4c0*/  IMAD.WIDE R208, R2, 0x4, R112 ;  /* 0x0000000402d07825 */ /* 0x000fc600078e0270 */
[----:B------:R-:W2:Y:S01]  /*1a4d0*/  LDL.LU.64 R234, [R1+0x280] ;  /* 0x0002800001ea7983 */ /* 0x000ea20000300a00 */
[----:B-1----:R-:W-:-:S03]  /*1a4e0*/  IMAD.WIDE R4, R2, 0x4, R114 ;  /* 0x0000000402047825 */ /* 0x002fc600078e0272 */
[----:B------:R-:W-:Y:S04]  /*1a4f0*/  STL.64 [R1+0xe0], R206 ;  /* 0x0000e0ce01007387 */ /* 0x000fe80000100a00 */
[----:B------:R4:W-:Y:S04]  /*1a500*/  STL.64 [R1+0x1c18], R206 ;  /* 0x001c18ce01007387 */ /* 0x0009e80000100a00 */
[----:B------:R-:W-:Y:S04]  /*1a510*/  STL.64 [R1+0xd0], R224 ;  /* 0x0000d0e001007387 */ /* 0x000fe80000100a00 */
[----:B------:R-:W-:Y:S04]  /*1a520*/  STL.64 [R1+0xc0], R4 ;  /* 0x0000c00401007387 */ /* 0x000fe80000100a00 */
[----:B------:R-:W-:Y:S04]  /*1a530*/  STL.64 [R1+0x1c80], R224 ;  /* 0x001c80e001007387 */ /* 0x000fe80000100a00 */
[----:B------:R-:W2:Y:S04]  /*1a540*/  LDL.LU.64 R184, [R1+0x288] ;  /* 0x0002880001b87983 */ /* 0x000ea80000300a00 */
[----:B------:R-:W-:Y:S04]  /*1a550*/  STL.64 [R1+0xc8], R208 ;  /* 0x0000c8d001007387 */ /* 0x000fe80000100a00 */
[----:B------:R-:W-:Y:S04]  /*1a560*/  STL.64 [R1+0x1c88], R208 ;  /* 0x001c88d001007387 */ /* 0x000fe80000100a00 */
[----:B------:R-:W2:Y:S04]  /*1a570*/  LDL.LU.64 R192, [R1+0x290] ;  /* 0x0002900001c07983 */ /* 0x000ea80000300a00 */
[----:B------:R-:W2:Y:S04]  /*1a580*/  LDL.LU.64 R190, [R1+0x298] ;  /* 0x0002980001be7983 */ /* 0x000ea80000300a00 */
[----:B------:R-:W2:Y:S01]  /*1a590*/  LDL.LU.64 R188, [R1+0x2a0] ;  /* 0x0002a00001bc7983 */ /* 0x000ea20000300a00 */
[----:B---3--:R-:W-:-:S03]  /*1a5a0*/  IMAD.WIDE R222, R2, 0x4, R182 ;  /* 0x0000000402de7825 */ /* 0x008fc600078e02b6 */
[----:B------:R-:W3:Y:S01]  /*1a5b0*/  LDL.LU.64 R182, [R1+0x2a8] ;  /* 0x0002a80001b67983 */ /* 0x000ee20000300a00 */
[----:B----4-:R-:W-:-:S03]  /*1a5c0*/  IMAD.WIDE R206, R2, 0x4, R180 ;  /* 0x0000000402ce7825 */ /* 0x010fc600078e02b4 */
[----:B------:R-:W4:Y:S04]  /*1a5d0*/  LDL.LU.64 R180, [R1+0x2b0] ;  /* 0x0002b00001b47983 */ /* 0x000f280000300a00 */
[----:B------:R-:W4:Y:S01]  /*1a5e0*/  LDL.LU.64 R186, [R1+0x2b8] ;  /* 0x0002b80001ba7983 */ /* 0x000f220000300a00 */
[----:B-----5:R-:W-:-:S03]  /*1a5f0*/  IMAD.WIDE R204, R2, 0x4, R178 ;  /* 0x0000000402cc7825 */ /* 0x020fc600078e02b2 */
[----:B------:R-:W5:Y:S01]  /*1a600*/  LDL.LU.64 R178, [R1+0x2c0] ;  /* 0x0002c00001b27983 */ /* 0x000f620000300a00 */
[----:B------:R-:W-:-:S03]  /*1a610*/  IMAD.WIDE R220, R2, 0x4, R116 ;  /* 0x0000000402dc7825 */ /* 0x000fc600078e0274 */
[----:B------:R-:W-:Y:S04]  /*1a620*/  STL.64 [R1+0xb0], R222 ;  /* 0x0000b0de01007387 */ /* 0x000fe80000100a00 */
[----:B------:R-:W-:Y:S04]  /*1a630*/  STL.64 [R1+0x1c90], R222 ;  /* 0x001c90de01007387 */ /* 0x000fe80000100a00 */
[----:B------:R-:W-:Y:S04]  /*1a640*/  STL.64 [R1+0xb8], R220 ;  /* 0x0000b8dc01007387 */ /* 0x000fe80000100a00 */
[----:B------:R2:W-:Y:S04]  /*1a650*/  STL.64 [R1+0x1bf0], R220 ;  /* 0x001bf0dc01007387 */ /* 0x0005e80000100a00 */
[----:B------:R-:W-:Y:S04]  /*1a660*/  STL.64 [R1+0xa8], R206 ;  /* 0x0000a8ce01007387 */ /* 0x000fe80000100a00 */
[----:B------:R-:W-:Y:S04]  /*1a670*/  STL.64 [R1+0x1c98], R206 ;  /* 0x001c98ce01007387 */ /* 0x000fe80000100a00 */
[----:B------:R-:W-:Y:S04]  /*1a680*/  STL.64 [R1+0xa0], R204 ;  /* 0x0000a0cc01007387 */ /* 0x000fe80000100a00 */
[----:B------:R-:W-:Y:S01]  /*1a690*/  STL.64 [R1+0x1c20], R204 ;  /* 0x001c20cc01007387 */ /* 0x000fe20000100a00 */
[----:B------:R-:W-:-:S04]  /*1a6a0*/  IMAD.WIDE R218, R2, 0x4, R130 ;  /* 0x0000000402da7825 */ /* 0x000fc800078e0282 */
[C---:B--2---:R-:W-:Y:S02]  /*1a6b0*/  IMAD.WIDE R220, R2.reuse, 0x4, R128 ;  /* 0x0000000402dc7825 */ /* 0x044fe400078e0280 */
[----:B------:R-:W2:Y:S02]  /*1a6c0*/  LDL.LU.64 R128, [R1+0x2c8] ;  /* 0x0002c80001807983 */ /* 0x000ea40000300a00 */
[----:B------:R-:W-:-:S05]  /*1a6d0*/  IMAD.WIDE R4, R2, 0x4, R236 ;  /* 0x0000000402047825 */ /* 0x000fca00078e02ec */
[----:B------:R-:W-:Y:S01]  /*1a6e0*/  STL.64 [R1+0x88], R4 ;  /* 0x0000880401007387 */ /* 0x000fe20000100a00 */
[----:B------:R-:W-:-:S03]  /*1a6f0*/  IMAD.WIDE R202, R2, 0x4, R234 ;  /* 0x0000000402ca7825 */ /* 0x000fc600078e02ea */
[----:B------:R-:W2:Y:S04]  /*1a700*/  LDL.LU.64 R236, [R1+0x2d0] ;  /* 0x0002d00001ec7983 */ /* 0x000ea80000300a00 */
[----:B------:R-:W2:Y:S04]  /*1a710*/  LDL.LU.64 R234, [R1+0x2d8] ;  /* 0x0002d80001ea7983 */ /* 0x000ea80000300a00 */
[----:B------:R-:W-:Y:S04]  /*1a720*/  STL.64 [R1+0x98], R218 ;  /* 0x000098da01007387 */ /* 0x000fe80000100a00 */
[----:B------:R-:W-:Y:S04]  /*1a730*/  STL.64 [R1+0x90], R220 ;  /* 0x000090dc01007387 */ /* 0x000fe80000100a00 */
[----:B------:R-:W-:Y:S01]  /*1a740*/  STL.64 [R1+0x1ca0], R220 ;  /* 0x001ca0dc01007387 */ /* 0x000fe20000100a00 */
[----:B------:R-:W-:-:S03]  /*1a750*/  IMAD.WIDE R216, R2, 0x4, R184 ;  /* 0x0000000402d87825 */ /* 0x000fc600078e02b8 */
[----:B------:R1:W-:Y:S04]  /*1a760*/  STL.64 [R1+0x1bf8], R218 ;  /* 0x001bf8da01007387 */ /* 0x0003e80000100a00 */
[----:B------:R-:W2:Y:S04]  /*1a770*/  LDL.LU.64 R184, [R1+0x2e0] ;  /* 0x0002e00001b87983 */ /* 0x000ea80000300a00 */
[----:B------:R-:W-:Y:S01]  /*1a780*/  STL.64 [R1+0x80], R202 ;  /* 0x000080ca01007387 */ /* 0x000fe20000100a00 */
[----:B-1----:R-:W-:-:S03]  /*1a790*/  IMAD.WIDE R218, R2, 0x4, R192 ;  /* 0x0000000402da7825 */ /* 0x002fc600078e02c0 */
[----:B------:R-:W-:Y:S01]  /*1a7a0*/  STL.64 [R1+0x1c28], R202 ;  /* 0x001c28ca01007387 */ /* 0x000fe20000100a00 */
[----:B------:R-:W-:-:S03]  /*1a7b0*/  IMAD.WIDE R6, R2, 0x4, R190 ;  /* 0x0000000402067825 */ /* 0x000fc600078e02be */
[----:B------:R-:W-:Y:S01]  /*1a7c0*/  STL.64 [R1+0x78], R216 ;  /* 0x000078d801007387 */ /* 0x000fe20000100a00 */
[----:B------:R-:W-:-:S03]  /*1a7d0*/  IMAD.WIDE R4, R2, 0x4, R188 ;  /* 0x0000000402047825 */ /* 0x000fc600078e02bc */
[----:B------:R-:W-:Y:S04]  /*1a7e0*/  STL.64 [R1+0x68], R6 ;  /* 0x0000680601007387 */ /* 0x000fe80000100a00 */
[----:B------:R-:W-:Y:S04]  /*1a7f0*/  STL.64 [R1+0x70], R218 ;  /* 0x000070da01007387 */ /* 0x000fe80000100a00 */
[----:B------:R-:W-:Y:S04]  /*1a800*/  STL.64 [R1+0x60], R4 ;  /* 0x0000600401007387 */ /* 0x000fe80000100a00 */
[----:B------:R-:W-:Y:S04]  /*1a810*/  STL.64 [R1+0x1ca8], R218 ;  /* 0x001ca8da01007387 */ /* 0x000fe80000100a00 */
[----:B------:R4:W-:Y:S01]  /*1a820*/  STL.64 [R1+0x1c00], R216 ;  /* 0x001c00d801007387 */ /* 0x0009e20000100a00 */
[----:B---3--:R-:W-:-:S03]  /*1a830*/  IMAD.WIDE R214, R2, 0x4, R182 ;  /* 0x0000000402d67825 */ /* 0x008fc600078e02b6 */
[----:B------:R-:W3:Y:S01]  /*1a840*/  LDL.LU.64 R182, [R1+0x2e8] ;  /* 0x0002e80001b67983 */ /* 0x000ee20000300a00 */
[----:B----4-:R-:W-:-:S03]  /*1a850*/  IMAD.WIDE R216, R2, 0x4, R180 ;  /* 0x0000000402d87825 */ /* 0x010fc600078e02b4 */
        /* <DEDUP_REMOVED lines=10> */
[----:B------:R-:W5:Y:S04]  /*1a900*/  LDL.LU.64 R132, [R1+0x300] ;  /* 0x0003000001847983 */ /* 0x000f680000300a00 */
[----:B------:R-:W-:Y:S04]  /*1a910*/  STL.64 [R1+0x40], R12 ;  /* 0x0000400c01007387 */ /* 0x000fe80000100a00 */
[----:B------:R-:W-:Y:S04]  /*1a920*/  STL.64 [R1+0x1c38], R12 ;  /* 0x001c380c01007387 */ /* 0x000fe80000100a00 */
[----:B------:R-:W5:Y:S04]  /*1a930*/  LDL.LU.64 R130, [R1+0x308] ;  /* 0x0003080001827983 */ /* 0x000f680000300a00 */
[----:B------:R-:W5:Y:S01]  /*1a940*/  LDL.LU.64 R192, [R1+0x310] ;  /* 0x0003100001c07983 */ /* 0x000f620000300a00 */
[----:B--2---:R-:W-:-:S04]  /*1a950*/  IMAD.WIDE R212, R2, 0x4, R128 ;  /* 0x0000000402d47825 */ /* 0x004fc800078e0280 */
[----:B-1----:R-:W-:-:S05]  /*1a960*/  IMAD.WIDE R214, R2, 0x4, R236 ;  /* 0x0000000402d67825 */ /* 0x002fca00078e02ec */
[----:B------:R-:W-:Y:S01]  /*1a970*/  STL.64 [R1+0x30], R214 ;  /* 0x000030d601007387 */ /* 0x000fe20000100a00 */
[----:B------:R-:W-:-:S03]  /*1a980*/  IMAD.WIDE R202, R2, 0x4, R234 ;  /* 0x0000000402ca7825 */ /* 0x000fc600078e02ea */
[----:B------:R-:W-:Y:S04]  /*1a990*/  STL.64 [R1+0x1cc0], R214 ;  /* 0x001cc0d601007387 */ /* 0x000fe80000100a00 */
[----:B------:R-:W2:Y:S04]  /*1a9a0*/  LDL.LU.64 R190, [R1+0x318] ;  /* 0x0003180001be7983 */ /* 0x000ea80000300a00 */
[----:B------:R-:W2:Y:S04]  /*1a9b0*/  LDL.LU.64 R188, [R1+0x320] ;  /* 0x0003200001bc7983 */ /* 0x000ea80000300a00 */
[----:B------:R-:W2:Y:S04]  /*1a9c0*/  LDL.LU.64 R236, [R1+0x328] ;  /* 0x0003280001ec7983 */ /* 0x000ea80000300a00 */
[----:B------:R-:W2:Y:S01]  /*1a9d0*/  LDL.LU.64 R234, [R1+0x330] ;  /* 0x0003300001ea7983 */ /* 0x000ea20000300a00 */
[----:B------:R-:W-:-:S03]  /*1a9e0*/  IMAD.WIDE R6, R2, 0x4, R184 ;  /* 0x0000000402067825 */ /* 0x000fc600078e02b8 */
[----:B------:R-:W-:Y:S04]  /*1a9f0*/  STL.64 [R1+0x38], R212 ;  /* 0x000038d401007387 */ /* 0x000fe80000100a00 */
[----:B------:R4:W-:Y:S04]  /*1aa00*/  STL.64 [R1+0x1c40], R212 ;  /* 0x001c40d401007387 */ /* 0x0009e80000100a00 */
        /* <DEDUP_REMOVED lines=8> */
[----:B------:R-:W-:Y:S04]  /*1aa90*/  STL.64 [R1+0x20], R6 ;  /* 0x0000200601007387 */ /* 0x000fe80000100a00 */
[----:B------:R-:W-:Y:S04]  /*1aaa0*/  STL.64 [R1+0x1c48], R6 ;  /* 0x001c480601007387 */ /* 0x000fe80000100a00 */
[----:B------:R-:W4:Y:S01]  /*1aab0*/  LDL.LU.64 R180, [R1+0x358] ;  /* 0x0003580001b47983 */ /* 0x000f220000300a00 */
[----:B-----5:R-:W-:-:S03]  /*1aac0*/  IMAD.WIDE R12, R2, 0x4, R178 ;  /* 0x00000004020c7825 */ /* 0x020fc600078e02b2 */
[----:B------:R-:W5:Y:S04]  /*1aad0*/  LDL.LU.64 R178, [R1+0x360] ;  /* 0x0003600001b27983 */ /* 0x000f680000300a00 */
[----:B------:R-:W-:Y:S04]  /*1aae0*/  STL.64 [R1+0x10], R212 ;  /* 0x000010d401007387 */ /* 0x000fe80000100a00 */
[----:B------:R-:W-:Y:S04]  /*1aaf0*/  STL.64 [R1+0x1cd0], R212 ;  /* 0x001cd0d401007387 */ /* 0x000fe80000100a00 */
[----:B------:R-:W-:Y:S04]  /*1ab00*/  STL.64 [R1+0x18], R210 ;  /* 0x000018d201007387 */ /* 0x000fe80000100a00 */
[----:B------:R-:W-:Y:S04]  /*1ab10*/  STL.64 [R1+0x1c50], R210 ;  /* 0x001c50d201007387 */ /* 0x000fe80000100a00 */
[----:B------:R-:W-:Y:S01]  /*1ab20*/  STL.64 [R1+0x8], R12 ;  /* 0x0000080c01007387 */ /* 0x000fe20000100a00 */
[----:B------:R-:W-:-:S03]  /*1ab30*/  IMAD.WIDE R4, R2, 0x4, R132 ;  /* 0x0000000402047825 */ /* 0x000fc600078e0284 */
[----:B------:R-:W-:Y:S01]  /*1ab40*/  STL.64 [R1+0x1cd8], R12 ;  /* 0x001cd80c01007387 */ /* 0x000fe20000100a00 */
[----:B------:R-:W-:-:S04]  /*1ab50*/  IMAD.WIDE R244, R2, 0x4, R130 ;  /* 0x0000000402f47825 */ /* 0x000fc800078e0282 */
[C---:B------:R-:W-:Y:S01]  /*1ab60*/  IMAD.WIDE R242, R2.reuse, 0x4, R192 ;  /* 0x0000000402f27825 */ /* 0x040fe200078e02c0 */
[----:B------:R-:W-:Y:S04]  /*1ab70*/  STL.64 [R1+0x1c58], R244 ;  /* 0x001c58f401007387 */ /* 0x000fe80000100a00 */
[----:B------:R-:W-:Y:S04]  /*1ab80*/  STL.64 [R1+0x1ce0], R242 ;  /* 0x001ce0f201007387 */ /* 0x000fe80000100a00 */
[----:B------:R-:W-:Y:S04]  /*1ab90*/  STL.64 [R1], R4 ;  /* 0x0000000401007387 */ /* 0x000fe80000100a00 */
[----:B------:R-:W-:Y:S01]  /*1aba0*/  STL.64 [R1+0x1ce8], R4 ;  /* 0x001ce80401007387 */ /* 0x000fe20000100a00 */
[----:B--2---:R-:W-:-:S04]  /*1abb0*/  IMAD.WIDE R240, R2, 0x4, R190 ;  /* 0x0000000402f07825 */ /* 0x004fc800078e02be */
[C---:B------:R-:W-:Y:S01]  /*1abc0*/  IMAD.WIDE R238, R2.reuse, 0x4, R188 ;  /* 0x0000000402ee7825 */ /* 0x040fe200078e02bc */
[----:B------:R-:W-:Y:S03]  /*1abd0*/  STL.64 [R1+0x1cf0], R240 ;  /* 0x001cf0f001007387 */ /* 0x000fe60000100a00 */
[C---:B------:R-:W-:Y:S01]  /*1abe0*/  IMAD.WIDE R236, R2.reuse, 0x4, R236 ;  /* 0x0000000402ec7825 */ /* 0x040fe200078e02ec */
[----:B------:R-:W-:Y:S03]  /*1abf0*/  STL.64 [R1+0x1cf8], R238 ;  /* 0x001cf8ee01007387 */ /* 0x000fe60000100a00 */
[C---:B------:R-:W-:Y:S01]  /*1ac00*/  IMAD.WIDE R234, R2.reuse, 0x4, R234 ;  /* 0x0000000402ea7825 */ /* 0x040fe200078e02ea */
[----:B------:R-:W-:Y:S04]  /*1ac10*/  STL.64 [R1+0x1d00], R236 ;  /* 0x001d00ec01007387 */ /* 0x000fe80000100a00 */
[----:B------:R-:W-:Y:S01]  /*1ac20*/  STL.64 [R1+0x1d08], R234 ;  /* 0x001d08ea01007387 */ /* 0x000fe20000100a00 */
[----:B------:R-:W-:-:S04]  /*1ac30*/  IMAD.WIDE R232, R2, 0x4, R186 ;  /* 0x0000000402e87825 */ /* 0x000fc800078e02ba */
[C---:B------:R-:W-:Y:S01]  /*1ac40*/  IMAD.WIDE R230, R2.reuse, 0x4, R128 ;  /* 0x0000000402e67825 */ /* 0x040fe200078e0280 */
[----:B------:R-:W-:Y:S03]  /*1ac50*/  STL.64 [R1+0x1d10], R232 ;  /* 0x001d10e801007387 */ /* 0x000fe60000100a00 */
[C---:B------:R-:W-:Y:S01]  /*1ac60*/  IMAD.WIDE R228, R2.reuse, 0x4, R184 ;  /* 0x0000000402e47825 */ /* 0x040fe200078e02b8 */
[----:B------:R-:W-:Y:S04]  /*1ac70*/  STL.64 [R1+0x1d18], R230 ;  /* 0x001d18e601007387 */ /* 0x000fe80000100a00 */
[----:B------:R-:W-:Y:S01]  /*1ac80*/  STL.64 [R1+0x1d20], R228 ;  /* 0x001d20e401007387 */ /* 0x000fe20000100a00 */
[----:B---3--:R-:W-:-:S05]  /*1ac90*/  IMAD.WIDE R8, R2, 0x4, R182 ;  /* 0x0000000402087825 */ /* 0x008fca00078e02b6 */
[----:B------:R-:W-:Y:S01]  /*1aca0*/  STL.64 [R1+0x1d28], R8 ;  /* 0x001d280801007387 */ /* 0x000fe20000100a00 */
[----:B----4-:R-:W-:-:S05]  /*1acb0*/  IMAD.WIDE R10, R2, 0x4, R180 ;  /* 0x00000004020a7825 */ /* 0x010fca00078e02b4 */
[----:B------:R-:W-:Y:S04]  /*1acc0*/  STL.64 [R1+0x1d30], R10 ;  /* 0x001d300a01007387 */ /* 0x000fe80000100a00 */
[----:B------:R-:W2:Y:S04]  /*1acd0*/  LDL.LU.64 R164, [R1+0x368] ;  /* 0x0003680001a47983 */ /* 0x000ea80000300a00 */
        /* <DEDUP_REMOVED lines=26> */
[----:B-----5:R-:W-:-:S03]  /*1ae80*/  IMAD.WIDE R14, R2, 0x4, R178 ;  /* 0x00000004020e7825 */ /* 0x020fc600078e02b2 */
[----:B------:R-:W5:Y:S04]  /*1ae90*/  LDL.LU.64 R184, [R1+0x448] ;  /* 0x0004480001b87983 */ /* 0x000f680000300a00 */
[----:B------:R-:W5:Y:S04]  /*1aea0*/  LDL.LU.64 R182, [R1+0x450] ;  /* 0x0004500001b67983 */ /* 0x000f680000300a00 */
[----:B------:R-:W5:Y:S04]  /*1aeb0*/  LDL.LU.64 R180, [R1+0x458] ;  /* 0x0004580001b47983 */ /* 0x000f680000300a00 */
[----:B------:R-:W5:Y:S04]  /*1aec0*/  LDL.LU.64 R178, [R1+0x460] ;  /* 0x0004600001b27983 */ /* 0x000f680000300a00 */
[----:B------:R1:W-:Y:S01]  /*1aed0*/  STL.64 [R1+0x1d38], R14 ;  /* 0x001d380e01007387 */ /* 0x0003e20000100a00 */
[----:B--2---:R-:W-:-:S03]  /*1aee0*/  IMAD.WIDE R16, R2, 0x4, R164 ;  /* 0x0000000402107825 */ /* 0x004fc600078e02a4 */
[----:B------:R-:W2:Y:S01]  /*1aef0*/  LDL.LU.64 R164, [R1+0x468] ;  /* 0x0004680001a47983 */ /* 0x000ea20000300a00 */
[----:B---3--:R-:W-:-:S03]  /*1af00*/  IMAD.WIDE R18, R2, 0x4, R162 ;  /* 0x0000000402127825 */ /* 0x008fc600078e02a2 */
[----:B------:R-:W3:Y:S01]  /*1af10*/  LDL.LU.64 R162, [R1+0x470] ;  /* 0x0004700001a27983 */ /* 0x000ee20000300a00 */
[----:B----4-:R-:W-:-:S03]  /*1af20*/  IMAD.WIDE R20, R2, 0x4, R160 ;  /* 0x0000000402147825 */ /* 0x010fc600078e02a0 */
[----:B------:R-:W4:Y:S01]  /*1af30*/  LDL.LU.64 R160, [R1+0x478] ;  /* 0x0004780001a07983 */ /* 0x000f220000300a00 */
[----:B------:R-:W-:-:S03]  /*1af40*/  IMAD.WIDE R22, R2, 0x4, R158 ;  /* 0x0000000402167825 */ /* 0x000fc600078e029e */
        /* <DEDUP_REMOVED lines=43> */
[----:B------:R-:W-:-:S04]  /*1b200*/  IMAD.WIDE R66, R2, 0x4, R186 ;  /* 0x0000000402427825 */ /* 0x000fc800078e02ba */
[C---:B------:R-:W-:Y:S02]  /*1b210*/  IMAD.WIDE R68, R2.reuse, 0x4, R128 ;  /* 0x0000000402447825 */ /* 0x040fe400078e0280 */
[----:B------:R-:W4:Y:S02]  /*1b220*/  LDL.LU.64 R128, [R1+0x530] ;  /* 0x0005300001807983 */ /* 0x000f240000300a00 */
[C---:B-----5:R-:W-:Y:S02]  /*1b230*/  IMAD.WIDE R70, R2.reuse, 0x4, R184 ;  /* 0x0000000402467825 */ /* 0x060fe400078e02b8 */
[----:B------:R-:W5:Y:S02]  /*1b240*/  LDL.LU.64 R186, [R1+0x538] ;  /* 0x0005380001ba7983 */ /* 0x000f640000300a00 */
[C---:B------:R-:W-:Y:S02]  /*1b250*/  IMAD.WIDE R72, R2.reuse, 0x4, R182 ;  /* 0x0000000402487825 */ /* 0x040fe400078e02b6 */
[----:B------:R-:W5:Y:S02]  /*1b260*/  LDL.LU.64 R184, [R1+0x540] ;  /* 0x0005400001b87983 */ /* 0x000f640000300a00 */
[----:B------:R-:W-:-:S02]  /*1b270*/  IMAD.WIDE R74, R2, 0x4, R180 ;  /* 0x00000004024a7825 */ /* 0x000fc400078e02b4 */
[----:B------:R-:W5:Y:S02]  /*1b280*/  LDL.LU.64 R182, [R1+0x548] ;  /* 0x0005480001b67983 */ /* 0x000f640000300a00 */
[----:B------:R-:W-:Y:S02]  /*1b290*/  IMAD.WIDE R76, R2, 0x4, R178 ;  /* 0x00000004024c7825 */ /* 0x000fe400078e02b2 */
[----:B------:R-:W5:Y:S04]  /*1b2a0*/  LDL.LU.64 R180, [R1+0x550] ;  /* 0x0005500001b47983 */ /* 0x000f680000300a00 */
[----:B------:R-:W5:Y:S01]  /*1b2b0*/  LDL.LU.64 R178, [R1+0x558] ;  /* 0x0005580001b27983 */ /* 0x000f620000300a00 */
[----:B------:R-:W-:-:S05]  /*1b2c0*/  VIADD R118, R123, 0xffffff7c ;  /* 0xffffff7c7b767836 */ /* 0x000fca0000000000 */
[----:B------:R-:W-:Y:S01]  /*1b2d0*/  ISETP.GE.U32.AND P6, PT, R118, 0x7fffff3d, PT ;  /* 0x7fffff3d7600780c */ /* 0x000fe20003fc6070 */
[----:B--2---:R-:W-:-:S04]  /*1b2e0*/  IMAD.WIDE R78, R2, 0x4, R164 ;  /* 0x00000004024e7825 */ /* 0x004fc800078e02a4 */
[----:B---3--:R-:W-:-:S04]  /*1b2f0*/  IMAD.WIDE R80, R2, 0x4, R162 ;  /* 0x0000000402507825 */ /* 0x008fc800078e02a2 */
[----:B----4-:R-:W-:-:S04]  /*1b300*/  IMAD.WIDE R82, R2, 0x4, R160 ;  /* 0x0000000402527825 */ /* 0x010fc800078e02a0 */
[----:B------:R-:W-:-:S04]  /*1b310*/  IMAD.WIDE R84, R2, 0x4, R158 ;  /* 0x0000000402547825 */ /* 0x000fc800078e029e */
        /* <DEDUP_REMOVED lines=8> */
[C---:B------:R-:W-:Y:S02]  /*1b3a0*/  IMAD.WIDE R102, R2.reuse, 0x4, R140 ;  /* 0x0000000402667825 */ /* 0x040fe400078e028c */
[----:B------:R-:W2:Y:S04]  /*1b3b0*/  LDL.LU.64 R140, [R1+0x560] ;  /* 0x00056000018c7983 */ /* 0x000ea80000300a00 */
[----:B------:R-:W3:Y:S04]  /*1b3c0*/  LDL.LU.64 R142, [R1+0x568] ;  /* 0x00056800018e7983 */ /* 0x000ee80000300a00 */
[----:B------:R-:W4:Y:S04]  /*1b3d0*/  LDL.LU.64 R144, [R1+0x570] ;  /* 0x0005700001907983 */ /* 0x000f280000300a00 */
[----:B------:R-:W2:Y:S04]  /*1b3e0*/  LDL.LU.64 R146, [R1+0x578] ;  /* 0x0005780001927983 */ /* 0x000ea80000300a00 */
[----:B------:R-:W3:Y:S04]  /*1b3f0*/  LDL.LU.64 R148, [R1+0x580] ;  /* 0x0005800001947983 */ /* 0x000ee80000300a00 */
[----:B------:R-:W4:Y:S04]  /*1b400*/  LDL.LU.64 R150, [R1+0x588] ;  /* 0x0005880001967983 */ /* 0x000f280000300a00 */
[----:B------:R-:W4:Y:S04]  /*1b410*/  LDL.LU.64 R152, [R1+0x590] ;  /* 0x0005900001987983 */ /* 0x000f280000300a00 */
[----:B------:R-:W3:Y:S04]  /*1b420*/  LDL.LU.64 R154, [R1+0x598] ;  /* 0x00059800019a7983 */ /* 0x000ee80000300a00 */
[----:B------:R-:W4:Y:S04]  /*1b430*/  LDL.LU.64 R156, [R1+0x5a0] ;  /* 0x0005a000019c7983 */ /* 0x000f280000300a00 */
[----:B------:R-:W4:Y:S04]  /*1b440*/  LDL.LU.64 R158, [R1+0x5a8] ;  /* 0x0005a800019e7983 */ /* 0x000f280000300a00 */
[----:B------:R-:W4:Y:S04]  /*1b450*/  LDL.LU.64 R160, [R1+0x5b0] ;  /* 0x0005b00001a07983 */ /* 0x000f280000300a00 */
[----:B------:R-:W4:Y:S04]  /*1b460*/  LDL.LU.64 R162, [R1+0x5b8] ;  /* 0x0005b80001a27983 */ /* 0x000f280000300a00 */
[----:B------:R-:W4:Y:S04]  /*1b470*/  LDL.LU.64 R164, [R1+0x5c0] ;  /* 0x0005c00001a47983 */ /* 0x000f280000300a00 */
        /* <DEDUP_REMOVED lines=9> */
[----:B-----5:R-:W-:-:S03]  /*1b510*/  IMAD.WIDE R134, R2, 0x4, R182 ;  /* 0x0000000402867825 */ /* 0x020fc600078e02b6 */
[----:B------:R-:W5:Y:S01]  /*1b520*/  LDL.LU.64 R176, [R1+0x5f0] ;  /* 0x0005f00001b07983 */ /* 0x000f620000300a00 */
[----:B------:R-:W-:-:S04]  /*1b530*/  IMAD.WIDE R136, R2, 0x4, R180 ;  /* 0x0000000402887825 */ /* 0x000fc800078e02b4 */
[C---:B------:R-:W-:Y:S02]  /*1b540*/  IMAD.WIDE R138, R2.reuse, 0x4, R178 ;  /* 0x00000004028a7825 */ /* 0x040fe400078e02b2 */
[----:B------:R-:W5:Y:S02]  /*1b550*/  LDL.LU.64 R178, [R1+0x5f8] ;  /* 0x0005f80001b27983 */ /* 0x000f640000300a00 */
[C---:B------:R-:W-:Y:S02]  /*1b560*/  IMAD.WIDE R120, R2.reuse, 0x4, R130 ;  /* 0x0000000402787825 */ /* 0x040fe400078e0282 */
[----:B------:R-:W5:Y:S02]  /*1b570*/  LDL.LU.64 R180, [R1+0x600] ;  /* 0x0006000001b47983 */ /* 0x000f640000300a00 */
[C---:B------:R-:W-:Y:S02]  /*1b580*/  IMAD.WIDE R132, R2.reuse, 0x4, R184 ;  /* 0x0000000402847825 */ /* 0x040fe400078e02b8 */
[----:B------:R-:W5:Y:S02]  /*1b590*/  LDL.LU.64 R182, [R1+0x608] ;  /* 0x0006080001b67983 */ /* 0x000f640000300a00 */
[----:B------:R-:W-:-:S02]  /*1b5a0*/  IMAD.WIDE R130, R2, 0x4, R186 ;  /* 0x0000000402827825 */ /* 0x000fc400078e02ba */
        /* <DEDUP_REMOVED lines=14> */
[----:B------:R-:W5:Y:S04]  /*1b690*/  LDL.LU.64 R198, [R1+0x640] ;  /* 0x0006400001c67983 */ /* 0x000f680000300a00 */
[----:B------:R-:W5:Y:S04]  /*1b6a0*/  LDL.LU.64 R200, [R1+0x650] ;  /* 0x0006500001c87983 */ /* 0x000f680000300a00 */
[----:B-1----:R-:W2:Y:S04]  /*1b6b0*/  LDL.64 R14, [R1+0x8b0] ;  /* 0x0008b000010e7983 */ /* 0x002ea80000100a00 */
[----:B------:R-:W3:Y:S04]  /*1b6c0*/  LDL.64 R10, [R1+0x890] ;  /* 0x00089000010a7983 */ /* 0x000ee80000100a00 */
[----:B------:R-:W4:Y:S04]  /*1b6d0*/  LDL.64 R8, [R1+0x870] ;  /* 0x0008700001087983 */ /* 0x000f280000100a00 */
[----:B------:R-:W5:Y:S04]  /*1b6e0*/  LDL.64 R228, [R1+0x850] ;  /* 0x0008500001e47983 */ /* 0x000f680000100a00 */
        /* <DEDUP_REMOVED lines=26> */
[----:B--2---:R-:W-:Y:S04]  /*1b890*/  LDGSTS.E [R249+0x20000], desc[UR4][R14.64], P2 ;  /* 0x200000000ef97fae */ /* 0x004fe80009121844 */
[----:B---3--:R-:W-:Y:S04]  /*1b8a0*/  LDGSTS.E [R249+0x20400], desc[UR4][R10.64], P2 ;  /* 0x204000000af97fae */ /* 0x008fe80009121844 */
[----:B----4-:R-:W-:Y:S04]  /*1b8b0*/  LDGSTS.E [R249+0x20800], desc[UR4][R8.64], P2 ;  /* 0x2080000008f97fae */ /* 0x010fe80009121844 */
[----:B------:R-:W2:Y:S04]  /*1b8c0*/  LDL.LU.64 R14, [R1+0x1d38] ;  /* 0x001d3800010e7983 */ /* 0x000ea80000300a00 */
[----:B------:R-:W3:Y:S04]  /*1b8d0*/  LDL.LU.64 R10, [R1+0x1d30] ;  /* 0x001d3000010a7983 */ /* 0x000ee80000300a00 */
[----:B------:R-:W4:Y:S04]  /*1b8e0*/  LDL.LU.64 R8, [R1+0x1d28] ;  /* 0x001d280001087983 */ /* 0x000f280000300a00 */
[----:B-----5:R-:W-:Y:S04]  /*1b8f0*/  LDGSTS.E [R249+0x20c00], desc[UR4][R228.64], P2 ;  /* 0x20c00000e4f97fae */ /* 0x020fe80009121844 */
[----:B------:R-:W-:Y:S04]  /*1b900*/  LDGSTS.E [R249+0x21000], desc[UR4][R230.64], P2 ;  /* 0x21000000e6f97fae */ /* 0x000fe80009121844 */
[----:B------:R-:W-:Y:S04]  /*1b910*/  LDGSTS.E [R249+0x21400], desc[UR4][R232.64], P2 ;  /* 0x21400000e8f97fae */ /* 0x000fe80009121844 */
[----:B------:R-:W5:Y:S04]  /*1b920*/  LDL.LU.64 R228, [R1+0x1d20] ;  /* 0x001d200001e47983 */ /* 0x000f680000300a00 */
[----:B------:R-:W2:Y:S04]  /*1b930*/  LDL.LU.64 R230, [R1+0x1d18] ;  /* 0x001d180001e67983 */ /* 0x000ea80000300a00 */
[----:B------:R-:W3:Y:S04]  /*1b940*/  LDL.LU.64 R232, [R1+0x1d10] ;  /* 0x001d100001e87983 */ /* 0x000ee80000300a00 */
[----:B------:R-:W-:Y:S04]  /*1b950*/  LDGSTS.E [R249+0x21800], desc[UR4][R234.64], P2 ;  /* 0x21800000eaf97fae */ /* 0x000fe80009121844 */
[----:B------:R-:W-:Y:S04]  /*1b960*/  LDGSTS.E [R249+0x21c00], desc[UR4][R236.64], P2 ;  /* 0x21c00000ecf97fae */ /* 0x000fe80009121844 */
[----:B------:R-:W-:Y:S04]  /*1b970*/  LDGSTS.E [R249+0x22000], desc[UR4][R238.64], P2 ;  /* 0x22000000eef97fae */ /* 0x000fe80009121844 */
[----:B------:R-:W4:Y:S04]  /*1b980*/  LDL.LU.64 R234, [R1+0x1d08] ;  /* 0x001d080001ea7983 */ /* 0x000f280000300a00 */
[----:B------:R-:W5:Y:S04]  /*1b990*/  LDL.LU.64 R236, [R1+0x1d00] ;  /* 0x001d000001ec7983 */ /* 0x000f680000300a00 */
[----:B------:R-:W2:Y:S04]  /*1b9a0*/  LDL.LU.64 R238, [R1+0x1cf8] ;  /* 0x001cf80001ee7983 */ /* 0x000ea80000300a00 */
[----:B------:R-:W-:Y:S04]  /*1b9b0*/  LDGSTS.E [R249+0x22400], desc[UR4][R240.64], P2 ;  /* 0x22400000f0f97fae */ /* 0x000fe80009121844 */
[----:B------:R-:W-:Y:S04]  /*1b9c0*/  LDGSTS.E [R249+0x22800], desc[UR4][R4.64], P2 ;  /* 0x2280000004f97fae */ /* 0x000fe80009121844 */
[----:B------:R-:W-:Y:S04]  /*1b9d0*/  LDGSTS.E [R249+0x22c00], desc[UR4][R242.64], P2 ;  /* 0x22c00000f2f97fae */ /* 0x000fe80009121844 */
[----:B------:R-:W3:Y:S04]  /*1b9e0*/  LDL.LU.64 R240, [R1+0x1cf0] ;  /* 0x001cf00001f07983 */ /* 0x000ee80000300a00 */
[----:B------:R-:W5:Y:S04]  /*1b9f0*/  LDL.LU.64 R4, [R1+0x1ce8] ;  /* 0x001ce80001047983 */ /* 0x000f680000300a00 */
[----:B------:R-:W4:Y:S04]  /*1ba00*/  LDL.LU.64 R242, [R1+0x1ce0] ;  /* 0x001ce00001f27983 */ /* 0x000f280000300a00 */
[----:B------:R-:W-:Y:S04]  /*1ba10*/  LDGSTS.E [R249+0x23000], desc[UR4][R12.64], P2 ;  /* 0x230000000cf97fae */ /* 0x000fe80009121844 */
[----:B------:R-:W-:Y:S04]  /*1ba20*/  LDGSTS.E [R249+0x23400], desc[UR4][R212.64], P2 ;  /* 0x23400000d4f97fae */ /* 0x000fe80009121844 */
[----:B------:R-:W-:Y:S04]  /*1ba30*/  LDGSTS.E [R249+0x23800], desc[UR4][R202.64], P2 ;  /* 0x23800000caf97fae */ /* 0x000fe80009121844 */
[----:B------:R-:W2:Y:S04]  /*1ba40*/  LDL.LU.64 R12, [R1+0x1cd8] ;  /* 0x001cd800010c7983 */ /* 0x000ea80000300a00 */
[----:B------:R-:W3:Y:S04]  /*1ba50*/  LDL.LU.64 R212, [R1+0x1cd0] ;  /* 0x001cd00001d47983 */ /* 0x000ee80000300a00 */
[----:B------:R-:W5:Y:S04]  /*1ba60*/  LDL.LU.64 R202, [R1+0x1cc8] ;  /* 0x001cc80001ca7983 */ /* 0x000f680000300a00 */
[----:B------:R-:W-:Y:S04]  /*1ba70*/  LDGSTS.E [R249+0x23c00], desc[UR4][R214.64], P2 ;  /* 0x23c00000d6f97fae */ /* 0x000fe80009121844 */
[----:B------:R-:W-:Y:S04]  /*1ba80*/  LDGSTS.E [R249+0x24000], desc[UR4][R204.64], P2 ;  /* 0x24000000ccf97fae */ /* 0x000fe80009121844 */
[----:B------:R-:W-:Y:S04]  /*1ba90*/  LDGSTS.E [R249+0x24400], desc[UR4][R216.64], P2 ;  /* 0x24400000d8f97fae */ /* 0x000fe80009121844 */
[----:B------:R-:W4:Y:S04]  /*1baa0*/  LDL.LU.64 R214, [R1+0x1cc0] ;  /* 0x001cc00001d67983 */ /* 0x000f280000300a00 */
[----:B------:R-:W2:Y:S04]  /*1bab0*/  LDL.LU.64 R204, [R1+0x1cb8] ;  /* 0x001cb80001cc7983 */ /* 0x000ea80000300a00 */
[----:B------:R-:W3:Y:S04]  /*1bac0*/  LDL.LU.64 R216, [R1+0x1cb0] ;  /* 0x001cb00001d87983 */ /* 0x000ee80000300a00 */
[----:B------:R-:W-:Y:S04]  /*1bad0*/  LDGSTS.E [R249+0x24800], desc[UR4][R218.64], P2 ;  /* 0x24800000daf97fae */ /* 0x000fe80009121844 */
[----:B------:R-:W-:Y:S04]  /*1bae0*/  LDGSTS.E [R249+0x24c00], desc[UR4][R220.64], P2 ;  /* 0x24c00000dcf97fae */ /* 0x000fe80009121844 */
[----:B------:R-:W-:Y:S04]  /*1baf0*/  LDGSTS.E [R249+0x25000], desc[UR4][R206.64], P2 ;  /* 0x25000000cef97fae */ /* 0x000fe80009121844 */
[----:B------:R-:W5:Y:S04]  /*1bb00*/  LDL.LU.64 R218, [R1+0x1ca8] ;  /* 0x001ca80001da7983 */ /* 0x000f680000300a00 */
[----:B------:R-:W4:Y:S04]  /*1bb10*/  LDL.LU.64 R220, [R1+0x1ca0] ;  /* 0x001ca00001dc7983 */ /* 0x000f280000300a00 */
[----:B------:R-:W2:Y:S04]  /*1bb20*/  LDL.LU.64 R206, [R1+0x1c98] ;  /* 0x001c980001ce7983 */ /* 0x000ea80000300a00 */
[----:B------:R-:W-:Y:S04]  /*1bb30*/  LDGSTS.E [R249+0x25400], desc[UR4][R222.64], P2 ;  /* 0x25400000def97fae */ /* 0x000fe80009121844 */
[----:B------:R-:W-:Y:S04]  /*1bb40*/  LDGSTS.E [R249+0x25800], desc[UR4][R208.64], P2 ;  /* 0x25800000d0f97fae */ /* 0x000fe80009121844 */
[----:B------:R-:W-:Y:S04]  /*1bb50*/  LDGSTS.E [R249+0x25c00], desc[UR4][R224.64], P2 ;  /* 0x25c00000e0f97fae */ /* 0x000fe80009121844 */
[----:B------:R-:W3:Y:S04]  /*1bb60*/  LDL.LU.64 R222, [R1+0x1c90] ;  /* 0x001c900001de7983 */ /* 0x000ee80000300a00 */
[----:B------:R-:W2:Y:S04]  /*1bb70*/  LDL.LU.64 R208, [R1+0x1c88] ;  /* 0x001c880001d07983 */ /* 0x000ea80000300a00 */
[----:B------:R-:W5:Y:S04]  /*1bb80*/  LDL.LU.64 R224, [R1+0x1c80] ;  /* 0x001c800001e07983 */ /* 0x000f680000300a00 */
[----:B------:R-:W-:Y:S04]  /*1bb90*/  LDGSTS.E [R249+0x26000], desc[UR4][R226.64], P2 ;  /* 0x26000000e2f97fae */ /* 0x000fe80009121844 */
[----:B------:R-:W-:Y:S04]  /*1bba0*/  LDGSTS.E [R249+0x26400], desc[UR4][R250.64], P2 ;  /* 0x26400000faf97fae */ /* 0x000fe80009121844 */
[----:B------:R-:W-:Y:S04]  /*1bbb0*/  LDGSTS.E [R249+0x26800], desc[UR4][R246.64], P2 ;  /* 0x26800000f6f97fae */ /* 0x000fe80009121844 */
[----:B------:R-:W2:Y:S04]  /*1bbc0*/  LDL.LU.64 R226, [R1+0x1c78] ;  /* 0x001c780001e27983 */ /* 0x000ea80000300a00 */
[----:B------:R-:W4:Y:S04]  /*1bbd0*/  LDL.LU.64 R250, [R1+0x1c70] ;  /* 0x001c700001fa7983 */ /* 0x000f280000300a00 */
[----:B------:R-:W-:Y:S04]  /*1bbe0*/  LDGSTS.E [R249+0x26c00], desc[UR4][R244.64], P2 ;  /* 0x26c00000f4f97fae */ /* 0x000fe80009121844 */
[----:B------:R-:W-:Y:S04]  /*1bbf0*/  LDGSTS.E [R249+0x27000], desc[UR4][R210.64], P2 ;  /* 0x27000000d2f97fae */ /* 0x000fe80009121844 */
[----:B------:R-:W-:Y:S04]  /*1bc00*/  LDGSTS.E [R249+0x27400], desc[UR4][R6.64], P2 ;  /* 0x2740000006f97fae */ /* 0x000fe80009121844 */
[----:B------:R-:W2:Y:S01]  /*1bc10*/  LDL.LU.64 R246, [R1+0x1c68] ;  /* 0x001c680001f67983 */ /* 0x000ea20000300a00 */
[----:B------:R-:W-:-:S04]  /*1bc20*/  IMAD.WIDE R146, R2, 0x4, R146 ;  /* 0x0000000402927825 */ /* 0x000fc800078e0292 */
[C---:B------:R-:W-:Y:S01]  /*1bc30*/  IMAD.WIDE R154, R2.reuse, 0x4, R154 ;  /* 0x00000004029a7825 */ /* 0x040fe200078e029a */
[----:B----4-:R-:W-:Y:S04]  /*1bc40*/  LDGSTS.E [R249+0x27800], desc[UR4][R250.64], P2 ;  /* 0x27800000faf97fae */ /* 0x010fe80009121844 */
[----:B-----5:R-:W-:Y:S04]  /*1bc50*/  LDGSTS.E [R249+0x27c00], desc[UR4][R224.64], P2 ;  /* 0x27c00000e0f97fae */ /* 0x020fe80009121844 */
[----:B---3--:R-:W-:Y:S04]  /*1bc60*/  LDGSTS.E [R249+0x30000], desc[UR4][R222.64], P2 ;  /* 0x30000000def97fae */ /* 0x008fe80009121844 */
[----:B------:R-:W-:Y:S04]  /*1bc70*/  LDGSTS.E [R249+0x30400], desc[UR4][R220.64], P2 ;  /* 0x30400000dcf97fae */ /* 0x000fe80009121844 */
[----:B------:R-:W-:Y:S04]  /*1bc80*/  LDGSTS.E [R249+0x30800], desc[UR4][R218.64], P2 ;  /* 0x30800000daf97fae */ /* 0x000fe80009121844 */
[----:B------:R-:W-:Y:S04]  /*1bc90*/  LDGSTS.E [R249+0x30c00], desc[UR4][R216.64], P2 ;  /* 0x30c00000d8f97fae */ /* 0x000fe80009121844 */
[----:B------:R-:W-:Y:S04]  /*1bca0*/  LDGSTS.E [R249+0x31000], desc[UR4][R214.64], P2 ;  /* 0x31000000d6f97fae */ /* 0x000fe80009121844 */
[----:B------:R-:W3:Y:S04]  /*1bcb0*/  LDL.LU.64 R250, [R1+0x1c60] ;  /* 0x001c600001fa7983 */ /* 0x000ee80000300a00 */
[----:B------:R-:W-:Y:S04]  /*1bcc0*/  LDGSTS.E [R249+0x31400], desc[UR4][R212.64], P2 ;  /* 0x31400000d4f97fae */ /* 0x000fe80009121844 */
        /* <DEDUP_REMOVED lines=10> */
[----:B------:R-:W-:Y:S04]  /*1bd70*/  LDGSTS.E [R249+0x31800], desc[UR4][R242.64], P2 ;  /* 0x31800000f2f97fae */ /* 0x000fe80009121844 */
[----:B------:R1:W-:Y:S04]  /*1bd80*/  STL.64 [R1+0x1ab8], R242 ;  /* 0x001ab8f201007387 */ /* 0x0003e80000100a00 */
[----:B------:R-:W-:Y:S04]  /*1bd90*/  LDGSTS.E [R249+0x31c00], desc[UR4][R234.64], P2 ;  /* 0x31c00000eaf97fae */ /* 0x000fe80009121844 */
[----:B------:R-:W-:Y:S04]  /*1bda0*/  LDGSTS.E [R249+0x32000], desc[UR4][R8.64], P2 ;  /* 0x3200000008f97fae */ /* 0x000fe80009121844 */
[----:B-1----:R-:W4:Y:S04]  /*1bdb0*/  LDL.64 R242, [R1+0x6a8] ;  /* 0x0006a80001f27983 */ /* 0x002f280000100a00 */
[----:B------:R1:W-:Y:S04]  /*1bdc0*/  STL.64 [R1+0x1ac0], R234 ;  /* 0x001ac0ea01007387 */ /* 0x0003e80000100a00 */
[----:B------:R-:W-:Y:S04]  /*1bdd0*/  LDGSTS.E [R249+0x32400], desc[UR4][R18.64], P2 ;  /* 0x3240000012f97fae */ /* 0x000fe80009121844 */
[----:B------:R-:W-:Y:S04]  /*1bde0*/  LDGSTS.E [R249+0x32800], desc[UR4][R26.64], P2 ;  /* 0x328000001af97fae */ /* 0x000fe80009121844 */
[----:B-1----:R-:W2:Y:S04]  /*1bdf0*/  LDL.LU.64 R234, [R1+0x68] ;  /* 0x0000680001ea7983 */ /* 0x002ea80000300a00 */
[----:B------:R1:W-:Y:S04]  /*1be00*/  STL.64 [R1+0x1ac8], R8 ;  /* 0x001ac80801007387 */ /* 0x0003e80000100a00 */
[----:B------:R-:W-:Y:S04]  /*1be10*/  LDGSTS.E [R249+0x32c00], desc[UR4][R34.64], P2 ;  /* 0x32c0000022f97fae */ /* 0x000fe80009121844 */
[----:B------:R-:W-:Y:S04]  /*1be20*/  LDGSTS.E [R249+0x33000], desc[UR4][R42.64], P2 ;  /* 0x330000002af97fae */ /* 0x000fe80009121844 */
[----:B-1----:R-:W5:Y:S04]  /*1be30*/  LDL.64 R8, [R1+0x6c8] ;  /* 0x0006c80001087983 */ /* 0x002f680000100a00 */
[----:B------:R1:W-:Y:S04]  /*1be40*/  STL.64 [R1+0x1ad0], R18 ;  /* 0x001ad01201007387 */ /* 0x0003e80000100a00 */
[----:B------:R-:W-:Y:S04]  /*1be50*/  LDGSTS.E [R249+0x33400], desc[UR4][R50.64], P2 ;  /* 0x3340000032f97fae */ /* 0x000fe80009121844 */
[----:B------:R-:W-:Y:S04]  /*1be60*/  LDGSTS.E [R249+0x33800], desc[UR4][R58.64], P2 ;  /* 0x338000003af97fae */ /* 0x000fe80009121844 */
[----:B-1----:R-:W2:Y:S04]  /*1be70*/  LDL.LU.64 R18, [R1+0x88] ;  /* 0x0000880001127983 */ /* 0x002ea80000300a00 */
        /* <DEDUP_REMOVED lines=15> */
[----:B-1----:R-:W4:Y:S04]  /*1bf70*/  LDL.64 R50, [R1+0x768] ;  /* 0x0007680001327983 */ /* 0x002f280000100a00 */
[----:B------:R1:W-:Y:S04]  /*1bf80*/  STL.64 [R1+0x1af8], R58 ;  /* 0x001af83a01007387 */ /* 0x0003e80000100a00 */
[----:B------:R-:W-:Y:S04]  /*1bf90*/  LDGSTS.E [R249+0x35c00], desc[UR4][R130.64], P2 ;  /* 0x35c0000082f97fae */ /* 0x000fe80009121844 */
[----:B------:R-:W-:Y:S04]  /*1bfa0*/  LDGSTS.E [R249+0x36000], desc[UR4][R138.64], P2 ;  /* 0x360000008af97fae */ /* 0x000fe80009121844 */
[----:B-1----:R-:W2:Y:S04]  /*1bfb0*/  LDL.64 R58, [R1+0x788] ;  /* 0x00078800013a7983 */ /* 0x002ea80000100a00 */
[----:B------:R1:W-:Y:S04]  /*1bfc0*/  STL.64 [R1+0x1b00], R66 ;  /* 0x001b004201007387 */ /* 0x0003e80000100a00 */
[----:B------:R-:W-:Y:S04]  /*1bfd0*/  LDGSTS.E [R249+0x36400], desc[UR4][R146.64], P2 ;  /* 0x3640000092f97fae */ /* 0x000fe80009121844 */
[----:B------:R-:W-:Y:S04]  /*1bfe0*/  LDGSTS.E [R249+0x36800], desc[UR4][R154.64], P2 ;  /* 0x368000009af97fae */ /* 0x000fe80009121844 */
[----:B-1----:R-:W5:Y:S04]  /*1bff0*/  LDL.LU.64 R66, [R1+0x248] ;  /* 0x0002480001427983 */ /* 0x002f680000300a00 */
[----:B------:R1:W-:Y:S04]  /*1c000*/  STL.64 [R1+0x1b08], R74 ;  /* 0x001b084a01007387 */ /* 0x0003e80000100a00 */
[----:B-1----:R-:W4:Y:S04]  /*1c010*/  LDL.64 R74, [R1+0x7a8] ;  /* 0x0007a800014a7983 */ /* 0x002f280000100a00 */
[----:B------:R1:W-:Y:S04]  /*1c020*/  STL.64 [R1+0x1b10], R82 ;  /* 0x001b105201007387 */ /* 0x0003e80000100a00 */
[----:B-1----:R-:W2:Y:S04]  /*1c030*/  LDL.64 R82, [R1+0x7c8] ;  /* 0x0007c80001527983 */ /* 0x002ea80000100a00 */
[----:B------:R1:W-:Y:S04]  /*1c040*/  STL.64 [R1+0x1b18], R90 ;  /* 0x001b185a01007387 */ /* 0x0003e80000100a00 */
[----:B-1----:R-:W5:Y:S04]  /*1c050*/  LDL.LU.64 R90, [R1+0x728] ;  /* 0x00072800015a7983 */ /* 0x002f680000300a00 */
[----:B------:R1:W-:Y:S04]  /*1c060*/  STL.64 [R1+0x1b20], R98 ;  /* 0x001b206201007387 */ /* 0x0003e80000100a00 */
[----:B-1----:R-:W4:Y:S04]  /*1c070*/  LDL.64 R98, [R1+0x7e8] ;  /* 0x0007e80001627983 */ /* 0x002f280000100a00 */
[----:B------:R1:W-:Y:S04]  /*1c080*/  STL.64 [R1+0x1b28], R106 ;  /* 0x001b286a01007387 */ /* 0x0003e80000100a00 */
[----:B-1----:R-:W5:Y:S04]  /*1c090*/  LDL.LU.64 R106, [R1+0x748] ;  /* 0x00074800016a7983 */ /* 0x002f680000300a00 */
[----:B------:R1:W-:Y:S04]  /*1c0a0*/  STL.64 [R1+0x1b30], R114 ;  /* 0x001b307201007387 */ /* 0x0003e80000100a00 */
[----:B-1----:R-:W2:Y:S04]  /*1c0b0*/  LDL.64 R114, [R1+0x848] ;  /* 0x0008480001727983 */ /* 0x002ea80000100a00 */
[----:B------:R1:W-:Y:S04]  /*1c0c0*/  STL.64 [R1+0x1b38], R122 ;  /* 0x001b387a01007387 */ /* 0x0003e80000100a00 */
[----:B-1----:R-:W4:Y:S04]  /*1c0d0*/  LDL.LU.64 R122, [R1+0x808] ;  /* 0x00080800017a7983 */ /* 0x002f280000300a00 */
[----:B------:R1:W-:Y:S04]  /*1c0e0*/  STL.64 [R1+0x1b40], R130 ;  /* 0x001b408201007387 */ /* 0x0003e80000100a00 */
[----:B-1----:R-:W5:Y:S04]  /*1c0f0*/  LDL.64 R130, [R1+0x868] ;  /* 0x0008680001827983 */ /* 0x002f680000100a00 */
[----:B------:R1:W-:Y:S04]  /*1c100*/  STL.64 [R1+0x1b48], R138 ;  /* 0x001b488a01007387 */ /* 0x0003e80000100a00 */
[----:B-1----:R-:W2:Y:S04]  /*1c110*/  LDL.64 R138, [R1+0x888] ;  /* 0x00088800018a7983 */ /* 0x002ea80000100a00 */
[----:B------:R1:W-:Y:S04]  /*1c120*/  STL.64 [R1+0x1b50], R146 ;  /* 0x001b509201007387 */ /* 0x0003e80000100a00 */
[----:B-1----:R-:W4:Y:S04]  /*1c130*/  LDL.LU.64 R146, [R1+0x828] ;  /* 0x0008280001927983 */ /* 0x002f280000300a00 */
[----:B------:R1:W-:Y:S04]  /*1c140*/  STL.64 [R1+0x1b58], R154 ;  /* 0x001b589a01007387 */ /* 0x0003e80000100a00 */
[----:B-1----:R-:W3:Y:S01]  /*1c150*/  LDL.64 R154, [R1+0x8a8] ;  /* 0x0008a800019a7983 */ /* 0x002ee20000100a00 */
[----:B------:R-:W-:-:S04]  /*1c160*/  IMAD.WIDE R162, R2, 0x4, R162 ;  /* 0x0000000402a27825 */ /* 0x000fc800078e02a2 */
[C---:B------:R-:W-:Y:S01]  /*1c170*/  IMAD.WIDE R170, R2.reuse, 0x4, R170 ;  /* 0x0000000402aa7825 */ /* 0x040fe200078e02aa */
[----:B------:R-:W-:Y:S03]  /*1c180*/  LDGSTS.E [R249+0x36c00], desc[UR4][R162.64], P2 ;  /* 0x36c00000a2f97fae */ /* 0x000fe60009121844 */
[C---:B------:R-:W-:Y:S01]  /*1c190*/  IMAD.WIDE R178, R2.reuse, 0x4, R178 ;  /* 0x0000000402b27825 */ /* 0x040fe200078e02b2 */
[----:B------:R-:W-:Y:S03]  /*1c1a0*/  LDGSTS.E [R249+0x37000], desc[UR4][R170.64], P2 ;  /* 0x37000000aaf97fae */ /* 0x000fe60009121844 */
[C---:B------:R-:W-:Y:S01]  /*1c1b0*/  IMAD.WIDE R186, R2.reuse, 0x4, R186 ;  /* 0x0000000402ba7825 */ /* 0x040fe200078e02ba */
[----:B------:R-:W-:Y:S03]  /*1c1c0*/  LDGSTS.E [R249+0x37400], desc[UR4][R178.64], P2 ;  /* 0x37400000b2f97fae */ /* 0x000fe60009121844 */
[C---:B------:R-:W-:Y:S01]  /*1c1d0*/  IMAD.WIDE R194, R2.reuse, 0x4, R194 ;  /* 0x0000000402c27825 */ /* 0x040fe200078e02c2 */
[----:B------:R-:W-:Y:S04]  /*1c1e0*/  LDGSTS.E [R249+0x37800], desc[UR4][R186.64], P2 ;  /* 0x37800000baf97fae */ /* 0x000fe80009121844 */
[----:B------:R-:W-:Y:S04]  /*1c1f0*/  LDGSTS.E [R249+0x37c00], desc[UR4][R194.64], P2 ;  /* 0x37c00000c2f97fae */ /* 0x000fe80009121844 */
[----:B---3--:R-:W-:Y:S04]  /*1c200*/  LDGSTS.E [R250+0x20100], desc[UR4][R154.64], P2 ;  /* 0x201000009afa7fae */ /* 0x008fe80009121844 */
[----:B--2---:R-:W-:Y:S04]  /*1c210*/  LDGSTS.E [R250+0x20500], desc[UR4][R138.64], P2 ;  /* 0x205000008afa7fae */ /* 0x004fe80009121844 */
[----:B-----5:R-:W-:Y:S04]  /*1c220*/  LDGSTS.E [R250+0x20900], desc[UR4][R130.64], P2 ;  /* 0x2090000082fa7fae */ /* 0x020fe80009121844 */
[----:B------:R-:W-:Y:S04]  /*1c230*/  LDGSTS.E [R250+0x20d00], desc[UR4][R114.64], P2 ;  /* 0x20d0000072fa7fae */ /* 0x000fe80009121844 */
[----:B----4-:R-:W-:Y:S04]  /*1c240*/  LDGSTS.E [R250+0x21100], desc[UR4][R146.64], P2 ;  /* 0x2110000092fa7fae */ /* 0x010fe80009121844 */
        /* <DEDUP_REMOVED lines=33> */
[----:B------:R-:W2:Y:S04]  /*1c460*/  LDL.64 R244, [R1+0x880] ;  /* 0x0008800001f47983 */ /* 0x000ea80000100a00 */
        /* <DEDUP_REMOVED lines=21> */
[----:B------:R-:W2:Y:S04]  /*1c5c0*/  LDL.LU.64 R154, [R1+0x8a0] ;  /* 0x0008a000019a7983 */ /* 0x000ea80000300a00 */
[----:B------:R-:W5:Y:S04]  /*1c5d0*/  LDL.LU.64 R138, [R1+0x820] ;  /* 0x00082000018a7983 */ /* 0x000f680000300a00 */
[----:B------:R-:W5:Y:S04]  /*1c5e0*/  LDL.LU.64 R98, [R1+0x740] ;  /* 0x0007400001627983 */ /* 0x000f680000300a00 */
[----:B------:R-:W5:Y:S04]  /*1c5f0*/  LDL.LU.64 R82, [R1+0x720] ;  /* 0x0007200001527983 */ /* 0x000f680000300a00 */
        /* <DEDUP_REMOVED lines=9> */
[----:B------:R-:W-:Y:S01]  /*1c690*/  LDGSTS.E [R250+0x33d00], desc[UR4][R68.64], P2 ;  /* 0x33d0000044fa7fae */ /* 0x000fe20009121844 */
[----:B------:R-:W-:-:S03]  /*1c6a0*/  IMAD.WIDE R140, R2, 0x4, R140 ;  /* 0x00000004028c7825 */ /* 0x000fc600078e028c */
        /* <DEDUP_REMOVED lines=23> */
[----:B------:R-:W5:Y:S04]  /*1c820*/  LDL.LU.64 R58, [R1+0x240] ;  /* 0x00024000013a7983 */ /* 0x000f680000300a00 */
[----:B------:R-:W5:Y:S04]  /*1c830*/  LDL.LU.64 R42, [R1+0x1c0] ;  /* 0x0001c000012a7983 */ /* 0x000f680000300a00 */
[----:B------:R-:W5:Y:S04]  /*1c840*/  LDL.LU.64 R8, [R1+0xc0] ;  /* 0x0000c00001087983 */ /* 0x000f680000300a00 */
[----:B------:R-:W5:Y:S04]  /*1c850*/  LDL.LU.64 R242, [R1+0x60] ;  /* 0x0000600001f27983 */ /* 0x000f680000300a00 */
[----:B--2---:R-:W-:Y:S04]  /*1c860*/  LDGSTS.E [R251+0x20200], desc[UR4][R154.64], P2 ;  /* 0x202000009afb7fae */ /* 0x004fe80009121844 */
[----:B------:R-:W-:Y:S04]  /*1c870*/  LDGSTS.E [R251+0x20600], desc[UR4][R244.64], P2 ;  /* 0x20600000f4fb7fae */ /* 0x000fe80009121844 */
[----:B---3--:R-:W-:Y:S04]  /*1c880*/  LDGSTS.E [R251+0x20a00], desc[UR4][R210.64], P2 ;  /* 0x20a00000d2fb7fae */ /* 0x008fe80009121844 */
[----:B----4-:R-:W-:Y:S04]  /*1c890*/  LDGSTS.E [R251+0x20e00], desc[UR4][R6.64], P2 ;  /* 0x20e0000006fb7fae */ /* 0x010fe80009121844 */
[----:B-----5:R-:W-:Y:S04]  /*1c8a0*/  LDGSTS.E [R251+0x21200], desc[UR4][R138.64], P2 ;  /* 0x212000008afb7fae */ /* 0x020fe80009121844 */
[----:B------:R-:W2:Y:S04]  /*1c8b0*/  LDL.LU.64 R244, [R1+0x1c58] ;  /* 0x001c580001f47983 */ /* 0x000ea80000300a00 */
[----:B------:R-:W-:Y:S04]  /*1c8c0*/  LDGSTS.E [R251+0x21600], desc[UR4][R212.64], P2 ;  /* 0x21600000d4fb7fae */ /* 0x000fe80009121844 */
[----:B------:R-:W3:Y:S04]  /*1c8d0*/  LDL.LU.64 R210, [R1+0x1c50] ;  /* 0x001c500001d27983 */ /* 0x000ee80000300a00 */
[----:B------:R-:W-:Y:S04]  /*1c8e0*/  LDGSTS.E [R251+0x21a00], desc[UR4][R12.64], P2 ;  /* 0x21a000000cfb7fae */ /* 0x000fe80009121844 */
[----:B------:R-:W4:Y:S04]  /*1c8f0*/  LDL.LU.64 R6, [R1+0x1c48] ;  /* 0x001c480001067983 */ /* 0x000f280000300a00 */
[----:B------:R-:W-:Y:S04]  /*1c900*/  LDGSTS.E [R251+0x21e00], desc[UR4][R214.64], P2 ;  /* 0x21e00000d6fb7fae */ /* 0x000fe80009121844 */
[----:B------:R-:W5:Y:S04]  /*1c910*/  LDL.LU.64 R212, [R1+0x1c40] ;  /* 0x001c400001d47983 */ /* 0x000f680000300a00 */
[----:B------:R-:W-:Y:S04]  /*1c920*/  LDGSTS.E [R251+0x22200], desc[UR4][R202.64], P2 ;  /* 0x22200000cafb7fae */ /* 0x000fe80009121844 */
        /* <DEDUP_REMOVED lines=10> */
[----:B------:R-:W-:Y:S04]  /*1c9d0*/  LDGSTS.E [R251+0x23a00], desc[UR4][R246.64], P2 ;  /* 0x23a00000f6fb7fae */ /* 0x000fe80009121844 */
[----:B------:R-:W-:Y:S04]  /*1c9e0*/  LDGSTS.E [R251+0x23e00], desc[UR4][R130.64], P2 ;  /* 0x23e0000082fb7fae */ /* 0x000fe80009121844 */
[----:B------:R-:W3:Y:S04]  /*1c9f0*/  LDL.LU.64 R208, [R1+0x1c10] ;  /* 0x001c100001d07983 */ /* 0x000ee80000300a00 */
[----:B------:R-:W4:Y:S04]  /*1ca00*/  LDL.LU.64 R246, [R1+0x1c08] ;  /* 0x001c080001f67983 */ /* 0x000f280000300a00 */
        /* <DEDUP_REMOVED lines=13> */
[----:B------:R-:W5:Y:S01]  /*1cae0*/  LDL.64 R216, [R1+0x898] ;  /* 0x0008980001d87983 */ /* 0x000f620000100a00 */
        /* <DEDUP_REMOVED lines=10> */
[----:B------:R-:W-:-:S04]  /*1cb90*/  IMAD.WIDE R190, R2, 0x4, R190 ;  /* 0x0000000402be7825 */ /* 0x000fc800078e02be */
[C---:B------:R-:W-:Y:S01]  /*1cba0*/  IMAD.WIDE R198, R2.reuse, 0x4, R198 ;  /* 0x0000000402c67825 */ /* 0x040fe200078e02c6 */
[----:B----4-:R-:W-:Y:S04]  /*1cbb0*/  LDGSTS.E [R251+0x27200], desc[UR4][R246.64], P2 ;  /* 0x27200000f6fb7fae */ /* 0x010fe80009121844 */
[----:B---3--:R-:W-:Y:S04]  /*1cbc0*/  LDGSTS.E [R251+0x27600], desc[UR4][R208.64], P2 ;  /* 0x27600000d0fb7fae */ /* 0x008fe80009121844 */
[----:B--2---:R-:W-:Y:S04]  /*1cbd0*/  LDGSTS.E [R251+0x27a00], desc[UR4][R206.64], P2 ;  /* 0x27a00000cefb7fae */ /* 0x004fe80009121844 */
[----:B------:R-:W-:Y:S04]  /*1cbe0*/  LDGSTS.E [R251+0x27e00], desc[UR4][R8.64], P2 ;  /* 0x27e0000008fb7fae */ /* 0x000fe80009121844 */
        /* <DEDUP_REMOVED lines=33> */
[----:B------:R-:W-:Y:S04]  /*1ce00*/  LDGSTS.E [R251+0x36600], desc[UR4][R150.64], P2 ;  /* 0x3660000096fb7fae */ /* 0x000fe80009121844 */
[----:B------:R-:W2:Y:S04]  /*1ce10*/  LDL.LU.64 R130, [R1+0x818] ;  /* 0x0008180001827983 */ /* 0x000ea80000300a00 */
[----:B------:R-:W-:Y:S04]  /*1ce20*/  LDGSTS.E [R251+0x36a00], desc[UR4][R158.64], P2 ;  /* 0x36a000009efb7fae */ /* 0x000fe80009121844 */
[----:B------:R-:W3:Y:S04]  /*1ce30*/  LDL.LU.64 R114, [R1+0x7b8] ;  /* 0x0007b80001727983 */ /* 0x000ee80000300a00 */
[----:B------:R-:W-:Y:S04]  /*1ce40*/  LDGSTS.E [R251+0x36e00], desc[UR4][R166.64], P2 ;  /* 0x36e00000a6fb7fae */ /* 0x000fe80009121844 */
[----:B------:R-:W5:Y:S04]  /*1ce50*/  LDL.LU.64 R50, [R1+0x698] ;  /* 0x0006980001327983 */ /* 0x000f680000300a00 */
[----:B------:R-:W-:Y:S04]  /*1ce60*/  LDGSTS.E [R251+0x37200], desc[UR4][R174.64], P2 ;  /* 0x37200000aefb7fae */ /* 0x000fe80009121844 */
[----:B------:R-:W5:Y:S04]  /*1ce70*/  LDL.LU.64 R74, [R1+0x658] ;  /* 0x00065800014a7983 */ /* 0x000f680000300a00 */
[----:B------:R-:W-:Y:S04]  /*1ce80*/  LDGSTS.E [R251+0x37600], desc[UR4][R182.64], P2 ;  /* 0x37600000b6fb7fae */ /* 0x000fe80009121844 */
[----:B------:R-:W5:Y:S04]  /*1ce90*/  LDL.LU.64 R26, [R1+0xd8] ;  /* 0x0000d800011a7983 */ /* 0x000f680000300a00 */
[----:B------:R-:W-:Y:S04]  /*1cea0*/  LDGSTS.E [R251+0x37a00], desc[UR4][R190.64], P2 ;  /* 0x37a00000befb7fae */ /* 0x000fe80009121844 */
[----:B------:R-:W-:Y:S04]  /*1ceb0*/  LDGSTS.E [R251+0x37e00], desc[UR4][R198.64], P2 ;  /* 0x37e00000c6fb7fae */ /* 0x000fe80009121844 */
[----:B------:R1:W-:Y:S04]  /*1cec0*/  STL.64 [R1+0x1ab0], R250 ;  /* 0x001ab0fa01007387 */ /* 0x0003e80000100a00 */
[----:B------:R-:W-:Y:S04]  /*1ced0*/  LDGSTS.E [R252+0x20300], desc[UR4][R216.64], P2 ;  /* 0x20300000d8fc7fae */ /* 0x000fe80009121844 */
[----:B------:R-:W-:Y:S04]  /*1cee0*/  LDGSTS.E [R252+0x20700], desc[UR4][R218.64], P2 ;  /* 0x20700000dafc7fae */ /* 0x000fe80009121844 */
[----:B-1----:R-:W4:Y:S04]  /*1cef0*/  LDL.LU.64 R250, [R1+0x758] ;  /* 0x0007580001fa7983 */ /* 0x002f280000300a00 */
        /* <DEDUP_REMOVED lines=8> */
[----:B------:R-:W-:Y:S04]  /*1cf80*/  LDGSTS.E [R252+0x21b00], desc[UR4][R226.64], P2 ;  /* 0x21b00000e2fc7fae */ /* 0x000fe80009121844 */
[----:B---3--:R-:W-:Y:S04]  /*1cf90*/  LDGSTS.E [R252+0x21f00], desc[UR4][R114.64], P2 ;  /* 0x21f0000072fc7fae */ /* 0x008fe80009121844 */
[----:B------:R-:W-:Y:S04]  /*1cfa0*/  LDGSTS.E [R252+0x22300], desc[UR4][R6.64], P2 ;  /* 0x2230000006fc7fae */ /* 0x000fe80009121844 */
[----:B------:R-:W2:Y:S04]  /*1cfb0*/  LDL.LU.64 R224, [R1+0x1be0] ;  /* 0x001be00001e07983 */ /* 0x000ea80000300a00 */
[----:B------:R-:W-:Y:S04]  /*1cfc0*/  LDGSTS.E [R252+0x22700], desc[UR4][R12.64], P2 ;  /* 0x227000000cfc7fae */ /* 0x000fe80009121844 */
[----:B------:R-:W3:Y:S04]  /*1cfd0*/  LDL.LU.64 R226, [R1+0x1bd8] ;  /* 0x001bd80001e27983 */ /* 0x000ee80000300a00 */
[----:B------:R-:W2:Y:S04]  /*1cfe0*/  LDL.LU.64 R6, [R1+0x1bd0] ;  /* 0x001bd00001067983 */ /* 0x000ea80000300a00 */
[----:B------:R-:W3:Y:S04]  /*1cff0*/  LDL.LU.64 R12, [R1+0x1bc8] ;  /* 0x001bc800010c7983 */ /* 0x000ee80000300a00 */
[----:B----4-:R-:W-:Y:S04]  /*1d000*/  LDGSTS.E [R252+0x22b00], desc[UR4][R250.64], P2 ;  /* 0x22b00000fafc7fae */ /* 0x010fe80009121844 */
[----:B------:R-:W-:Y:S04]  /*1d010*/  LDGSTS.E [R252+0x22f00], desc[UR4][R246.64], P2 ;  /* 0x22f00000f6fc7fae */ /* 0x000fe80009121844 */
[----:B-----5:R-:W-:Y:S04]  /*1d020*/  LDGSTS.E [R252+0x23300], desc[UR4][R4.64], P2 ;  /* 0x2330000004fc7fae */ /* 0x020fe80009121844 */
[----:B------:R-:W-:Y:S04]  /*1d030*/  LDGSTS.E [R252+0x23700], desc[UR4][R204.64], P2 ;  /* 0x23700000ccfc7fae */ /* 0x000fe80009121844 */
[----:B------:R-:W4:Y:S04]  /*1d040*/  LDL.LU.64 R246, [R1+0x1bc0] ;  /* 0x001bc00001f67983 */ /* 0x000f280000300a00 */
        /* <DEDUP_REMOVED lines=8> */
[----:B------:R-:W-:Y:S04]  /*1d0d0*/  LDGSTS.E [R252+0x24b00], desc[UR4][R74.64], P2 ;  /* 0x24b000004afc7fae */ /* 0x000fe80009121844 */
[----:B------:R-:W5:Y:S01]  /*1d0e0*/  LDL.LU.64 R202, [R1+0x1b98] ;  /* 0x001b980001ca7983 */ /* 0x000f620000300a00 */
[----:B------:R-:W-:-:S04]  /*1d0f0*/  IMAD.WIDE R128, R2, 0x4, R128 ;  /* 0x0000000402807825 */ /* 0x000fc800078e0280 */
[----:B------:R-:W-:-:S04]  /*1d100*/  IMAD.WIDE R144, R2, 0x4, R144 ;  /* 0x0000000402907825 */ /* 0x000fc800078e0290 */
[----:B------:R-:W-:-:S04]  /*1d110*/  IMAD.WIDE R152, R2, 0x4, R152 ;  /* 0x0000000402987825 */ /* 0x000fc800078e0298 */
[C---:B------:R-:W-:Y:S01]  /*1d120*/  IMAD.WIDE R160, R2.reuse, 0x4, R160 ;  /* 0x0000000402a07825 */ /* 0x040fe200078e02a0 */
[----:B-----5:R-:W-:Y:S04]  /*1d130*/  LDGSTS.E [R252+0x24f00], desc[UR4][R202.64], P2 ;  /* 0x24f00000cafc7fae */ /* 0x020fe80009121844 */
[----:B----4-:R-:W-:Y:S04]  /*1d140*/  LDGSTS.E [R252+0x25300], desc[UR4][R208.64], P2 ;  /* 0x25300000d0fc7fae */ /* 0x010fe80009121844 */
[----:B---3--:R-:W-:Y:S04]  /*1d150*/  LDGSTS.E [R252+0x25700], desc[UR4][R206.64], P2 ;  /* 0x25700000cefc7fae */ /* 0x008fe80009121844 */
[----:B--2---:R-:W-:Y:S04]  /*1d160*/  LDGSTS.E [R252+0x25b00], desc[UR4][R204.64], P2 ;  /* 0x25b00000ccfc7fae */ /* 0x004fe80009121844 */
[----:B------:R-:W-:Y:S04]  /*1d170*/  LDGSTS.E [R252+0x25f00], desc[UR4][R4.64], P2 ;  /* 0x25f0000004fc7fae */ /* 0x000fe80009121844 */
[----:B------:R-:W-:Y:S04]  /*1d180*/  LDGSTS.E [R252+0x26300], desc[UR4][R246.64], P2 ;  /* 0x26300000f6fc7fae */ /* 0x000fe80009121844 */
[----:B------:R-:W-:Y:S04]  /*1d190*/  LDGSTS.E [R252+0x26700], desc[UR4][R12.64], P2 ;  /* 0x267000000cfc7fae */ /* 0x000fe80009121844 */
[----:B------:R-:W-:Y:S04]  /*1d1a0*/  LDGSTS.E [R252+0x26b00], desc[UR4][R6.64], P2 ;  /* 0x26b0000006fc7fae */ /* 0x000fe80009121844 */
[----:B------:R-:W-:Y:S04]  /*1d1b0*/  LDGSTS.E [R252+0x26f00], desc[UR4][R226.64], P2 ;  /* 0x26f00000e2fc7fae */ /* 0x000fe80009121844 */
[----:B------:R-:W-:Y:S04]  /*1d1c0*/  LDGSTS.E [R252+0x27300], desc[UR4][R224.64], P2 ;  /* 0x27300000e0fc7fae */ /* 0x000fe80009121844 */
[----:B------:R-:W2:Y:S04]  /*1d1d0*/  LDL.LU R202, [R1+0x1b94] ;  /* 0x001b940001ca7983 */ /* 0x000ea80000300800 */
[----:B------:R-:W-:Y:S04]  /*1d1e0*/  LDGSTS.E [R252+0x27700], desc[UR4][R222.64], P2 ;  /* 0x27700000defc7fae */ /* 0x000fe80009121844 */
[----:B------:R-:W3:Y:S04]  /*1d1f0*/  LDL.LU R208, [R1+0x1b90] ;  /* 0x001b900001d07983 */ /* 0x000ee80000300800 */
[----:B------:R-:W-:Y:S04]  /*1d200*/  LDGSTS.E [R252+0x27b00], desc[UR4][R26.64], P2 ;  /* 0x27b000001afc7fae */ /* 0x000fe80009121844 */
[----:B------:R-:W4:Y:S04]  /*1d210*/  LDL.LU.64 R206, [R1+0x1b88] ;  /* 0x001b880001ce7983 */ /* 0x000f280000300a00 */
[----:B------:R-:W-:Y:S04]  /*1d220*/  LDGSTS.E [R252+0x27f00], desc[UR4][R220.64], P2 ;  /* 0x27f00000dcfc7fae */ /* 0x000fe80009121844 */
[----:B------:R-:W5:Y:S04]  /*1d230*/  LDL.LU.64 R204, [R1+0x1b80] ;  /* 0x001b800001cc7983 */ /* 0x000f680000300a00 */
[----:B------:R-:W-:Y:S04]  /*1d240*/  LDGSTS.E [R252+0x30300], desc[UR4][R218.64], P2 ;  /* 0x30300000dafc7fae */ /* 0x000fe80009121844 */
[----:B------:R-:W3:Y:S04]  /*1d250*/  LDL.LU.64 R4, [R1+0x1b78] ;  /* 0x001b780001047983 */ /* 0x000ee80000300a00 */
[----:B------:R-:W-:Y:S04]  /*1d260*/  LDGSTS.E [R252+0x30700], desc[UR4][R216.64], P2 ;  /* 0x30700000d8fc7fae */ /* 0x000fe80009121844 */
[----:B------:R-:W4:Y:S04]  /*1d270*/  LDL.LU.64 R246, [R1+0x1b70] ;  /* 0x001b700001f67983 */ /* 0x000f280000300a00 */
[----:B------:R-:W-:Y:S04]  /*1d280*/  LDGSTS.E [R252+0x30b00], desc[UR4][R214.64], P2 ;  /* 0x30b00000d6fc7fae */ /* 0x000fe80009121844 */
[----:B------:R-:W4:Y:S04]  /*1d290*/  LDL.LU.64 R12, [R1+0x1b68] ;  /* 0x001b6800010c7983 */ /* 0x000f280000300a00 */
[----:B------:R1:W-:Y:S04]  /*1d2a0*/  LDGSTS.E [R252+0x30f00], desc[UR4][R212.64], P2 ;  /* 0x30f00000d4fc7fae */ /* 0x0003e80009121844 */
[----:B------:R-:W4:Y:S04]  /*1d2b0*/  LDL.LU.64 R6, [R1+0x1b60] ;  /* 0x001b600001067983 */ /* 0x000f280000300a00 */
[----:B------:R3:W-:Y:S04]  /*1d2c0*/  LDGSTS.E [R252+0x31300], desc[UR4][R210.64], P2 ;  /* 0x31300000d2fc7fae */ /* 0x0007e80009121844 */
[----:B------:R-:W-:Y:S01]  /*1d2d0*/  LDGSTS.E [R252+0x31700], desc[UR4][R244.64], P2 ;  /* 0x31700000f4fc7fae */ /* 0x000fe20009121844 */
[C---:B------:R-:W-:Y:S01]  /*1d2e0*/  IMAD.WIDE R168, R2.reuse, 0x4, R168 ;  /* 0x0000000402a87825 */ /* 0x040fe200078e02a8 */
[----:B-1----:R-:W1:Y:S02]  /*1d2f0*/  LDC R213, c[0x0][0x230] ;  /* 0x00008c00ffd57b82 */ /* 0x002e640000000800 */
[----:B------:R-:W-:Y:S04]  /*1d300*/  LDGSTS.E [R252+0x31b00], desc[UR4][R236.64], P2 ;  /* 0x31b00000ecfc7fae */ /* 0x000fe80009121844 */
[----:B------:R-:W3:Y:S01]  /*1d310*/  LDL.LU.64 R210, [R1+0xab0] ;  /* 0x000ab00001d27983 */ /* 0x000ee20000300a00 */
[C---:B------:R-:W-:Y:S01]  /*1d320*/  IMAD.WIDE R176, R2.reuse, 0x4, R176 ;  /* 0x0000000402b07825 */ /* 0x040fe200078e02b0 */
[----:B------:R-:W1:Y:S02]  /*1d330*/  LDC R212, c[0x0][0x230] ;  /* 0x00008c00ffd47b82 */ /* 0x000e640000000800 */
[----:B------:R-:W4:Y:S04]  /*1d340*/  LDL.LU.64 R214, [R1+0xaa8] ;  /* 0x000aa80001d67983 */ /* 0x000f280000300a00 */
[----:B------:R-:W4:Y:S04]  /*1d350*/  LDL.LU.64 R216, [R1+0xaa0] ;  /* 0x000aa00001d87983 */ /* 0x000f280000300a00 */
[----:B------:R-:W4:Y:S04]  /*1d360*/  LDL.LU.64 R224, [R1+0xa98] ;  /* 0x000a980001e07983 */ /* 0x000f280000300a00 */
        /* <DEDUP_REMOVED lines=27> */
[----:B------:R-:W4:Y:S04]  /*1d520*/  LDL.LU.64 R218, [R1+0xa80] ;  /* 0x000a800001da7983 */ /* 0x000f280000300a00 */
[----:B------:R-:W-:Y:S04]  /*1d530*/  LDGSTS.E [R252+0x37b00], desc[UR4][R192.64], P2 ;  /* 0x37b00000c0fc7fae */ /* 0x000fe80009121844 */
[----:B------:R-:W4:Y:S04]  /*1d540*/  LDL.LU.64 R222, [R1+0xa78] ;  /* 0x000a780001de7983 */ /* 0x000f280000300a00 */
[----:B------:R-:W-:Y:S04]  /*1d550*/  LDGSTS.E [R252+0x37f00], desc[UR4][R200.64], P2 ;  /* 0x37f00000c8fc7fae */ /* 0x000fe80009121844 */
[----:B------:R-:W0:Y:S01]  /*1d560*/  LDGDEPBAR ;  /* 0x00000000000079af */ /* 0x000e220000000000 */
[----:B--2---:R-:W-:Y:S01]  /*1d570*/  ISETP.GE.U32.AND P2, PT, R202, 0x7fffff1f, PT ;  /* 0x7fffff1fca00780c */ /* 0x004fe20003f46070 */
[----:B-----5:R-:W-:-:S02]  /*1d580*/  VIADD R204, R204, 0xffffff5d ;  /* 0xffffff5dcccc7836 */ /* 0x020fc40000000000 */
[----:B------:R-:W-:Y:S02]  /*1d590*/  VIADD R205, R205, 0xffffff5c ;  /* 0xffffff5ccdcd7836 */ /* 0x000fe40000000000 */
[C---:B---3--:R-:W-:Y:S01]  /*1d5a0*/  IMAD.WIDE R202, R5.reuse, 0x4, R210 ;  /* 0x0000000405ca7825 */ /* 0x048fe200078e02d2 */
[----:B------:R-:W-:Y:S03]  /*1d5b0*/  BAR.SYNC.DEFER_BLOCKING 0x0 ;  /* 0x0000000000007b1d */ /* 0x000fe60000010000 */
[----:B----4-:R-:W-:-:S05]  /*1d5c0*/  IMAD.WIDE R214, R5, 0x4, R214 ;  /* 0x0000000405d67825 */ /* 0x010fca00078e02d6 */
[----:B------:R-:W2:Y:S01]  /*1d5d0*/  LDC R210, c[0x0][0x230] ;  /* 0x00008c00ffd27b82 */ /* 0x000ea20000000800 */
[----:B------:R3:W-:Y:S04]  /*1d5e0*/  STL.64 [R1+0x1988], R202 ;  /* 0x001988ca01007387 */ /* 0x0007e80000100a00 */
[----:B------:R-:W-:Y:S01]  /*1d5f0*/  @!PT LDS RZ, [RZ] ;  /* 0x00000000fffff984 */ /* 0x000fe20000000800 */
[----:B------:R-:W-:Y:S01]  /*1d600*/  @!PT LDS RZ, [RZ] ;  /* 0x00000000fffff984 */ /* 0x000fe20000000800 */
[----:B------:R-:W-:Y:S01]  /*1d610*/  @!PT LDS RZ, [RZ] ;  /* 0x00000000fffff984 */ /* 0x000fe20000000800 */
[----:B------:R3:W-:Y:S01]  /*1d620*/  LDGSTS.E [R0+-0x30000], desc[UR4][R202.64], !P3 ;  /* 0xd0000000ca007fae */ /* 0x0007e2000d921844 */
[----:B------:R-:W-:Y:S01]  /*1d630*/  ISETP.GE.U32.AND P3, PT, R204, 0x7fffff1e, PT ;  /* 0x7fffff1ecc00780c */ /* 0x000fe20003f66070 */
[----:B------:R-:W-:Y:S02]  /*1d640*/  VIADD R204, R206, 0xffffff7b ;  /* 0xffffff7bcecc7836 */ /* 0x000fe40000000000 */
[----:B------:R4:W-:Y:S01]  /*1d650*/  LDGSTS.E [R0+-0x2fffc], desc[UR4][R214.64], !P4 ;  /* 0xd0004000d6007fae */ /* 0x0009e2000e121844 */
[----:B---3--:R-:W-:-:S03]  /*1d660*/  IMAD.WIDE R202, R5, 0x4, R216 ;  /* 0x0000000405ca7825 */ /* 0x008fc600078e02d8 */
[----:B------:R-:W3:Y:S04]  /*1d670*/  LDL.LU.64 R216, [R1+0xa70] ;  /* 0x000a700001d87983 */ /* 0x000ee80000300a00 */
[----:B------:R4:W-:Y:S04]  /*1d680*/  STL.64 [R1+0x2b0], R214 ;  /* 0x0002b0d601007387 */ /* 0x0009e80000100a00 */
[----:B------:R5:W-:Y:S04]  /*1d690*/  STL.64 [R1+0x2a8], R202 ;  /* 0x0002a8ca01007387 */ /* 0x000be80000100a00 */
[----:B------:R5:W-:Y:S01]  /*1d6a0*/  LDGSTS.E [R0+-0x2fff8], desc[UR4][R202.64], !P5 ;  /* 0xd0008000ca007fae */ /* 0x000be2000e921844 */
[----:B------:R-:W-:-:S02]  /*1d6b0*/  ISETP.GE.U32.AND P4, PT, R205, 0x7fffff1d, PT ;  /* 0x7fffff1dcd00780c */ /* 0x000fc40003f86070 */
[----:B------:R-:W-:Y:S01]  /*1d6c0*/  ISETP.GE.U32.AND P5, PT, R204, 0x7fffff3c, PT ;  /* 0x7fffff3ccc00780c */ /* 0x000fe20003fa6070 */
[----:B------:R-:W3:Y:S01]  /*1d6d0*/  LDL.LU.64 R226, [R1+0xa90] ;  /* 0x000a900001e27983 */ /* 0x000ee20000300a00 */
[C---:B------:R-:W-:Y:S01]  /*1d6e0*/  IMAD.WIDE R204, R5.reuse, 0x4, R220 ;  /* 0x0000000405cc7825 */ /* 0x040fe200078e02dc */
[----:B------:R-:W-:Y:S01]  /*1d6f0*/  IADD3 R206, R208, -0x87, RZ ;  /* 0xffffff79d0ce7810 */ /* 0x000fe20007ffe0ff */
[----:B----4-:R-:W4:Y:S02]  /*1d700*/  LDC R215, c[0x0][0x230] ;  /* 0x00008c00ffd77b82 */ /* 0x010f240000000800 */
[----:B-----5:R-:W-:-:S06]  /*1d710*/  IMAD.WIDE R202, R5, 0x4, R224 ;  /* 0x0000000405ca7825 */ /* 0x020fcc00078e02e0 */
[----:B------:R-:W5:Y:S01]  /*1d720*/  LDC R214, c[0x0][0x230] ;  /* 0x00008c00ffd67b82 */ /* 0x000f620000000800 */
[----:B------:R-:W-:Y:S04]  /*1d730*/  STL.64 [R1+0x2a0], R202 ;  /* 0x0002a0ca01007387 */ /* 0x000fe80000100a00 */
[----:B------:R-:W5:Y:S01]  /*1d740*/  LDL.LU.64 R220, [R1+0xa68] ;  /* 0x000a680001dc7983 */ /* 0x000f620000300a00 */
[----:B------:R-:W-:-:S03]  /*1d750*/  VIADD R207, R207, 0xffffff7a ;  /* 0xffffff7acfcf7836 */ /* 0x000fc60000000000 */
[----:B------:R-:W-:Y:S02]  /*1d760*/  LDGSTS.E [R0+-0x2fff4], desc[UR4][R202.64], !P6 ;  /* 0xd000c000ca007fae */ /* 0x000fe4000f121844 */
[----:B------:R-:W-:Y:S02]  /*1d770*/  ISETP.GE.U32.AND P6, PT, R207, 0x7fffff3b, PT ;  /* 0x7fffff3bcf00780c */ /* 0x000fe40003fc6070 */
[----:B------:R1:W-:Y:S01]  /*1d780*/  LDGSTS.E [R0+-0x2c000], desc[UR4][R204.64], !P1 ;  /* 0xd4000000cc007fae */ /* 0x0003e2000c921844 */
[----:B------:R-:W-:-:S03]  /*1d790*/  ISETP.GE.U32.AND P1, PT, R206, 0x7fffff3a, PT ;  /* 0x7fffff3ace00780c */ /* 0x000fc60003f26070 */
[----:B------:R-:W-:Y:S04]  /*1d7a0*/  STL.64 [R1+0x1990], R204 ;  /* 0x001990cc01007387 */ /* 0x000fe80000100a00 */
[----:B------:R-:W4:Y:S01]  /*1d7b0*/  LDL.LU.64 R224, [R1+0xa60] ;  /* 0x000a600001e07983 */ /* 0x000f220000300a00 */
[C---:B------:R-:W-:Y:S02]  /*1d7c0*/  IMAD.WIDE R206, R5.reuse, 0x4, R218 ;  /* 0x0000000405ce7825 */ /* 0x040fe400078e02da */
[----:B------:R-:W4:Y:S03]  /*1d7d0*/  LDC R218, c[0x0][0x230] ;  /* 0x00008c00ffda7b82 */ /* 0x000f260000000800 */
[----:B------:R-:W-:Y:S01]  /*1d7e0*/  LDGSTS.E [R0+-0x2bffc], desc[UR4][R206.64], !P2 ;  /* 0xd4004000ce007fae */ /* 0x000fe2000d121844 */
[----:B------:R-:W-:-:S03]  /*1d7f0*/  IMAD.WIDE R208, R5, 0x4, R222 ;  /* 0x0000000405d07825 */ /* 0x000fc600078e02de */
[----:B------:R-:W4:Y:S01]  /*1d800*/  LDL.LU.64 R222, [R1+0xa58] ;  /* 0x000a580001de7983 */ /* 0x000f220000300a00 */
[----:B------:R-:W4:Y:S03]  /*1d810*/  LDC R219, c[0x0][0x230] ;  /* 0x00008c00ffdb7b82 */ /* 0x000f260000000800 */
[----:B------:R2:W-:Y:S04]  /*1d820*/  STL.64 [R1+0x1998], R206 ;  /* 0x001998ce01007387 */ /* 0x0005e80000100a00 */
[----:B------:R-:W-:Y:S04]  /*1d830*/  LDGSTS.E [R0+-0x2bff8], desc[UR4][R208.64], !P3 ;  /* 0xd4008000d0007fae */ /* 0x000fe8000d921844 */
[----:B--2---:R-:W2:Y:S04]  /*1d840*/  LDL.LU.64 R206, [R1+0xa40] ;  /* 0x000a400001ce7983 */ /* 0x004ea80000300a00 */
[----:B------:R1:W-:Y:S04]  /*1d850*/  STL.64 [R1+0x19a0], R208 ;  /* 0x0019a0d001007387 */ /* 0x0003e80000100a00 */
[----:B-1----:R-:W2:Y:S01]  /*1d860*/  LDL.LU.64 R208, [R1+0xa48] ;  /* 0x000a480001d07983 */ /* 0x002ea20000300a00 */
[----:B------:R-:W-:-:S05]  /*1d870*/  VIADD R210, R210, 0xffffff78 ;  /* 0xffffff78d2d27836 */ /* 0x000fca0000000000 */
[----:B------:R-:W-:Y:S01]  /*1d880*/  ISETP.GE.U32.AND P2, PT, R210, 0x7fffff39, PT ;  /* 0x7fffff39d200780c */ /* 0x000fe20003f46070 */
[----:B---3--:R-:W-:Y:S02]  /*1d890*/  IMAD.WIDE R210, R5, 0x4, R216 ;  /* 0x0000000405d27825 */ /* 0x008fe400078e02d8 */
[----:B------:R-:W1:Y:S03]  /*1d8a0*/  LDC R217, c[0x0][0x230] ;  /* 0x00008c00ffd97b82 */ /* 0x000e660000000800 */
[----:B------:R4:W-:Y:S04]  /*1d8b0*/  LDGSTS.E [R0+-0x2bff4], desc[UR4][R210.64], !P4 ;  /* 0xd400c000d2007fae */ /* 0x0009e8000e121844 */
[----:B------:R-:W-:Y:S01]  /*1d8c0*/  STL.64 [R1+0x1980], R210 ;  /* 0x001980d201007387 */ /* 0x000fe20000100a00 */
[----:B------:R-:W-:Y:S01]  /*1d8d0*/  VIADD R213, R213, 0xffffff5b ;  /* 0xffffff5bd5d57836 */ /* 0x000fe20000000000 */
[----:B------:R-:W3:Y:S01]  /*1d8e0*/  LDC R216, c[0x0][0x230] ;  /* 0x00008c00ffd87b82 */ /* 0x000ee20000000800 */
[----:B------:R-:W-:-:S05]  /*1d8f0*/  IMAD.WIDE R204, R5, 0x4, R226 ;  /* 0x0000000405cc7825 */ /* 0x000fca00078e02e2 */
[----:B------:R5:W-:Y:S04]  /*1d900*/  STL.64 [R1+0x298], R204 ;  /* 0x000298cc01007387 */ /* 0x000be80000100a00 */
[----:B------:R-:W-:Y:S01]  /*1d910*/  LDGSTS.E [R3+-0x30000], desc[UR4][R204.64], !P5 ;  /* 0xd0000000cc037fae */ /* 0x000fe2000e921844 */
[----:B-----5:R-:W-:-:S04]  /*1d920*/  IMAD.WIDE R202, R5, 0x4, R220 ;  /* 0x0000000405ca7825 */ /* 0x020fc800078e02dc */
[----:B------:R-:W-:Y:S01]  /*1d930*/  VIADD R212, R212, 0xffffff5a ;  /* 0xffffff5ad4d47836 */ /* 0x000fe20000000000 */
[----:B------:R-:W5:Y:S01]  /*1d940*/  LDL.LU.64 R204, [R1+0xa38] ;  /* 0x000a380001cc7983 */ /* 0x000f620000300a00 */
[----:B------:R-:W-:Y:S01]  /*1d950*/  ISETP.GE.U32.AND P3, PT, R213, 0x7fffff1c, PT ;  /* 0x7fffff1cd500780c */ /* 0x000fe20003f66070 */
[----:B-1----:R-:W-:Y:S01]  /*1d960*/  VIADD R217, R217, 0xffffff75 ;  /* 0xffffff75d9d97836 */ /* 0x002fe20000000000 */
[----:B------:R-:W1:Y:S01]  /*1d970*/  LDC R220, c[0x0][0x230] ;  /* 0x00008c00ffdc7b82 */ /* 0x000e620000000800 */
[----:B------:R3:W-:Y:S04]  /*1d980*/  STL.64 [R1+0x290], R202 ;  /* 0x000290ca01007387 */ /* 0x0007e80000100a00 */
[----:B------:R-:W-:Y:S01]  /*1d990*/  LDGSTS.E [R3+-0x2fffc], desc[UR4][R202.64], !P6 ;  /* 0xd0004000ca037fae */ /* 0x000fe2000f121844 */
[----:B----4-:R-:W-:-:S03]  /*1d9a0*/  IMAD.WIDE R210, R5, 0x4, R222 ;  /* 0x0000000405d27825 */ /* 0x010fc600078e02de */
[----:B---3--:R-:W3:Y:S01]  /*1d9b0*/  LDL.LU.64 R202, [R1+0xa30] ;  /* 0x000a300001ca7983 */ /* 0x008ee20000300a00 */
[----:B------:R-:W-:Y:S01]  /*1d9c0*/  ISETP.GE.U32.AND P4, PT, R212, 0x7fffff1b, PT ;  /* 0x7fffff1bd400780c */ /* 0x000fe20003f86070 */
[----:B------:R-:W4:Y:S01]  /*1d9d0*/  LDC R221, c[0x0][0x230] ;  /* 0x00008c00ffdd7b82 */ /* 0x000f220000000800 */
[----:B------:R-:W-:Y:S02]  /*1d9e0*/  VIADD R213, R215, 0xffffff59 ;  /* 0xffffff59d7d57836 */ /* 0x000fe40000000000 */
[----:B------:R-:W-:Y:S02]  /*1d9f0*/  VIADD R212, R214, 0xffffff58 ;  /* 0xffffff58d6d47836 */ /* 0x000fe40000000000 */
[----:B------:R-:W-:Y:S01]  /*1da00*/  IMAD.WIDE R214, R5, 0x4, R224 ;  /* 0x0000000405d67825 */ /* 0x000fe200078e02e0 */
[----:B------:R-:W-:Y:S02]  /*1da10*/  ISETP.GE.U32.AND P5, PT, R213, 0x7fffff1a, PT ;  /* 0x7fffff1ad500780c */ /* 0x000fe40003fa6070 */
[----:B------:R-:W-:Y:S01]  /*1da20*/  ISETP.GE.U32.AND P6, PT, R212, 0x7fffff19, PT ;  /* 0x7fffff19d400780c */ /* 0x000fe20003fc6070 */
[----:B------:R-:W-:Y:S01]  /*1da30*/  VIADD R213, R218, 0xffffff77 ;  /* 0xffffff77dad57836 */ /* 0x000fe20000000000 */
[----:B------:R1:W-:Y:S01]  /*1da40*/  LDGSTS.E [R3+-0x2fff8], desc[UR4][R214.64], !P1 ;  /* 0xd0008000d6037fae */ /* 0x0003e2000c921844 */
[----:B------:R-:W-:Y:S01]  /*1da50*/  VIADD R212, R219, 0xffffff76 ;  /* 0xffffff76dbd47836 */ /* 0x000fe20000000000 */
[----:B------:R-:W3:Y:S02]  /*1da60*/  LDC R222, c[0x0][0x230] ;  /* 0x00008c00ffde7b82 */ /* 0x000ee40000000800 */
[----:B------:R-:W-:Y:S01]  /*1da70*/  LDGSTS.E [R3+-0x2fff4], desc[UR4][R210.64], !P2 ;  /* 0xd000c000d2037fae */ /* 0x000fe2000d121844 */
[----:B------:R-:W-:-:S02]  /*1da80*/  ISETP.GE.U32.AND P1, PT, R213, 0x7fffff38, PT ;  /* 0x7fffff38d500780c */ /* 0x000fc40003f26070 */
[----:B------:R-:W-:Y:S01]  /*1da90*/  ISETP.GE.U32.AND P2, PT, R212, 0x7fffff37, PT ;  /* 0x7fffff37d400780c */ /* 0x000fe20003f46070 */
[----:B------:R1:W-:Y:S01]  /*1daa0*/  STL.64 [R1+0x288], R214 ;  /* 0x000288d601007387 */ /* 0x0003e20000100a00 */
[----:B------:R-:W-:Y:S01]  /*1dab0*/  VIADD R216, R216, 0xffffff74 ;  /* 0xffffff74d8d87836 */ /* 0x000fe20000000000 */
[----:B------:R-:W3:Y:S02]  /*1dac0*/  LDC R225, c[0x0][0x230] ;  /* 0x00008c00ffe17b82 */ /* 0x000ee40000000800 */
[----:B------:R-:W-:Y:S04]  /*1dad0*/  STL.64 [R1+0x278], R210 ;  /* 0x000278d201007387 */ /* 0x000fe80000100a00 */
[----:B------:R-:W3:Y:S02]  /*1dae0*/  LDL.LU.64 R226, [R1+0xa50] ;  /* 0x000a500001e27983 */ /* 0x000ee40000300a00 */
[----:B------:R-:W3:Y:S01]  /*1daf0*/  LDC R223, c[0x0][0x230] ;  /* 0x00008c00ffdf7b82 */ /* 0x000ee20000000800 */
[----:B--2---:R-:W-:-:S02]  /*1db00*/  IMAD.WIDE R212, R5, 0x4, R208 ;  /* 0x0000000405d47825 */ /* 0x004fc400078e02d0 */
[----:B------:R-:W2:Y:S02]  /*1db10*/  LDL.LU.64 R208, [R1+0xa20] ;  /* 0x000a200001d07983 */ /* 0x000ea40000300a00 */
[----:B-1----:R-:W-:Y:S02]  /*1db20*/  IMAD.WIDE R214, R5, 0x4, R206 ;  /* 0x0000000405d67825 */ /* 0x002fe400078e02ce */
[----:B------:R-:W2:Y:S02]  /*1db30*/  LDL.LU.64 R206, [R1+0xa18] ;  /* 0x000a180001ce7983 */ /* 0x000ea40000300a00 */
[----:B------:R-:W-:Y:S01]  /*1db40*/  VIADD R220, R220, 0xffffff56 ;  /* 0xffffff56dcdc7836 */ /* 0x000fe20000000000 */
[----:B----4-:R-:W-:Y:S01]  /*1db50*/  IADD3 R221, R221, -0xa9, RZ ;  /* 0xffffff57dddd7810 */ /* 0x010fe20007ffe0ff */
[----:B------:R1:W-:Y:S01]  /*1db60*/  LDGSTS.E [R3+-0x2c000], desc[UR4][R212.64], !P3 ;  /* 0xd4000000d4037fae */ /* 0x0003e2000d921844 */
[----:B------:R-:W4:Y:S03]  /*1db70*/  LDC R224, c[0x0][0x230] ;  /* 0x00008c00ffe07b82 */ /* 0x000f260000000800 */
[----:B------:R1:W-:Y:S04]  /*1db80*/  STL.64 [R1+0x19a8], R212 ;  /* 0x0019a8d401007387 */ /* 0x0003e80000100a00 */
[----:B------:R-:W-:Y:S04]  /*1db90*/  LDGSTS.E [R3+-0x2bffc], desc[UR4][R214.64], !P4 ;  /* 0xd4004000d6037fae */ /* 0x000fe8000e121844 */
[----:B------:R1:W-:Y:S01]  /*1dba0*/  STL.64 [R1+0x19b0], R214 ;  /* 0x0019b0d601007387 */ /* 0x0003e20000100a00 */
[----:B------:R-:W-:Y:S01]  /*1dbb0*/  ISETP.GE.U32.AND P3, PT, R217, 0x7fffff36, PT ;  /* 0x7fffff36d900780c */ /* 0x000fe20003f66070 */
[----:B-1----:R-:W1:Y:S02]  /*1dbc0*/  LDC R212, c[0x0][0x230] ;  /* 0x00008c00ffd47b82 */ /* 0x002e640000000800 */
[----:B------:R-:W4:Y:S06]  /*1dbd0*/  LDL.LU.64 R214, [R1+0xa28] ;  /* 0x000a280001d67983 */ /* 0x000f2c0000300a00 */
[----:B------:R-:W1:Y:S01]  /*1dbe0*/  LDC R213, c[0x0][0x230] ;  /* 0x00008c00ffd57b82 */ /* 0x000e620000000800 */
[----:B------:R-:W4:Y:S01]  /*1dbf0*/  LDL.LU.64 R210, [R1+0xa08] ;  /* 0x000a080001d27983 */ /* 0x000f220000300a00 */
[----:B------:R-:W-:Y:S01]  /*1dc00*/  ISETP.GE.U32.AND P4, PT, R216, 0x7fffff35, PT ;  /* 0x7fffff35d800780c */ /* 0x000fe20003f86070 */
[----:B-----5:R-:W-:-:S05]  /*1dc10*/  IMAD.WIDE R216, R5, 0x4, R204 ;  /* 0x0000000405d87825 */ /* 0x020fca00078e02cc */
[----:B------:R5:W-:Y:S01]  /*1dc20*/  LDGSTS.E [R3+-0x2bff8], desc[UR4][R216.64], !P5 ;  /* 0xd4008000d8037fae */ /* 0x000be2000e921844 */
[----:B---3--:R-:W-:-:S03]  /*1dc30*/  IMAD.WIDE R218, R5, 0x4, R202 ;  /* 0x0000000405da7825 */ /* 0x008fc600078e02ca */
[----:B------:R-:W3:Y:S04]  /*1dc40*/  LDL.LU.64 R202, [R1+0xa00] ;  /* 0x000a000001ca7983 */ /* 0x000ee80000300a00 */
[----:B------:R5:W-:Y:S04]  /*1dc50*/  STL.64 [R1+0x19b8], R216 ;  /* 0x0019b8d801007387 */ /* 0x000be80000100a00 */
[----:B------:R-:W-:Y:S04]  /*1dc60*/  STL.64 [R1+0x19c0], R218 ;  /* 0x0019c0da01007387 */ /* 0x000fe80000100a00 */
[----:B------:R-:W3:Y:S04]  /*1dc70*/  LDL.LU.64 R204, [R1+0x9f8] ;  /* 0x0009f80001cc7983 */ /* 0x000ee80000300a00 */
[----:B------:R-:W-:Y:S01]  /*1dc80*/  LDGSTS.E [R3+-0x2bff4], desc[UR4][R218.64], !P6 ;  /* 0xd400c000da037fae */ /* 0x000fe2000f121844 */
[----:B------:R-:W-:Y:S01]  /*1dc90*/  ISETP.GE.U32.AND P6, PT, R220, 0x7fffff17, PT ;  /* 0x7fffff17dc00780c */ /* 0x000fe20003fc6070 */
[----:B------:R-:W-:Y:S01]  /*1dca0*/  VIADD R220, R222, 0xffffff55 ;  /* 0xffffff55dedc7836 */ /* 0x000fe20000000000 */
[----:B------:R-:W-:Y:S01]  /*1dcb0*/  ISETP.GE.U32.AND P5, PT, R221, 0x7fffff18, PT ;  /* 0x7fffff18dd00780c */ /* 0x000fe20003fa6070 */
[----:B-----5:R-:W-:-:S02]  /*1dcc0*/  IMAD.WIDE R216, R5, 0x4, R226 ;  /* 0x0000000405d87825 */ /* 0x020fc400078e02e2 */
[----:B------:R-:W5:Y:S03]  /*1dcd0*/  LDC R227, c[0x0][0x230] ;  /* 0x00008c00ffe37b82 */ /* 0x000f660000000800 */
[----:B------:R1:W-:Y:S01]  /*1dce0*/  LDGSTS.E [R4+-0x30000], desc[UR4][R216.64], !P1 ;  /* 0xd0000000d8047fae */ /* 0x0003e2000c921844 */
[----:B------:R-:W-:Y:S01]  /*1dcf0*/  ISETP.GE.U32.AND P1, PT, R220, 0x7fffff16, PT ;  /* 0x7fffff16dc00780c */ /* 0x000fe20003f26070 */
[----:B--2---:R-:W-:-:S03]  /*1dd00*/  IMAD.WIDE R208, R5, 0x4, R208 ;  /* 0x0000000405d07825 */ /* 0x004fc600078e02d0 */
[----:B------:R-:W2:Y:S01]  /*1dd10*/  LDC R226, c[0x0][0x230] ;  /* 0x00008c00ffe27b82 */ /* 0x000ea20000000800 */
[----:B------:R-:W-:Y:S02]  /*1dd20*/  VIADD R221, R225, 0xffffff54 ;  /* 0xffffff54e1dd7836 */ /* 0x000fe40000000000 */
[----:B------:R-:W-:Y:S01]  /*1dd30*/  VIADD R220, R223, 0xffffff73 ;  /* 0xffffff73dfdc7836 */ /* 0x000fe20000000000 */
[----:B------:R1:W-:Y:S01]  /*1dd40*/  STL.64 [R1+0x280], R216 ;  /* 0x000280d801007387 */ /* 0x0003e20000100a00 */
[----:B------:R-:W-:-:S04]  /*1dd50*/  IMAD.WIDE R206, R5, 0x4, R206 ;  /* 0x0000000405ce7825 */ /* 0x000fc800078e02ce */
[----:B----4-:R-:W-:Y:S01]  /*1dd60*/  IMAD.WIDE R214, R5, 0x4, R214 ;  /* 0x0000000405d67825 */ /* 0x010fe200078e02d6 */
[----:B-1----:R-:W1:Y:S04]  /*1dd70*/  LDC R216, c[0x0][0x230] ;  /* 0x00008c00ffd87b82 */ /* 0x002e680000000800 */
[----:B------:R4:W-:Y:S01]  /*1dd80*/  LDGSTS.E [R4+-0x2fffc], desc[UR4][R214.64], !P2 ;  /* 0xd0004000d6047fae */ /* 0x0009e2000d121844 */
[----:B------:R-:W-:-:S03]  /*1dd90*/  ISETP.GE.U32.AND P2, PT, R221, 0x7fffff15, PT ;  /* 0x7fffff15dd00780c */ /* 0x000fc60003f46070 */
[----:B------:R-:W-:Y:S01]  /*1dda0*/  LDGSTS.E [R4+-0x2fff8], desc[UR4][R208.64], !P3 ;  /* 0xd0008000d0047fae */ /* 0x000fe2000d921844 */
[----:B------:R-:W-:Y:S01]  /*1ddb0*/  ISETP.GE.U32.AND P3, PT, R220, 0x7fffff34, PT ;  /* 0x7fffff34dc00780c */ /* 0x000fe20003f66070 */
[----:B------:R-:W-:Y:S01]  /*1ddc0*/  IMAD.WIDE R220, R5, 0x4, R210 ;  /* 0x0000000405dc7825 */ /* 0x000fe200078e02d2 */
[----:B------:R-:W-:Y:S01]  /*1ddd0*/  IADD3 R213, R213, -0xaf, RZ ;  /* 0xffffff51d5d57810 */ /* 0x000fe20007ffe0ff */
[----:B------:R4:W-:Y:S01]  /*1dde0*/  STL.64 [R1+0x270], R214 ;  /* 0x000270d601007387 */ /* 0x0009e20000100a00 */
[----:B------:R-:W1:Y:S03]  /*1ddf0*/  LDC R217, c[0x0][0x230] ;  /* 0x00008c00ffd97b82 */ /* 0x000e660000000800 */
[----:B------:R5:W-:Y:S04]  /*1de00*/  STL.64 [R1+0x268], R208 ;  /* 0x000268d001007387 */ /* 0x000be80000100a00 */
[----:B------:R-:W-:Y:S04]  /*1de10*/  LDGSTS.E [R4+-0x2fff4], desc[UR4][R206.64], !P4 ;  /* 0xd000c000ce047fae */ /* 0x000fe8000e121844 */
[----:B------:R-:W-:Y:S01]  /*1de20*/  LDGSTS.E [R4+-0x2c000], desc[UR4][R220.64], !P5 ;  /* 0xd4000000dc047fae */ /* 0x000fe2000e921844 */
[----:B------:R-:W-:Y:S01]  /*1de30*/  VIADD R222, R224, 0xffffff71 ;  /* 0xffffff71e0de7836 */ /* 0x000fe20000000000 */
[----:B----4-:R-:W4:Y:S02]  /*1de40*/  LDC R214, c[0x0][0x230] ;  /* 0x00008c00ffd67b82 */ /* 0x010f240000000800 */
[----:B-----5:R-:W5:Y:S04]  /*1de50*/  LDL.LU.64 R208, [R1+0xa10] ;  /* 0x000a100001d07983 */ /* 0x020f680000300a00 */
[----:B------:R2:W-:Y:S04]  /*1de60*/  STL.64 [R1+0x260], R206 ;  /* 0x000260ce01007387 */ /* 0x0005e80000100a00 */
[----:B--2---:R-:W2:Y:S04]  /*1de70*/  LDL.LU.64 R206, [R1+0x9e8] ;  /* 0x0009e80001ce7983 */ /* 0x004ea80000300a00 */
[----:B------:R1:W-:Y:S04]  /*1de80*/  STL.64 [R1+0x19c8], R220 ;  /* 0x0019c8dc01007387 */ /* 0x0003e80000100a00 */
[----:B-1----:R-:W4:Y:S04]  /*1de90*/  LDL.LU.64 R220, [R1+0x9f0] ;  /* 0x0009f00001dc7983 */ /* 0x002f280000300a00 */
[----:B------:R-:W5:Y:S01]  /*1dea0*/  LDL.LU.64 R210, [R1+0x9e0] ;  /* 0x0009e00001d27983 */ /* 0x000f620000300a00 */
[----:B---3--:R-:W-:-:S03]  /*1deb0*/  IMAD.WIDE R224, R5, 0x4, R204 ;  /* 0x0000000405e07825 */ /* 0x008fc600078e02cc */
[----:B------:R-:W3:Y:S01]  /*1dec0*/  LDL.LU.64 R204, [R1+0x9d8] ;  /* 0x0009d80001cc7983 */ /* 0x000ee20000300a00 */
[----:B------:R-:W-:Y:S01]  /*1ded0*/  VIADD R223, R212, 0xffffff72 ;  /* 0xffffff72d4df7836 */ /* 0x000fe20000000000 */
[----:B------:R-:W-:Y:S01]  /*1dee0*/  ISETP.GE.U32.AND P5, PT, R222, 0x7fffff32, PT ;  /* 0x7fffff32de00780c */ /* 0x000fe20003fa6070 */
[----:B------:R-:W-:Y:S01]  /*1def0*/  VIADD R227, R227, 0xffffff70 ;  /* 0xffffff70e3e37836 */ /* 0x000fe20000000000 */
[----:B------:R-:W3:Y:S01]  /*1df00*/  LDL.LU.64 R218, [R1+0x9d0] ;  /* 0x0009d00001da7983 */ /* 0x000ee20000300a00 */
[----:B------:R-:W-:Y:S01]  /*1df10*/  VIADD R226, R226, 0xffffff53 ;  /* 0xffffff53e2e27836 */ /* 0x000fe20000000000 */
[----:B------:R-:W-:Y:S01]  /*1df20*/  ISETP.GE.U32.AND P4, PT, R223, 0x7fffff33, PT ;  /* 0x7fffff33df00780c */ /* 0x000fe20003f86070 */
[----:B------:R-:W-:Y:S01]  /*1df30*/  IMAD.WIDE R222, R5, 0x4, R202 ;  /* 0x0000000405de7825 */ /* 0x000fe200078e02ca */
[----:B------:R-:W1:Y:S04]  /*1df40*/  LDC R212, c[0x0][0x230] ;  /* 0x00008c00ffd47b82 */ /* 0x000e680000000800 */
[----:B------:R2:W-:Y:S01]  /*1df50*/  LDGSTS.E [R4+-0x2bffc], desc[UR4][R222.64], !P6 ;  /* 0xd4004000de047fae */ /* 0x0005e2000f121844 */
[----:B------:R-:W-:-:S03]  /*1df60*/  ISETP.GE.U32.AND P6, PT, R227, 0x7fffff31, PT ;  /* 0x7fffff31e300780c */ /* 0x000fc60003fc6070 */
[----:B------:R-:W-:Y:S01]  /*1df70*/  LDGSTS.E [R4+-0x2bff8], desc[UR4][R224.64], !P1 ;  /* 0xd4008000e0047fae */ /* 0x000fe2000c921844 */
[----:B------:R-:W-:Y:S01]  /*1df80*/  ISETP.GE.U32.AND P1, PT, R226, 0x7fffff14, PT ;  /* 0x7fffff14e200780c */ /* 0x000fe20003f26070 */
[----:B------:R-:W1:Y:S02]  /*1df90*/  LDC R203, c[0x0][0x230] ;  /* 0x00008c00ffcb7b82 */ /* 0x000e640000000800 */
[----:B------:R2:W-:Y:S04]  /*1dfa0*/  STL.64 [R1+0x19d0], R222 ;  /* 0x0019d0de01007387 */ /* 0x0005e80000100a00 */
[----:B------:R-:W-:Y:S02]  /*1dfb0*/  STL.64 [R1+0x19d8], R224 ;  /* 0x0019d8e001007387 */ /* 0x000fe40000100a00 */
[----:B------:R-:W1:Y:S01]  /*1dfc0*/  LDC R202, c[0x0][0x230] ;  /* 0x00008c00ffca7b82 */ /* 0x000e620000000800 */
[----:B--2---:R-:W-:-:S04]  /*1dfd0*/  IMAD.WIDE R222, R5, 0x4, R206 ;  /* 0x0000000405de7825 */ /* 0x004fc800078e02ce */
[----:B----4-:R-:W-:-:S04]  /*1dfe0*/  IMAD.WIDE R226, R5, 0x4, R220 ;  /* 0x0000000405e27825 */ /* 0x010fc800078e02dc */
[----:B------:R-:W-:Y:S01]  /*1dff0*/  VIADD R220, R214, 0xffffff52 ;  /* 0xffffff52d6dc7836 */ /* 0x000fe20000000000 */
[----:B------:R-:W-:Y:S01]  /*1e000*/  LDGSTS.E [R4+-0x2bff4], desc[UR4][R226.64], !P2 ;  /* 0xd400c000e2047fae */ /* 0x000fe2000d121844 */
[----:B-----5:R-:W-:-:S03]  /*1e010*/  IMAD.WIDE R214, R5, 0x4, R208 ;  /* 0x0000000405d67825 */ /* 0x020fc600078e02d0 */
[----:B------:R-:W2:Y:S04]  /*1e020*/  LDL.LU.64 R208, [R1+0x9c8] ;  /* 0x0009c80001d07983 */ /* 0x000ea80000300a00 */
[----:B------:R4:W-:Y:S04]  /*1e030*/  STL.64 [R1+0x258], R214 ;  /* 0x000258d601007387 */ /* 0x0009e80000100a00 */
[----:B------:R-:W-:Y:S04]  /*1e040*/  STL.64 [R1+0x19e0], R226 ;  /* 0x0019e0e201007387 */ /* 0x000fe80000100a00 */
[----:B------:R-:W-:Y:S01]  /*1e050*/  LDGSTS.E [R7+-0x30000], desc[UR4][R214.64], !P3 ;  /* 0xd0000000d6077fae */ /* 0x000fe2000d921844 */
[----:B------:R-:W-:-:S03]  /*1e060*/  IMAD.WIDE R210, R5, 0x4, R210 ;  /* 0x0000000405d27825 */ /* 0x000fc600078e02d2 */
[----:B------:R3:W-:Y:S04]  /*1e070*/  LDGSTS.E [R7+-0x2fffc], desc[UR4][R222.64], !P4 ;  /* 0xd0004000de077fae */ /* 0x0007e8000e121844 */
[----:B------:R5:W-:Y:S04]  /*1e080*/  LDGSTS.E [R7+-0x2fff8], desc[UR4][R210.64], !P5 ;  /* 0xd0008000d2077fae */ /* 0x000be8000e921844 */
[----:B----4-:R-:W4:Y:S04]  /*1e090*/  LDL.LU.64 R214, [R1+0x9c0] ;  /* 0x0009c00001d67983 */ /* 0x010f280000300a00 */
[----:B------:R-:W5:Y:S04]  /*1e0a0*/  LDL.LU.64 R206, [R1+0x9b8] ;  /* 0x0009b80001ce7983 */ /* 0x000f680000300a00 */
[----:B------:R-:W-:Y:S04]  /*1e0b0*/  STL.64 [R1+0x250], R222 ;  /* 0x000250de01007387 */ /* 0x000fe80000100a00 */
[----:B------:R1:W-:Y:S04]  /*1e0c0*/  STL.64 [R1+0xc48], R210 ;  /* 0x000c48d201007387 */ /* 0x0003e80000100a00 */
[----:B-1----:R-:W5:Y:S01]  /*1e0d0*/  LDL.LU.64 R210, [R1+0x9b0] ;  /* 0x0009b00001d27983 */ /* 0x002f620000300a00 */
[----:B---3--:R-:W-:-:S05]  /*1e0e0*/  IMAD.WIDE R222, R5, 0x4, R204 ;  /* 0x0000000405de7825 */ /* 0x008fca00078e02cc */
[----:B------:R-:W-:Y:S04]  /*1e0f0*/  STL.64 [R1+0xc40], R222 ;  /* 0x000c40de01007387 */ /* 0x000fe80000100a00 */
[----:B------:R-:W3:Y:S01]  /*1e100*/  LDL.LU.64 R204, [R1+0x9a8] ;  /* 0x0009a80001cc7983 */ /* 0x000ee20000300a00 */
[----:B------:R-:W-:Y:S01]  /*1e110*/  ISETP.GE.U32.AND P2, PT, R220, 0x7fffff13, PT ;  /* 0x7fffff13dc00780c */ /* 0x000fe20003f46070 */
[----:B------:R-:W-:Y:S01]  /*1e120*/  IMAD.WIDE R218, R5, 0x4, R218 ;  /* 0x0000000405da7825 */ /* 0x000fe200078e02da */
[----:B------:R-:W-:Y:S01]  /*1e130*/  ISETP.GE.U32.AND P3, PT, R213, 0x7fffff12, PT ;  /* 0x7fffff12d500780c */ /* 0x000fe20003f66070 */
[----:B------:R-:W-:Y:S01]  /*1e140*/  LDGSTS.E [R7+-0x2fff4], desc[UR4][R222.64], !P6 ;  /* 0xd000c000de077fae */ /* 0x000fe2000f121844 */
[----:B------:R-:W1:Y:S01]  /*1e150*/  LDC R213, c[0x0][0x230] ;  /* 0x00008c00ffd57b82 */ /* 0x000e620000000800 */
[----:B------:R-:W-:-:S02]  /*1e160*/  VIADD R220, R216, 0xffffff50 ;  /* 0xffffff50d8dc7836 */ /* 0x000fc40000000000 */
[----:B------:R2:W-:Y:S03]  /*1e170*/  STL.64 [R1+0xbb8], R218 ;  /* 0x000bb8da01007387 */ /* 0x0005e60000100a00 */
[----:B------:R-:W-:Y:S01]  /*1e180*/  ISETP.GE.U32.AND P4, PT, R220, 0x7fffff11, PT ;  /* 0x7fffff11dc00780c */ /* 0x000fe20003f86070 */
[----:B------:R-:W-:Y:S01]  /*1e190*/  LDGSTS.E [R7+-0x2c000], desc[UR4][R218.64], !P1 ;  /* 0xd4000000da077fae */ /* 0x000fe2000c921844 */
[----:B------:R-:W-:Y:S01]  /*1e1a0*/  VIADD R220, R203, 0xffffff6e ;  /* 0xffffff6ecbdc7836 */ /* 0x000fe20000000000 */
[----:B------:R-:W1:Y:S04]  /*1e1b0*/  LDC R216, c[0x0][0x230] ;  /* 0x00008c00ffd87b82 */ /* 0x000e680000000800 */
[----:B------:R-:W-:Y:S01]  /*1e1c0*/  ISETP.GE.U32.AND P6, PT, R220, 0x7fffff2f, PT ;  /* 0x7fffff2fdc00780c */ /* 0x000fe20003fc6070 */
[----:B------:R-:W-:-:S02]  /*1e1d0*/  VIADD R202, R202, 0xffffff6f ;  /* 0xffffff6fcaca7836 */ /* 0x000fc40000000000 */
[----:B------:R-:W-:Y:S01]  /*1e1e0*/  VIADD R212, R212, 0xffffff6d ;  /* 0xffffff6dd4d47836 */ /* 0x000fe20000000000 */
[----:B------:R-:W1:Y:S01]  /*1e1f0*/  LDC R203, c[0x0][0x230] ;  /* 0x00008c00ffcb7b82 */ /* 0x000e620000000800 */
[----:B--2---:R-:W-:-:S05]  /*1e200*/  IMAD.WIDE R208, R5, 0x4, R208 ;  /* 0x0000000405d07825 */ /* 0x004fca00078e02d0 */
[----:B------:R2:W-:Y:S04]  /*1e210*/  STL.64 [R1+0xbb0], R208 ;  /* 0x000bb0d001007387 */ /* 0x0005e80000100a00 */
[----:B------:R-:W3:Y:S04]  /*1e220*/  LDL.LU.64 R218, [R1+0x9a0] ;  /* 0x0009a00001da7983 */ /* 0x000ee80000300a00 */
[----:B------:R1:W-:Y:S01]  /*1e230*/  LDGSTS.E [R7+-0x2bffc], desc[UR4][R208.64], !P2 ;  /* 0xd4004000d0077fae */ /* 0x0003e2000d121844 */
[----:B----4-:R-:W-:-:S03]  /*1e240*/  IMAD.WIDE R214, R5, 0x4, R214 ;  /* 0x0000000405d67825 */ /* 0x010fc600078e02d6 */
[----:B--2---:R-:W2:Y:S01]  /*1e250*/  LDL.LU.64 R208, [R1+0x998] ;  /* 0x0009980001d07983 */ /* 0x004ea20000300a00 */
[----:B-----5:R-:W-:-:S03]  /*1e260*/  IMAD.WIDE R206, R5, 0x4, R206 ;  /* 0x0000000405ce7825 */ /* 0x020fc600078e02ce */
[----:B------:R4:W-:Y:S04]  /*1e270*/  STL.64 [R1+0xba8], R214 ;  /* 0x000ba8d601007387 */ /* 0x0009e80000100a00 */
[----:B------:R-:W-:Y:S04]  /*1e280*/  LDGSTS.E [R7+-0x2bff8], desc[UR4][R214.64], !P3 ;  /* 0xd4008000d6077fae */ /* 0x000fe8000d921844 */
[----:B------:R5:W-:Y:S04]  /*1e290*/  STL.64 [R1+0xba0], R206 ;  /* 0x000ba0ce01007387 */ /* 0x000be80000100a00 */
[----:B------:R-:W-:Y:S04]  /*1e2a0*/  LDGSTS.E [R7+-0x2bff4], desc[UR4][R206.64], !P4 ;  /* 0xd400c000ce077fae */ /* 0x000fe8000e121844 */
[----:B----4-:R-:W4:Y:S01]  /*1e2b0*/  LDL.LU.64 R214, [R1+0x990] ;  /* 0x0009900001d67983 */ /* 0x010f220000300a00 */
[----:B------:R-:W-:-:S03]  /*1e2c0*/  IMAD.WIDE R220, R5, 0x4, R210 ;  /* 0x0000000405dc7825 */ /* 0x000fc600078e02d2 */
[----:B-----5:R-:W5:Y:S04]  /*1e2d0*/  LDL.LU.64 R206, [R1+0x988] ;  /* 0x0009880001ce7983 */ /* 0x020f680000300a00 */
[----:B------:R-:W-:Y:S04]  /*1e2e0*/  STL.64 [R1+0x19e8], R6 ;  /* 0x0019e80601007387 */ /* 0x000fe80000100a00 */
[----:B------:R-:W-:Y:S01]  /*1e2f0*/  STL.64 [R1+0xc38], R220 ;  /* 0x000c38dc01007387 */ /* 0x000fe20000100a00 */
[----:B---3--:R-:W-:Y:S01]  /*1e300*/  IMAD.WIDE R210, R5, 0x4, R204 ;  /* 0x0000000405d27825 */ /* 0x008fe200078e02cc */
[----:B------:R-:W-:-:S02]  /*1e310*/  ISETP.GE.U32.AND P5, PT, R202, 0x7fffff30, PT ;  /* 0x7fffff30ca00780c */ /* 0x000fc40003fa6070 */
[----:B------:R-:W3:Y:S01]  /*1e320*/  LDL.LU.64 R204, [R1+0x980] ;  /* 0x0009800001cc7983 */ /* 0x000ee20000300a00 */
[----:B------:R-:W-:Y:S01]  /*1e330*/  VIADD R217, R217, 0xffffff6c ;  /* 0xffffff6cd9d97836 */ /* 0x000fe20000000000 */
[----:B------:R-:W-:Y:S02]  /*1e340*/  ISETP.GE.U32.AND P1, PT, R212, 0x7fffff2e, PT ;  /* 0x7fffff2ed400780c */ /* 0x000fe40003f26070 */
[----:B------:R1:W-:Y:S02]  /*1e350*/  STL.64 [R1+0xc30], R210 ;  /* 0x000c30d201007387 */ /* 0x0003e40000100a00 */
[----:B-1----:R-:W-:Y:S01]  /*1e360*/  VIADD R213, R213, 0xffffff4f ;  /* 0xffffff4fd5d57836 */ /* 0x002fe20000000000 */
[----:B------:R-:W1:Y:S01]  /*1e370*/  LDC R202, c[0x0][0x230] ;  /* 0x00008c00ffca7b82 */ /* 0x000e620000000800 */
[----:B------:R-:W-:Y:S01]  /*1e380*/  ISETP.GE.U32.AND P2, PT, R217, 0x7fffff2d, PT ;  /* 0x7fffff2dd900780c */ /* 0x000fe20003f46070 */
[----:B------:R-:W-:Y:S02]  /*1e390*/  VIADD R216, R216, 0xffffff4e ;  /* 0xffffff4ed8d87836 */ /* 0x000fe40000000000 */
[----:B------:R2:W-:Y:S01]  /*1e3a0*/  LDGSTS.E [R12+-0x30000], desc[UR4][R220.64], !P5 ;  /* 0xd0000000dc0c7fae */ /* 0x0005e2000e921844 */
[----:B------:R-:W-:-:S03]  /*1e3b0*/  ISETP.GE.U32.AND P3, PT, R213, 0x7fffff10, PT ;  /* 0x7fffff10d500780c */ /* 0x000fc60003f66070 */
[----:B------:R-:W1:Y:S01]  /*1e3c0*/  LDC R212, c[0x0][0x230] ;  /* 0x00008c00ffd47b82 */ /* 0x000e620000000800 */
[----:B------:R-:W-:Y:S01]  /*1e3d0*/  LDGSTS.E [R12+-0x2fffc], desc[UR4][R210.64], !P6 ;  /* 0xd0004000d20c7fae */ /* 0x000fe2000f121844 */
[----:B------:R-:W-:-:S06]  /*1e3e0*/  ISETP.GE.U32.AND P4, PT, R216, 0x7fffff0f, PT ;  /* 0x7fffff0fd800780c */ /* 0x000fcc0003f86070 */
[----:B------:R-:W1:Y:S01]  /*1e3f0*/  LDC R213, c[0x0][0x230] ;  /* 0x00008c00ffd57b82 */ /* 0x000e620000000800 */
[----:B------:R-:W3:Y:S01]  /*1e400*/  LDL.LU.64 R210, [R1+0x978] ;  /* 0x0009780001d27983 */ /* 0x000ee20000300a00 */
[----:B--2---:R-:W-:-:S06]  /*1e410*/  IMAD.WIDE R208, R5, 0x4, R208 ;  /* 0x0000000405d07825 */ /* 0x004fcc00078e02d0 */
[----:B------:R-:W2:Y:S01]  /*1e420*/  LDC R217, c[0x0][0x230] ;  /* 0x00008c00ffd97b82 */ /* 0x000ea20000000800 */
[C---:B------:R-:W-:Y:S02]  /*1e430*/  IMAD.WIDE R220, R5.reuse, 0x4, R218 ;  /* 0x0000000405dc7825 */ /* 0x040fe400078e02da */
[----:B------:R-:W2:Y:S05]  /*1e440*/  LDL.LU.64 R218, [R1+0x970] ;  /* 0x0009700001da7983 */ /* 0x000eaa0000300a00 */
[----:B------:R-:W2:Y:S01]  /*1e450*/  LDC R6, c[0x0][0x230] ;  /* 0x00008c00ff067b82 */ /* 0x000ea20000000800 */
[----:B------:R4:W-:Y:S04]  /*1e460*/  STL.64 [R1+0xc28], R220 ;  /* 0x000c28dc01007387 */ /* 0x0009e80000100a00 */
[----:B------:R4:W-:Y:S04]  /*1e470*/  LDGSTS.E [R12+-0x2fff8], desc[UR4][R220.64], !P1 ;  /* 0xd0008000dc0c7fae */ /* 0x0009e8000c921844 */
[----:B------:R1:W-:Y:S04]  /*1e480*/  STL.64 [R1+0xc20], R208 ;  /* 0x000c20d001007387 */ /* 0x0003e80000100a00 */
[----:B------:R-:W-:Y:S01]  /*1e490*/  LDGSTS.E [R12+-0x2fff4], desc[UR4][R208.64], !P2 ;  /* 0xd000c000d00c7fae */ /* 0x000fe2000d121844 */
[----:B----4-:R-:W-:-:S04]  /*1e4a0*/  IMAD.WIDE R220, R5, 0x4, R214 ;  /* 0x0000000405dc7825 */ /* 0x010fc800078e02d6 */
[C---:B-----5:R-:W-:Y:S01]  /*1e4b0*/  IMAD.WIDE R206, R5.reuse, 0x4, R206 ;  /* 0x0000000405ce7825 */ /* 0x060fe200078e02ce */
[----:B------:R3:W-:Y:S04]  /*1e4c0*/  LDGSTS.E [R12+-0x2c000], desc[UR4][R220.64], !P3 ;  /* 0xd4000000dc0c7fae */ /* 0x0007e8000d921844 */
[----:B-1----:R-:W4:Y:S04]  /*1e4d0*/  LDL.LU.64 R208, [R1+0x968] ;  /* 0x0009680001d07983 */ /* 0x002f280000300a00 */
[----:B------:R-:W5:Y:S04]  /*1e4e0*/  LDL.LU.64 R214, [R1+0x960] ;  /* 0x0009600001d67983 */ /* 0x000f680000300a00 */
[----:B------:R-:W-:Y:S04]  /*1e4f0*/  STL.64 [R1+0xb98], R220 ;  /* 0x000b98dc01007387 */ /* 0x000fe80000100a00 */
[----:B------:R1:W-:Y:S04]  /*1e500*/  STL.64 [R1+0xb90], R206 ;  /* 0x000b90ce01007387 */ /* 0x0003e80000100a00 */
[----:B------:R-:W-:Y:S04]  /*1e510*/  LDGSTS.E [R12+-0x2bffc], desc[UR4][R206.64], !P4 ;  /* 0xd4004000ce0c7fae */ /* 0x000fe8000e121844 */
[----:B-1----:R-:W5:Y:S01]  /*1e520*/  LDL.LU.64 R206, [R1+0x958] ;  /* 0x0009580001ce7983 */ /* 0x002f620000300a00 */
[----:B---3--:R-:W-:-:S05]  /*1e530*/  IMAD.WIDE R220, R5, 0x4, R204 ;  /* 0x0000000405dc7825 */ /* 0x008fca00078e02cc */
[----:B------:R-:W-:Y:S04]  /*1e540*/  STL.64 [R1+0xb88], R220 ;  /* 0x000b88dc01007387 */ /* 0x000fe80000100a00 */
[----:B------:R-:W3:Y:S01]  /*1e550*/  LDL.LU.64 R204, [R1+0x950] ;  /* 0x0009500001cc7983 */ /* 0x000ee20000300a00 */
[----:B------:R-:W-:-:S05]  /*1e560*/  VIADD R202, R202, 0xffffff4d ;  /* 0xffffff4dcaca7836 */ /* 0x000fca0000000000 */
[----:B------:R-:W-:Y:S02]  /*1e570*/  ISETP.GE.U32.AND P5, PT, R202, 0x7fffff0e, PT ;  /* 0x7fffff0eca00780c */ /* 0x000fe40003fa6070 */
[----:B------:R-:W1:Y:S01]  /*1e580*/  LDC R202, c[0x0][0x230] ;  /* 0x00008c00ffca7b82 */ /* 0x000e620000000800 */
[----:B------:R-:W-:-:S07]  /*1e590*/  IADD3 R216, R212, -0x95, RZ ;  /* 0xffffff6bd4d87810 */ /* 0x000fce0007ffe0ff */
[----:B------:R-:W1:Y:S01]  /*1e5a0*/  LDC R212, c[0x0][0x230] ;  /* 0x00008c00ffd47b82 */ /* 0x000e620000000800 */
[----:B------:R-:W-:Y:S01]  /*1e5b0*/  VIADD R7, R203, 0xffffff4c ;  /* 0xffffff4ccb077836 */ /* 0x000fe20000000000 */
[----:B------:R-:W-:Y:S01]  /*1e5c0*/  ISETP.GE.U32.AND P1, PT, R216, 0x7fffff2c, PT ;  /* 0x7fffff2cd800780c */ /* 0x000fe20003f26070 */
[----:B------:R-:W-:Y:S01]  /*1e5d0*/  VIADD R213, R213, 0xffffff69 ;  /* 0xffffff69d5d57836 */ /* 0x000fe20000000000 */
[----:B------:R-:W-:Y:S04]  /*1e5e0*/  LDGSTS.E [R12+-0x2bff8], desc[UR4][R220.64], !P5 ;  /* 0xd4008000dc0c7fae */ /* 0x000fe8000e921844 */
[----:B------:R-:W4:Y:S01]  /*1e5f0*/  LDC R216, c[0x0][0x230] ;  /* 0x00008c00ffd87b82 */ /* 0x000f220000000800 */
[----:B------:R-:W-:Y:S01]  /*1e600*/  ISETP.GE.U32.AND P6, PT, R7, 0x7fffff0d, PT ;  /* 0x7fffff0d0700780c */ /* 0x000fe20003fc6070 */
[----:B--2---:R-:W-:Y:S01]  /*1e610*/  VIADD R7, R217, 0xffffff6a ;  /* 0xffffff6ad9077836 */ /* 0x004fe20000000000 */
[----:B------:R-:W-:Y:S01]  /*1e620*/  ISETP.GE.U32.AND P3, PT, R213, 0x7fffff2a, PT ;  /* 0x7fffff2ad500780c */ /* 0x000fe20003f66070 */
[----:B------:R-:W-:-:S03]  /*1e630*/  IMAD.WIDE R210, R5, 0x4, R210 ;  /* 0x0000000405d27825 */ /* 0x000fc600078e02d2 */
[----:B------:R-:W-:Y:S01]  /*1e640*/  ISETP.GE.U32.AND P2, PT, R7, 0x7fffff2b, PT ;  /* 0x7fffff2b0700780c */ /* 0x000fe20003f46070 */
[----:B-1----:R-:W-:Y:S01]  /*1e650*/  VIADD R213, R202, 0xffffff4b ;  /* 0xffffff4bcad57836 */ /* 0x002fe20000000000 */
[----:B------:R1:W-:Y:S01]  /*1e660*/  STL.64 [R1+0xb80], R210 ;  /* 0x000b80d201007387 */ /* 0x0003e20000100a00 */
[----:B------:R-:W-:Y:S01]  /*1e670*/  VIADD R6, R6, 0xffffff68 ;  /* 0xffffff6806067836 */ /* 0x000fe20000000000 */
[----:B------:R-:W2:Y:S02]  /*1e680*/  LDC R203, c[0x0][0x230] ;  /* 0x00008c00ffcb7b82 */ /* 0x000ea40000000800 */
[----:B------:R-:W-:Y:S01]  /*1e690*/  ISETP.GE.U32.AND P5, PT, R213, 0x7fffff0c, PT ;  /* 0x7fffff0cd500780c */ /* 0x000fe20003fa6070 */
[----:B------:R4:W-:Y:S01]  /*1e6a0*/  LDGSTS.E [R12+-0x2bff4], desc[UR4][R210.64], !P6 ;  /* 0xd400c000d20c7fae */ /* 0x0009e2000f121844 */
[----:B------:R-:W-:-:S03]  /*1e6b0*/  VIADD R217, R212, 0xffffff49 ;  /* 0xffffff49d4d97836 */ /* 0x000fc60000000000 */
[----:B------:R-:W2:Y:S01]  /*1e6c0*/  LDL.LU.64 R212, [R1+0x948] ;  /* 0x0009480001d47983 */ /* 0x000ea20000300a00 */
[----:B------:R-:W-:Y:S01]  /*1e6d0*/  ISETP.GE.U32.AND P4, PT, R6, 0x7fffff29, PT ;  /* 0x7fffff290600780c */ /* 0x000fe20003f86070 */
[----:B------:R-:W2:Y:S08]  /*1e6e0*/  LDC R7, c[0x0][0x230] ;  /* 0x00008c00ff077b82 */ /* 0x000eb00000000800 */
[----:B------:R-:W2:Y:S01]  /*1e6f0*/  LDC R6, c[0x0][0x230] ;  /* 0x00008c00ff067b82 */ /* 0x000ea20000000800 */
[----:B------:R-:W-:-:S07]  /*1e700*/  IMAD.WIDE R218, R5, 0x4, R218 ;  /* 0x0000000405da7825 */ /* 0x000fce00078e02da */
[----:B------:R-:W2:Y:S01]  /*1e710*/  LDC R202, c[0x0][0x230] ;  /* 0x00008c00ffca7b82 */ /* 0x000ea20000000800 */
[----:B------:R-:W-:Y:S04]  /*1e720*/  STL.64 [R1+0xc18], R218 ;  /* 0x000c18da01007387 */ /* 0x000fe80000100a00 */
[----:B------:R4:W-:Y:S04]  /*1e730*/  STL.64 [R1+0x19f0], R12 ;  /* 0x0019f00c01007387 */ /* 0x0009e80000100a00 */
[----:B-1----:R-:W2:Y:S04]  /*1e740*/  LDL.LU.64 R210, [R1+0x940] ;  /* 0x0009400001d27983 */ /* 0x002ea80000300a00 */
[----:B------:R-:W-:Y:S01]  /*1e750*/  LDGSTS.E [R246+-0x30000], desc[UR4][R218.64], !P1 ;  /* 0xd0000000daf67fae */ /* 0x000fe2000c921844 */
[----:B------:R-:W-:Y:S01]  /*1e760*/  ISETP.GE.U32.AND P1, PT, R217, 0x7fffff0a, PT ;  /* 0x7fffff0ad900780c */ /* 0x000fe20003f26070 */
[----:B----4-:R-:W-:Y:S01]  /*1e770*/  VIADD R12, R216, 0xffffff48 ;  /* 0xffffff48d80c7836 */ /* 0x010fe20000000000 */
[----:B------:R-:W1:Y:S01]  /*1e780*/  LDC R13, c[0x0][0x230] ;  /* 0x00008c00ff0d7b82 */ /* 0x000e620000000800 */
[----:B------:R-:W-:-:S04]  /*1e790*/  IMAD.WIDE R208, R5, 0x4, R208 ;  /* 0x0000000405d07825 */ /* 0x000fc800078e02d0 */
[C---:B-----5:R-:W-:Y:S01]  /*1e7a0*/  IMAD.WIDE R214, R5.reuse, 0x4, R214 ;  /* 0x0000000405d67825 */ /* 0x060fe200078e02d6 */
[----:B------:R4:W-:Y:S04]  /*1e7b0*/  STL.64 [R1+0xc10], R208 ;  /* 0x000c10d001007387 */ /* 0x0009e80000100a00 */
[----:B------:R-:W-:Y:S04]  /*1e7c0*/  LDGSTS.E [R246+-0x2fffc], desc[UR4][R208.64], !P2 ;  /* 0xd0004000d0f67fae */ /* 0x000fe8000d121844 */
[----:B------:R5:W-:Y:S04]  /*1e7d0*/  STL.64 [R1+0xc08], R214 ;  /* 0x000c08d601007387 */ /* 0x000be80000100a00 */
[----:B------:R5:W-:Y:S04]  /*1e7e0*/  LDGSTS.E [R246+-0x2fff8], desc[UR4][R214.64], !P3 ;  /* 0xd0008000d6f67fae */ /* 0x000be8000d921844 */
[----:B----4-:R-:W4:Y:S04]  /*1e7f0*/  LDL.LU.64 R208, [R1+0x938] ;  /* 0x0009380001d07983 */ /* 0x010f280000300a00 */
[----:B------:R-:W4:Y:S01]  /*1e800*/  LDL.LU.64 R216, [R1+0x930] ;  /* 0x0009300001d87983 */ /* 0x000f220000300a00 */
[----:B-----5:R-:W-:-:S05]  /*1e810*/  IMAD.WIDE R214, R5, 0x4, R206 ;  /* 0x0000000405d67825 */ /* 0x020fca00078e02ce */
[----:B------:R-:W-:Y:S04]  /*1e820*/  STL.64 [R1+0xc00], R214 ;  /* 0x000c00d601007387 */ /* 0x000fe80000100a00 */
[----:B------:R-:W5:Y:S04]  /*1e830*/  LDL.LU.64 R206, [R1+0x928] ;  /* 0x0009280001ce7983 */ /* 0x000f680000300a00 */
[----:B------:R-:W-:Y:S01]  /*1e840*/  LDGSTS.E [R246+-0x2fff4], desc[UR4][R214.64], !P4 ;  /* 0xd000c000d6f67fae */ /* 0x000fe2000e121844 */
[----:B---3--:R-:W-:-:S05]  /*1e850*/  IMAD.WIDE R204, R5, 0x4, R204 ;  /* 0x0000000405cc7825 */ /* 0x008fca00078e02cc */
[----:B------:R3:W-:Y:S04]  /*1e860*/  STL.64 [R1+0xb78], R204 ;  /* 0x000b78cc01007387 */ /* 0x0007e80000100a00 */
[----:B------:R-:W-:Y:S04]  /*1e870*/  LDGSTS.E [R246+-0x2c000], desc[UR4][R204.64], !P5 ;  /* 0xd4000000ccf67fae */ /* 0x000fe8000e921844 */
[----:B---3--:R-:W3:Y:S01]  /*1e880*/  LDL.LU.64 R204, [R1+0x920] ;  /* 0x0009200001cc7983 */ /* 0x008ee20000300a00 */
[----:B--2---:R-:W-:Y:S01]  /*1e890*/  VIADD R203, R203, 0xffffff4a ;  /* 0xffffff4acbcb7836 */ /* 0x004fe20000000000 */
[----:B------:R-:W-:-:S02]  /*1e8a0*/  ISETP.GE.U32.AND P2, PT, R12, 0x7fffff09, PT ;  /* 0x7fffff090c00780c */ /* 0x000fc40003f46070 */
[----:B------:R-:W2:Y:S01]  /*1e8b0*/  LDC R12, c[0x0][0x230] ;  /* 0x00008c00ff0c7b82 */ /* 0x000ea20000000800 */
[----:B------:R-:W5:Y:S01]  /*1e8c0*/  LDL.LU.64 R214, [R1+0x918] ;  /* 0x0009180001d67983 */ /* 0x000f620000300a00 */
[----:B------:R-:W-:-:S06]  /*1e8d0*/  ISETP.GE.U32.AND P6, PT, R203, 0x7fffff0b, PT ;  /* 0x7fffff0bcb00780c */ /* 0x000fcc0003fc6070 */
[----:B------:R-:W1:Y:S01]  /*1e8e0*/  LDC R203, c[0x0][0x230] ;  /* 0x00008c00ffcb7b82 */ /* 0x000e620000000800 */
[----:B------:R-:W-:-:S05]  /*1e8f0*/  IMAD.WIDE R218, R5, 0x4, R212 ;  /* 0x0000000405da7825 */ /* 0x000fca00078e02d4 */
[----:B------:R-:W-:Y:S04]  /*1e900*/  STL.64 [R1+0xb70], R218 ;  /* 0x000b70da01007387 */ /* 0x000fe80000100a00 */
[----:B------:R4:W-:Y:S01]  /*1e910*/  LDGSTS.E [R246+-0x2bffc], desc[UR4][R218.64], !P6 ;  /* 0xd4004000daf67fae */ /* 0x0009e2000f121844 */
[----:B-1----:R-:W-:Y:S02]  /*1e920*/  VIADD R212, R203, 0xffffff64 ;  /* 0xffffff64cbd47836 */ /* 0x002fe40000000000 */
[----:B------:R-:W-:Y:S02]  /*1e930*/  VIADD R7, R7, 0xffffff67 ;  /* 0xffffff6707077836 */ /* 0x000fe40000000000 */
[----:B------:R-:W-:Y:S01]  /*1e940*/  VIADD R6, R6, 0xffffff66 ;  /* 0xffffff6606067836 */ /* 0x000fe20000000000 */
[----:B------:R-:W-:-:S02]  /*1e950*/  ISETP.GE.U32.AND P6, PT, R212, 0x7fffff25, PT ;  /* 0x7fffff25d400780c */ /* 0x000fc40003fc6070 */
[----:B------:R-:W-:Y:S01]  /*1e960*/  IADD3 R202, R202, -0x9b, RZ ;  /* 0xffffff65caca7810 */ /* 0x000fe20007ffe0ff */
[----:B------:R-:W-:Y:S01]  /*1e970*/  IMAD.WIDE R210, R5, 0x4, R210 ;  /* 0x0000000405d27825 */ /* 0x000fe200078e02d2 */
[----:B------:R-:W1:Y:S04]  /*1e980*/  LDC R203, c[0x0][0x230] ;  /* 0x00008c00ffcb7b82 */ /* 0x000e680000000800 */
[----:B------:R2:W-:Y:S04]  /*1e990*/  STL.64 [R1+0xb68], R210 ;  /* 0x000b68d201007387 */ /* 0x0005e80000100a00 */
[----:B------:R-:W-:Y:S04]  /*1e9a0*/  LDGSTS.E [R246+-0x2bff8], desc[UR4][R210.64], !P1 ;  /* 0xd4008000d2f67fae */ /* 0x000fe8000c921844 */
[----:B------:R-:W5:Y:S04]  /*1e9b0*/  LDL.LU.64 R212, [R1+0x910] ;  /* 0x0009100001d47983 */ /* 0x000f680000300a00 */
[----:B--2---:R-:W2:Y:S01]  /*1e9c0*/  LDL.LU.64 R210, [R1+0x908] ;  /* 0x0009080001d27983 */ /* 0x004ea20000300a00 */
[----:B------:R-:W-:-:S02]  /*1e9d0*/  ISETP.GE.U32.AND P3, PT, R7, 0x7fffff28, PT ;  /* 0x7fffff280700780c */ /* 0x000fc40003f66070 */
[----:B------:R-:W-:Y:S01]  /*1e9e0*/  ISETP.GE.U32.AND P4, PT, R6, 0x7fffff27, PT ;  /* 0x7fffff270600780c */ /* 0x000fe20003f86070 */
[----:B------:R-:W1:Y:S01]  /*1e9f0*/  LDC R7, c[0x0][0x230] ;  /* 0x00008c00ff077b82 */ /* 0x000e620000000800 */
[----:B----4-:R-:W-:-:S04]  /*1ea00*/  IMAD.WIDE R218, R5, 0x4, R208 ;  /* 0x0000000405da7825 */ /* 0x010fc800078e02d0 */
[C---:B------:R-:W-:Y:S01]  /*1ea10*/  IMAD.WIDE R216, R5.reuse, 0x4, R216 ;  /* 0x0000000405d87825 */ /* 0x040fe200078e02d8 */
[----:B------:R-:W-:Y:S02]  /*1ea20*/  ISETP.GE.U32.AND P5, PT, R202, 0x7fffff26, PT ;  /* 0x7fffff26ca00780c */ /* 0x000fe40003fa6070 */
[----:B------:R-:W4:Y:S01]  /*1ea30*/  LDC R6, c[0x0][0x230] ;  /* 0x00008c00ff067b82 */ /* 0x000f220000000800 */
[----:B------:R-:W-:Y:S01]  /*1ea40*/  VIADD R208, R12, 0xffffff46 ;  /* 0xffffff460cd07836 */ /* 0x000fe20000000000 */
[----:B------:R5:W-:Y:S04]  /*1ea50*/  STL.64 [R1+0xb60], R218 ;  /* 0x000b60da01007387 */ /* 0x000be80000100a00 */
[----:B------:R5:W-:Y:S01]  /*1ea60*/  LDGSTS.E [R246+-0x2bff4], desc[UR4][R218.64], !P2 ;  /* 0xd400c000daf67fae */ /* 0x000be2000d121844 */
[----:B------:R-:W-:Y:S01]  /*1ea70*/  ISETP.GE.U32.AND P2, PT, R208, 0x7fffff07, PT ;  /* 0x7fffff07d000780c */ /* 0x000fe20003f46070 */
[----:B------:R-:W4:Y:S02]  /*1ea80*/  LDC R202, c[0x0][0x230] ;  /* 0x00008c00ffca7b82 */ /* 0x000f240000000800 */
[----:B------:R-:W-:Y:S04]  /*1ea90*/  STL.64 [R1+0xbf8], R216 ;  /* 0x000bf8d801007387 */ /* 0x000fe80000100a00 */
[----:B------:R-:W2:Y:S01]  /*1eaa0*/  LDL.LU.64 R208, [R1+0x900] ;  /* 0x0009000001d07983 */ /* 0x000ea20000300a00 */
[----:B---3--:R-:W-:-:S03]  /*1eab0*/  IMAD.WIDE R204, R5, 0x4, R204 ;  /* 0x0000000405cc7825 */ /* 0x008fc600078e02cc */
[----:B------:R4:W-:Y:S01]  /*1eac0*/  LDGSTS.E [R247+-0x30000], desc[UR4][R216.64], !P3 ;  /* 0xd0000000d8f77fae */ /* 0x0009e2000d921844 */
[----:B------:R-:W3:Y:S01]  /*1ead0*/  LDC R12, c[0x0][0x230] ;  /* 0x00008c00ff0c7b82 */ /* 0x000ee20000000800 */
[----:B-----5:R-:W-:Y:S02]  /*1eae0*/  IMAD.WIDE R218, R5, 0x4, R206 ;  /* 0x0000000405da7825 */ /* 0x020fe400078e02ce */
[----:B------:R-:W5:Y:S04]  /*1eaf0*/  LDL.LU.64 R206, [R1+0x8f8] ;  /* 0x0008f80001ce7983 */ /* 0x000f680000300a00 */
[----:B------:R-:W-:Y:S04]  /*1eb00*/  STL.64 [R1+0xbf0], R218 ;  /* 0x000bf0da01007387 */ /* 0x000fe80000100a00 */
[----:B------:R-:W-:Y:S04]  /*1eb10*/  LDGSTS.E [R247+-0x2fffc], desc[UR4][R218.64], !P4 ;  /* 0xd0004000daf77fae */ /* 0x000fe8000e121844 */
[----:B------:R1:W-:Y:S04]  /*1eb20*/  STL.64 [R1+0xbe8], R204 ;  /* 0x000be8cc01007387 */ /* 0x0003e80000100a00 */
[----:B------:R-:W-:Y:S04]  /*1eb30*/  LDGSTS.E [R247+-0x2fff8], desc[UR4][R204.64], !P5 ;  /* 0xd0008000ccf77fae */ /* 0x000fe8000e921844 */
[----:B-1----:R-:W3:Y:S01]  /*1eb40*/  LDL.LU.64 R204, [R1+0x8f0] ;  /* 0x0008f00001cc7983 */ /* 0x002ee20000300a00 */
[----:B------:R-:W-:-:S05]  /*1eb50*/  VIADD R13, R13, 0xffffff47 ;  /* 0xffffff470d0d7836 */ /* 0x000fca0000000000 */
[----:B------:R-:W-:Y:S01]  /*1eb60*/  ISETP.GE.U32.AND P1, PT, R13, 0x7fffff08, PT ;  /* 0x7fffff080d00780c */ /* 0x000fe20003f26070 */
[----:B------:R-:W-:Y:S01]  /*1eb70*/  IMAD.WIDE R214, R5, 0x4, R214 ;  /* 0x0000000405d67825 */ /* 0x000fe200078e02d6 */
[----:B------:R-:W1:Y:S03]  /*1eb80*/  LDC R13, c[0x0][0x230] ;  /* 0x00008c00ff0d7b82 */ /* 0x000e660000000800 */
[----:B------:R-:W-:Y:S02]  /*1eb90*/  VIADD R7, R7, 0xffffff45 ;  /* 0xffffff4507077836 */ /* 0x000fe40000000000 */
[----:B----4-:R-:W-:Y:S02]  /*1eba0*/  VIADD R216, R6, 0xffffff44 ;  /* 0xffffff4406d87836 */ /* 0x010fe40000000000 */
[----:B------:R-:W-:Y:S01]  /*1ebb0*/  VIADD R202, R202, 0xffffff63 ;  /* 0xffffff63caca7836 */ /* 0x000fe20000000000 */
[----:B------:R4:W-:Y:S01]  /*1ebc0*/  STL.64 [R1+0xbe0], R214 ;  /* 0x000be0d601007387 */ /* 0x0009e20000100a00 */
[----:B------:R-:W-:Y:S01]  /*1ebd0*/  ISETP.GE.U32.AND P3, PT, R7, 0x7fffff06, PT ;  /* 0x7fffff060700780c */ /* 0x000fe20003f66070 */
[----:B------:R-:W-:Y:S01]  /*1ebe0*/  VIADD R203, R203, 0xffffff62 ;  /* 0xffffff62cbcb7836 */ /* 0x000fe20000000000 */
[----:B------:R-:W-:Y:S01]  /*1ebf0*/  ISETP.GE.U32.AND P4, PT, R216, 0x7fffff05, PT ;  /* 0x7fffff05d800780c */ /* 0x000fe20003f86070 */
[----:B------:R4:W-:Y:S01]  /*1ec00*/  LDGSTS.E [R247+-0x2fff4], desc[UR4][R214.64], !P6 ;  /* 0xd000c000d6f77fae */ /* 0x0009e2000f121844 */
[----:B------:R-:W-:Y:S01]  /*1ec10*/  ISETP.GE.U32.AND P5, PT, R202, 0x7fffff24, PT ;  /* 0x7fffff24ca00780c */ /* 0x000fe20003fa6070 */
[----:B------:R-:W1:Y:S02]  /*1ec20*/  LDC R7, c[0x0][0x230] ;  /* 0x00008c00ff077b82 */ /* 0x000e640000000800 */
[----:B------:R-:W3:Y:S06]  /*1ec30*/  LDL.LU.64 R218, [R1+0x8e8] ;  /* 0x0008e80001da7983 */ /* 0x000eec0000300a00 */
[----:B------:R-:W1:Y:S01]  /*1ec40*/  LDC R202, c[0x0][0x230] ;  /* 0x00008c00ffca7b82 */ /* 0x000e620000000800 */
[----:B------:R-:W-:-:S07]  /*1ec50*/  ISETP.GE.U32.AND P6, PT, R203, 0x7fffff23, PT ;  /* 0x7fffff23cb00780c */ /* 0x000fce0003fc6070 */
[----:B------:R-:W3:Y:S01]  /*1ec60*/  LDC R6, c[0x0][0x230] ;  /* 0x00008c00ff067b82 */ /* 0x000ee20000000800 */
[----:B------:R-:W-:-:S07]  /*1ec70*/  IMAD.WIDE R212, R5, 0x4, R212 ;  /* 0x0000000405d47825 */ /* 0x000fce00078e02d4 */
[----:B----4-:R-:W4:Y:S01]  /*1ec80*/  LDC R215, c[0x0][0x230] ;  /* 0x00008c00ffd77b82 */ /* 0x010f220000000800 */
[C---:B--2---:R-:W-:Y:S01]  /*1ec90*/  IMAD.WIDE R210, R5.reuse, 0x4, R210 ;  /* 0x0000000405d27825 */ /* 0x044fe200078e02d2 */
[----:B------:R2:W-:Y:S04]  /*1eca0*/  STL.64 [R1+0xb58], R212 ;  /* 0x000b58d401007387 */ /* 0x0005e80000100a00 */
[----:B------:R-:W-:Y:S04]  /*1ecb0*/  LDGSTS.E [R247+-0x2c000], desc[UR4][R212.64], !P1 ;  /* 0xd4000000d4f77fae */ /* 0x000fe8000c921844 */
[----:B------:R1:W-:Y:S04]  /*1ecc0*/  STL.64 [R1+0xb50], R210 ;  /* 0x000b50d201007387 */ /* 0x0003e80000100a00 */
[----:B------:R1:W-:Y:S04]  /*1ecd0*/  LDGSTS.E [R247+-0x2bffc], desc[UR4][R210.64], !P2 ;  /* 0xd4004000d2f77fae */ /* 0x0003e8000d121844 */
[----:B------:R-:W4:Y:S04]  /*1ece0*/  LDL.LU.64 R216, [R1+0x8e0] ;  /* 0x0008e00001d87983 */ /* 0x000f280000300a00 */
[----:B--2---:R-:W2:Y:S01]  /*1ecf0*/  LDL.LU.64 R212, [R1+0x8d8] ;  /* 0x0008d80001d47983 */ /* 0x004ea20000300a00 */
[----:B-1----:R-:W-:-:S05]  /*1ed00*/  IMAD.WIDE R210, R5, 0x4, R208 ;  /* 0x0000000405d27825 */ /* 0x002fca00078e02d0 */
[----:B------:R-:W-:Y:S04]  /*1ed10*/  STL.64 [R1+0xb48], R210 ;  /* 0x000b48d201007387 */ /* 0x000fe80000100a00 */
[----:B------:R-:W2:Y:S04]  /*1ed20*/  LDL.LU.64 R208, [R1+0x8d0] ;  /* 0x0008d00001d07983 */ /* 0x000ea80000300a00 */
[----:B------:R-:W-:Y:S01]  /*1ed30*/  LDGSTS.E [R247+-0x2bff8], desc[UR4][R210.64], !P3 ;  /* 0xd4008000d2f77fae */ /* 0x000fe2000d921844 */
[----:B------:R-:W-:Y:S02]  /*1ed40*/  VIADD R214, R202, 0xffffff40 ;  /* 0xffffff40cad67836 */ /* 0x000fe40000000000 */
[----:B-----5:R-:W-:-:S05]  /*1ed50*/  IMAD.WIDE R206, R5, 0x4, R206 ;  /* 0x0000000405ce7825 */ /* 0x020fca00078e02ce */
[----:B------:R1:W-:Y:S04]  /*1ed60*/  STL.64 [R1+0xb40], R206 ;  /* 0x000b40ce01007387 */ /* 0x0003e80000100a00 */
[----:B------:R-:W-:Y:S04]  /*1ed70*/  LDGSTS.E [R247+-0x2bff4], desc[UR4][R206.64], !P4 ;  /* 0xd400c000cef77fae */ /* 0x000fe8000e121844 */
[----:B-1----:R-:W5:Y:S04]  /*1ed80*/  LDL.LU.64 R206, [R1+0x8c8] ;  /* 0x0008c80001ce7983 */ /* 0x002f680000300a00 */
[----:B------:R-:W-:Y:S01]  /*1ed90*/  STL.64 [R1+0x19f8], R246 ;  /* 0x0019f8f601007387 */ /* 0x000fe20000100a00 */
[----:B---3--:R-:W-:-:S03]  /*1eda0*/  IMAD.WIDE R222, R5, 0x4, R204 ;  /* 0x0000000405de7825 */ /* 0x008fc600078e02cc */
[----:B------:R-:W3:Y:S01]  /*1edb0*/  LDL.LU.64 R210, [R1+0x8c0] ;  /* 0x0008c00001d27983 */ /* 0x000ee20000300a00 */
[----:B------:R-:W-:-:S03]  /*1edc0*/  VIADD R13, R13, 0xffffff61 ;  /* 0xffffff610d0d7836 */ /* 0x000fc60000000000 */
[----:B------:R-:W-:Y:S01]  /*1edd0*/  STL.64 [R1+0xbd8], R222 ;  /* 0x000bd8de01007387 */ /* 0x000fe20000100a00 */
[----:B------:R-:W-:Y:S01]  /*1ede0*/  VIADD R12, R12, 0xffffff60 ;  /* 0xffffff600c0c7836 */ /* 0x000fe20000000000 */
[----:B------:R-:W-:Y:S01]  /*1edf0*/  IADD3 R7, R7, -0xbd, RZ ;  /* 0xffffff4307077810 */ /* 0x000fe20007ffe0ff */
[----:B------:R-:W-:Y:S01]  /*1ee00*/  VIADD R6, R6, 0xffffff42 ;  /* 0xffffff4206067836 */ /* 0x000fe20000000000 */
[----:B------:R-:W3:Y:S01]  /*1ee10*/  LDL.LU.64 R202, [R1+0x8b8] ;  /* 0x0008b80001ca7983 */ /* 0x000ee20000300a00 */
[----:B------:R-:W-:Y:S01]  /*1ee20*/  IMAD.WIDE R218, R5, 0x4, R218 ;  /* 0x0000000405da7825 */ /* 0x000fe200078e02da */
[----:B------:R-:W1:Y:S01]  /*1ee30*/  S2R R204, SR_TID.X ;  /* 0x0000000000cc7919 */ /* 0x000e620000002100 */
[----:B------:R-:W-:Y:S01]  /*1ee40*/  ISETP.GE.U32.AND P1, PT, R13, 0x7fffff22, PT ;  /* 0x7fffff220d00780c */ /* 0x000fe20003f26070 */
[----:B------:R-:W3:Y:S01]  /*1ee50*/  LDC R205, c[0x0][0x230] ;  /* 0x00008c00ffcd7b82 */ /* 0x000ee20000000800 */
[----:B------:R-:W-:Y:S01]  /*1ee60*/  ISETP.GE.U32.AND P2, PT, R12, 0x7fffff21, PT ;  /* 0x7fffff210c00780c */ /* 0x000fe20003f46070 */
[----:B------:R-:W-:Y:S01]  /*1ee70*/  LDGSTS.E [R248+-0x30000], desc[UR4][R222.64], !P5 ;  /* 0xd0000000def87fae */ /* 0x000fe2000e921844 */
[----:B------:R-:W-:-:S02]  /*1ee80*/  ISETP.GE.U32.AND P3, PT, R7, 0x7fffff04, PT ;  /* 0x7fffff040700780c */ /* 0x000fc40003f66070 */
[----:B------:R-:W-:Y:S01]  /*1ee90*/  ISETP.GE.U32.AND P4, PT, R6, 0x7fffff03, PT ;  /* 0x7fffff030600780c */ /* 0x000fe20003f86070 */
[----:B------:R-:W-:Y:S02]  /*1eea0*/  STL.64 [R1+0xbd0], R218 ;  /* 0x000bd0da01007387 */ /* 0x000fe40000100a00 */
[----:B------:R-:W1:Y:S02]  /*1eeb0*/  LDC R13, c[0x0][0x230] ;  /* 0x00008c00ff0d7b82 */ /* 0x000e640000000800 */
[----:B------:R-:W-:Y:S06]  /*1eec0*/  LDGSTS.E [R248+-0x2fffc], desc[UR4][R218.64], !P6 ;  /* 0xd0004000daf87fae */ /* 0x000fec000f121844 */
[----:B------:R-:W4:Y:S08]  /*1eed0*/  LDC R12, c[0x0][0x230] ;  /* 0x00008c00ff0c7b82 */ /* 0x000f300000000800 */
[----:B------:R-:W3:Y:S01]  /*1eee0*/  LDC R7, c[0x0][0x230] ;  /* 0x00008c00ff077b82 */ /* 0x000ee20000000800 */
[----:B-1----:R-:W-:-:S07]  /*1eef0*/  LOP3.LUT R221, R204, 0x3f, RZ, 0xc0, !PT ;  /* 0x0000003fccdd7812 */ /* 0x002fce00078ec0ff */
[----:B------:R-:W1:Y:S08]  /*1ef00*/  LDC R204, c[0x0][0x230] ;  /* 0x00008c00ffcc7b82 */ /* 0x000e700000000800 */
[----:B------:R-:W1:Y:S01]  /*1ef10*/  LDC R6, c[0x0][0x230] ;  /* 0x00008c00ff067b82 */ /* 0x000e620000000800 */
[----:B------:R-:W-:Y:S01]  /*1ef20*/  ISETP.GE.AND P5, PT, R221, R214, PT ;  /* 0x000000d6dd00720c */ /* 0x000fe20003fa6270 */
[----:B------:R-:W-:-:S02]  /*1ef30*/  VIADD R13, R13, 0xffffff3f ;  /* 0xffffff3f0d0d7836 */ /* 0x000fc40000000000 */
[----:B----4-:R-:W-:Y:S02]  /*1ef40*/  VIADD R12, R12, 0xffffff3e ;  /* 0xffffff3e0c0c7836 */ /* 0x010fe40000000000 */
[----:B-1----:R-:W-:-:S05]  /*1ef50*/  VIADD R204, R204, 0x3f ;  /* 0x0000003fcccc7836 */ /* 0x002fca0000000000 */
[----:B------:R-:W-:Y:S02]  /*1ef60*/  ISETP.GT.AND P6, PT, R204, 0xff, PT ;  /* 0x000000ffcc00780c */ /* 0x000fe40003fc4270 */
[----:B------:R-:W-:-:S04]  /*1ef70*/  SEL R204, RZ, 0x4, P5 ;  /* 0x00000004ffcc7807 */ /* 0x000fc80002800000 */
[----:B------:R-:W-:Y:S01]  /*1ef80*/  SEL R204, R204, RZ, P6 ;  /* 0x000000ffcccc7207 */ /* 0x000fe20003000000 */
[----:B------:R-:W-:-:S03]  /*1ef90*/  VIADD R215, R215, 0xffffff41 ;  /* 0xffffff41d7d77836 */ /* 0x000fc60000000000 */
[----:B------:R-:W-:Y:S01]  /*1efa0*/  ISETP.NE.U32.AND P6, PT, R204, RZ, PT ;  /* 0x000000ffcc00720c */ /* 0x000fe20003fc5070 */
[----:B------:R-:W-:Y:S01]  /*1efb0*/  VIADD R204, R6, 0xffffff3c ;  /* 0xffffff3c06cc7836 */ /* 0x000fe20000000000 */
[----:B------:R-:W-:Y:S01]  /*1efc0*/  ISETP.GE.U32.AND P5, PT, R214, 0x7fffff01, PT ;  /* 0x7fffff01d600780c */ /* 0x000fe20003fa6070 */
[----:B------:R-:W-:-:S04]  /*1efd0*/  IMAD.WIDE R216, R5, 0x4, R216 ;  /* 0x0000000405d87825 */ /* 0x000fc800078e02d8 */
[----:B--2---:R-:W-:Y:S01]  /*1efe0*/  IMAD.WIDE R212, R5, 0x4, R212 ;  /* 0x0000000405d47825 */ /* 0x004fe200078e02d4 */
[----:B------:R-:W-:Y:S04]  /*1eff0*/  STL.64 [R1+0xbc8], R216 ;  /* 0x000bc8d801007387 */ /* 0x000fe80000100a00 */
[----:B------:R-:W-:Y:S04]  /*1f000*/  LDGSTS.E [R248+-0x2fff8], desc[UR4][R216.64], !P1 ;  /* 0xd0008000d8f87fae */ /* 0x000fe8000c921844 */
[----:B------:R-:W-:Y:S04]  /*1f010*/  STL.64 [R1+0xbc0], R212 ;  /* 0x000bc0d401007387 */ /* 0x000fe80000100a00 */
[----:B------:R-:W-:Y:S01]  /*1f020*/  LDGSTS.E [R248+-0x2fff4], desc[UR4][R212.64], !P2 ;  /* 0xd000c000d4f87fae */ /* 0x000fe2000d121844 */
[----:B------:R-:W-:Y:S01]  /*1f030*/  ISETP.GE.U32.AND P2, PT, R13, 0x7fffff00, PT ;  /* 0x7fffff000d00780c */ /* 0x000fe20003f46070 */
[----:B------:R-:W-:-:S05]  /*1f040*/  IMAD.WIDE R208, R5, 0x4, R208 ;  /* 0x0000000405d07825 */ /* 0x000fca00078e02d0 */
[----:B------:R5:W-:Y:S04]  /*1f050*/  STL.64 [R1+0xb38], R208 ;  /* 0x000b38d001007387 */ /* 0x000be80000100a00 */
[----:B------:R5:W-:Y:S01]  /*1f060*/  LDGSTS.E [R248+-0x2c000], desc[UR4][R208.64], !P3 ;  /* 0xd4000000d0f87fae */ /* 0x000be2000d921844 */
[----:B------:R-:W-:-:S03]  /*1f070*/  ISETP.GE.U32.AND P3, PT, R12, 0x7ffffeff, PT ;  /* 0x7ffffeff0c00780c */ /* 0x000fc60003f66070 */
[----:B------:R-:W2:Y:S01]  /*1f080*/  LDL.LU.64 R12, [R1+0x8b0] ;  /* 0x0008b000010c7983 */ /* 0x000ea20000300a00 */
[----:B------:R-:W-:Y:S01]  /*1f090*/  ISETP.GE.U32.AND P1, PT, R215, 0x7fffff02, PT ;  /* 0x7fffff02d700780c */ /* 0x000fe20003f26070 */
[----:B-----5:R-:W-:-:S05]  /*1f0a0*/  IMAD.WIDE R208, R5, 0x4, R206 ;  /* 0x0000000405d07825 */ /* 0x020fca00078e02ce */
[----:B------:R1:W-:Y:S04]  /*1f0b0*/  STL.64 [R1+0xb30], R208 ;  /* 0x000b30d001007387 */ /* 0x0003e80000100a00 */
[----:B------:R-:W4:Y:S01]  /*1f0c0*/  LDL.LU.64 R218, [R1+0x8a8] ;  /* 0x0008a80001da7983 */ /* 0x000f220000300a00 */
[----:B---3--:R-:W-:-:S03]  /*1f0d0*/  IMAD.WIDE R210, R5, 0x4, R210 ;  /* 0x0000000405d27825 */ /* 0x008fc600078e02d2 */
[----:B------:R-:W-:Y:S01]  /*1f0e0*/  LDGSTS.E [R248+-0x2bffc], desc[UR4][R208.64], !P4 ;  /* 0xd4004000d0f87fae */ /* 0x000fe2000e121844 */
[----:B------:R-:W-:Y:S02]  /*1f0f0*/  VIADD R206, R7, 0xffffff3d ;  /* 0xffffff3d07ce7836 */ /* 0x000fe40000000000 */
[----:B------:R-:W-:Y:S01]  /*1f100*/  IMAD.WIDE R202, R5, 0x4, R202 ;  /* 0x0000000405ca7825 */ /* 0x000fe200078e02ca */
[----:B------:R-:W3:Y:S04]  /*1f110*/  LDL.LU.64 R6, [R1+0x898] ;  /* 0x0008980001067983 */ /* 0x000ee80000300a00 */
[----:B------:R-:W5:Y:S04]  /*1f120*/  LDL.LU.64 R226, [R1+0x890] ;  /* 0x0008900001e27983 */ /* 0x000f680000300a00 */
[----:B------:R-:W-:Y:S04]  /*1f130*/  STL.64 [R1+0xb28], R210 ;  /* 0x000b28d201007387 */ /* 0x000fe80000100a00 */
[----:B------:R-:W5:Y:S04]  /*1f140*/  LDL.LU.64 R214, [R1+0x888] ;  /* 0x0008880001d67983 */ /* 0x000f680000300a00 */
[----:B------:R-:W-:Y:S04]  /*1f150*/  STL.64 [R1+0xb20], R202 ;  /* 0x000b20ca01007387 */ /* 0x000fe80000100a00 */
[----:B------:R1:W-:Y:S04]  /*1f160*/  STL.64 [R1+0x1a00], R4 ;  /* 0x001a000401007387 */ /* 0x0003e80000100a00 */
[----:B------:R-:W5:Y:S04]  /*1f170*/  LDL.LU.64 R212, [R1+0x880] ;  /* 0x0008800001d47983 */ /* 0x000f680000300a00 */
[----:B-1----:R-:W5:Y:S01]  /*1f180*/  LDL.LU.64 R208, [R1+0x878] ;  /* 0x0008780001d07983 */ /* 0x002f620000300a00 */
[----:B------:R-:W-:-:S03]  /*1f190*/  ISETP.GE.U32.AND P4, PT, R206, 0x7ffffefe, PT ;  /* 0x7ffffefece00780c */ /* 0x000fc60003f86070 */
[----:B------:R-:W5:Y:S04]  /*1f1a0*/  LDL.LU.64 R224, [R1+0x870] ;  /* 0x0008700001e07983 */ /* 0x000f680000300a00 */
[----:B------:R-:W5:Y:S04]  /*1f1b0*/  LDL.LU.64 R206, [R1+0x868] ;  /* 0x0008680001ce7983 */ /* 0x000f680000300a00 */
[----:B------:R-:W5:Y:S04]  /*1f1c0*/  LDL.LU.64 R222, [R1+0x860] ;  /* 0x0008600001de7983 */ /* 0x000f680000300a00 */
[----:B------:R-:W5:Y:S01]  /*1f1d0*/  LDL.LU.64 R220, [R1+0x858] ;  /* 0x0008580001dc7983 */ /* 0x000f620000300a00 */
[----:B------:R-:W-:-:S03]  /*1f1e0*/  VIADD R4, R205, 0xffffff1f ;  /* 0xffffff1fcd047836 */ /* 0x000fc60000000000 */
[----:B------:R1:W-:Y:S01]  /*1f1f0*/  LDGSTS.E [R248+-0x2bff8], desc[UR4][R210.64], !P1 ;  /* 0xd4008000d2f87fae */ /* 0x0003e2000c921844 */
[----:B------:R-:W-:-:S03]  /*1f200*/  ISETP.GE.U32.AND P1, PT, R204, 0x7ffffefd, PT ;  /* 0x7ffffefdcc00780c */ /* 0x000fc60003f26070 */
[----:B------:R-:W5:Y:S04]  /*1f210*/  LDL.LU.64 R204, [R1+0x850] ;  /* 0x0008500001cc7983 */ /* 0x000f680000300a00 */
[----:B------:R-:W5:Y:S01]  /*1f220*/  LDL.LU.64 R216, [R1+0x848] ;  /* 0x0008480001d87983 */ /* 0x000f620000300a00 */
[----:B-1----:R-:W1:Y:S03]  /*1f230*/  LDC R211, c[0x0][0x230] ;  /* 0x00008c00ffd37b82 */ /* 0x002e660000000800 */
[----:B------:R5:W-:Y:S05]  /*1f240*/  LDGSTS.E [R248+-0x2bff4], desc[UR4][R202.64], !P5 ;  /* 0xd400c000caf87fae */ /* 0x000bea000e921844 */
[----:B------:R-:W1:Y:S01]  /*1f250*/  LDC R210, c[0x0][0x230] ;  /* 0x00008c00ffd27b82 */ /* 0x000e620000000800 */
[----:B------:R-:W-:Y:S01]  /*1f260*/  ISETP.GE.U32.AND P5, PT, R4, 0x7ffffee0, PT ;  /* 0x7ffffee00400780c */ /* 0x000fe20003fa6070 */
[C---:B------:R-:W-:Y:S01]  /*1f270*/  IMAD.WIDE R146, R2.reuse, 0x4, R146 ;  /* 0x0000000402927825 */ /* 0x040fe200078e0292 */
[----:B------:R-:W0:Y:S04]  /*1f280*/  LDGDEPBAR ;  /* 0x00000000000079af */ /* 0x000e280000000000 */
[----:B------:R-:W5:Y:S04]  /*1f290*/  LDL.LU.64 R202, [R1+0x840] ;  /* 0x0008400001ca7983 */ /* 0x000f680000300a00 */
[----:B-1----:R-:W-:Y:S01]  /*1f2a0*/  STL.64 [R1+0x1a08], R210 ;  /* 0x001a08d201007387 */ /* 0x002fe20000100a00 */
[----:B--2---:R-:W-:-:S04]  /*1f2b0*/  IMAD.WIDE R4, R2, 0x4, R12 ;  /* 0x0000000402047825 */ /* 0x004fc800078e020c */
[C---:B----4-:R-:W-:Y:S02]  /*1f2c0*/  IMAD.WIDE R12, R2.reuse, 0x4, R218 ;  /* 0x00000004020c7825 */ /* 0x050fe400078e02da */
[----:B------:R-:W2:Y:S04]  /*1f2d0*/  LDL.LU.64 R218, [R1+0x838] ;  /* 0x0008380001da7983 */ /* 0x000ea80000300a00 */
[----:B------:R1:W-:Y:S04]  /*1f2e0*/  STL.64 [R1+0xb18], R4 ;  /* 0x000b180401007387 */ /* 0x0003e80000100a00 */
[----:B------:R3:W-:Y:S01]  /*1f2f0*/  STL.64 [R1+0xb10], R12 ;  /* 0x000b100c01007387 */ /* 0x0007e20000100a00 */
[----:B-1----:R-:W-:-:S03]  /*1f300*/  IMAD.WIDE R4, R2, 0x4, R154 ;  /* 0x0000000402047825 */ /* 0x002fc600078e029a */
[----:B------:R-:W4:Y:S01]  /*1f310*/  LDL.LU.64 R154, [R1+0x830] ;  /* 0x00083000019a7983 */ /* 0x000f220000300a00 */
[----:B---3--:R-:W-:-:S03]  /*1f320*/  IMAD.WIDE R12, R2, 0x4, R6 ;  /* 0x00000004020c7825 */ /* 0x008fc600078e0206 */
[----:B------:R1:W-:Y:S01]  /*1f330*/  STL.64 [R1+0xb08], R4 ;  /* 0x000b080401007387 */ /* 0x0003e20000100a00 */
[----:B-----5:R-:W-:-:S03]  /*1f340*/  IMAD.WIDE R6, R2, 0x4, R226 ;  /* 0x0000000402067825 */ /* 0x020fc600078e02e2 */
[----:B------:R-:W-:Y:S01]  /*1f350*/  STL.64 [R1+0xb00], R12 ;  /* 0x000b000c01007387 */ /* 0x000fe20000100a00 */
[----:B-1----:R-:W-:-:S03]  /*1f360*/  IMAD.WIDE R4, R2, 0x4, R214 ;  /* 0x0000000402047825 */ /* 0x002fc600078e02d6 */
[----:B------:R-:W3:Y:S04]  /*1f370*/  LDL.LU.64 R214, [R1+0x810] ;  /* 0x0008100001d67983 */ /* 0x000ee80000300a00 */
[----:B------:R1:W-:Y:S04]  /*1f380*/  STL.64 [R1+0xaf8], R6 ;  /* 0x000af80601007387 */ /* 0x0003e80000100a00 */
[----:B------:R5:W-:Y:S01]  /*1f390*/  STL.64 [R1+0x8c8], R4 ;  /* 0x0008c80401007387 */ /* 0x000be20000100a00 */
[----:B-1----:R-:W-:-:S03]  /*1f3a0*/  IMAD.WIDE R6, R2, 0x4, R212 ;  /* 0x0000000402067825 */ /* 0x002fc600078e02d4 */
[----:B------:R-:W3:Y:S01]  /*1f3b0*/  LDL.LU.64 R212, [R1+0x800] ;  /* 0x0008000001d47983 */ /* 0x000ee20000300a00 */
[----:B-----5:R-:W-:-:S03]  /*1f3c0*/  IMAD.WIDE R4, R2, 0x4, R208 ;  /* 0x0000000402047825 */ /* 0x020fc600078e02d0 */
[----:B------:R1:W-:Y:S04]  /*1f3d0*/  STL.64 [R1+0xaf0], R6 ;  /* 0x000af00601007387 */ /* 0x0003e80000100a00 */
[----:B------:R-:W5:Y:S04]  /*1f3e0*/  LDL.LU.64 R208, [R1+0x7f8] ;  /* 0x0007f80001d07983 */ /* 0x000f680000300a00 */
[----:B------:R1:W-:Y:S02]  /*1f3f0*/  STL.64 [R1+0xae8], R4 ;  /* 0x000ae80401007387 */ /* 0x0003e40000100a00 */
[----:B-1----:R-:W-:-:S04]  /*1f400*/  IMAD.WIDE R6, R2, 0x4, R224 ;  /* 0x0000000402067825 */ /* 0x002fc800078e02e0 */
[C---:B------:R-:W-:Y:S02]  /*1f410*/  IMAD.WIDE R4, R2.reuse, 0x4, R206 ;  /* 0x0000000402047825 */ /* 0x040fe400078e02ce */
[----:B------:R-:W5:Y:S04]  /*1f420*/  LDL.LU.64 R206, [R1+0x7f0] ;  /* 0x0007f00001ce7983 */ /* 0x000f680000300a00 */
[----:B------:R1:W-:Y:S04]  /*1f430*/  STL.64 [R1+0xae0], R6 ;  /* 0x000ae00601007387 */ /* 0x0003e80000100a00 */
[----:B------:R1:W-:Y:S04]  /*1f440*/  STL.64 [R1+0x8f0], R4 ;  /* 0x0008f00401007387 */ /* 0x0003e80000100a00 */
[----:B------:R-:W5:Y:S01]  /*1f450*/  LDL.LU.64 R210, [R1+0x7e8] ;  /* 0x0007e80001d27983 */ /* 0x000f620000300a00 */
[----:B-1----:R-:W-:-:S03]  /*1f460*/  IMAD.WIDE R6, R2, 0x4, R222 ;  /* 0x0000000402067825 */ /* 0x002fc600078e02de */
[----:B------:R-:W5:Y:S04]  /*1f470*/  LDL.LU.64 R4, [R1+0x7e0] ;  /* 0x0007e00001047983 */ /* 0x000f680000300a00 */
[----:B------:R1:W-:Y:S04]  /*1f480*/  STL.64 [R1+0xad8], R6 ;  /* 0x000ad80601007387 */ /* 0x0003e80000100a00 */
[----:B------:R-:W5:Y:S04]  /*1f490*/  LDL.LU.64 R246, [R1+0x7d8] ;  /* 0x0007d80001f67983 */ /* 0x000f680000300a00 */
[----:B------:R-:W5:Y:S04]  /*1f4a0*/  LDL.LU.64 R12, [R1+0x7d0] ;  /* 0x0007d000010c7983 */ /* 0x000f680000300a00 */
[----:B-1----:R-:W5:Y:S01]  /*1f4b0*/  LDL.LU.64 R6, [R1+0x7c8] ;  /* 0x0007c80001067983 */ /* 0x002f620000300a00 */
[----:B------:R-:W-:-:S03]  /*1f4c0*/  IMAD.WIDE R222, R2, 0x4, R220 ;  /* 0x0000000402de7825 */ /* 0x000fc600078e02dc */
[----:B------:R-:W5:Y:S01]  /*1f4d0*/  LDL.LU.64 R226, [R1+0x7c0] ;  /* 0x0007c00001e27983 */ /* 0x000f620000300a00 */
[----:B------:R-:W-:-:S03]  /*1f4e0*/  IMAD.WIDE R220, R2, 0x4, R204 ;  /* 0x0000000402dc7825 */ /* 0x000fc600078e02cc */
[----:B------:R-:W5:Y:S04]  /*1f4f0*/  LDL.LU.64 R224, [R1+0x7b0] ;  /* 0x0007b00001e07983 */ /* 0x000f680000300a00 */
[----:B------:R-:W-:Y:S04]  /*1f500*/  STL.64 [R1+0xad0], R222 ;  /* 0x000ad0de01007387 */ /* 0x000fe80000100a00 */
[----:B------:R-:W5:Y:S04]  /*1f510*/  LDL.LU.64 R204, [R1+0x7a8] ;  /* 0x0007a80001cc7983 */ /* 0x000f680000300a00 */
[----:B------:R1:W-:Y:S02]  /*1f520*/  STL.64 [R1+0xac8], R220 ;  /* 0x000ac8dc01007387 */ /* 0x0003e40000100a00 */
[----:B-1----:R-:W-:-:S02]  /*1f530*/  IMAD.WIDE R220, R2, 0x4, R216 ;  /* 0x0000000402dc7825 */ /* 0x002fc400078e02d8 */
[----:B------:R-:W5:Y:S02]  /*1f540*/  LDL.LU.64 R216, [R1+0x7a0] ;  /* 0x0007a00001d87983 */ /* 0x000f640000300a00 */
[C---:B------:R-:W-:Y:S02]  /*1f550*/  IMAD.WIDE R202, R2.reuse, 0x4, R202 ;  /* 0x0000000402ca7825 */ /* 0x040fe400078e02ca */
[----:B------:R1:W-:Y:S04]  /*1f560*/  STL.64 [R1+0x970], R220 ;  /* 0x000970dc01007387 */ /* 0x0003e80000100a00 */
[----:B------:R-:W5:Y:S04]  /*1f570*/  LDL.LU.64 R222, [R1+0x798] ;  /* 0x0007980001de7983 */ /* 0x000f680000300a00 */
[----:B-1----:R-:W5:Y:S04]  /*1f580*/  LDL.LU.64 R220, [R1+0x790] ;  /* 0x0007900001dc7983 */ /* 0x002f680000300a00 */
[----:B------:R1:W-:Y:S01]  /*1f590*/  STL.64 [R1+0xac0], R202 ;  /* 0x000ac0ca01007387 */ /* 0x0003e20000100a00 */
[----:B------:R-:W-:-:S03]  /*1f5a0*/  IMAD.WIDE R138, R2, 0x4, R138 ;  /* 0x00000004028a7825 */ /* 0x000fc600078e028a */
[----:B-1----:R-:W5:Y:S01]  /*1f5b0*/  LDL.LU.64 R202, [R1+0x788] ;  /* 0x0007880001ca7983 */ /* 0x002f620000300a00 */
[----:B------:R-:W-:-:S04]  /*1f5c0*/  IMAD.WIDE R130, R2, 0x4, R130 ;  /* 0x0000000402827825 */ /* 0x000fc800078e0282 */
[----:B------:R-:W-:-:S04]  /*1f5d0*/  IMAD.WIDE R122, R2, 0x4, R122 ;  /* 0x00000004027a7825 */ /* 0x000fc800078e027a */
[----:B--2---:R-:W-:-:S05]  /*1f5e0*/  IMAD.WIDE R218, R2, 0x4, R218 ;  /* 0x0000000402da7825 */ /* 0x004fca00078e02da */
[----:B------:R1:W-:Y:S04]  /*1f5f0*/  STL.64 [R1+0xab8], R218 ;  /* 0x000ab8da01007387 */ /* 0x0003e80000100a00 */
[----:B-1----:R-:W2:Y:S01]  /*1f600*/  LDL.LU.64 R218, [R1+0x780] ;  /* 0x0007800001da7983 */ /* 0x002ea20000300a00 */
[----:B----4-:R-:W-:-:S05]  /*1f610*/  IMAD.WIDE R154, R2, 0x4, R154 ;  /* 0x00000004029a7825 */ /* 0x010fca00078e029a */
[----:B------:R1:W-:Y:S04]  /*1f620*/  STL.64 [R1+0xab0], R154 ;  /* 0x000ab09a01007387 */ /* 0x0003e80000100a00 */
[----:B-1----:R-:W4:Y:S01]  /*1f630*/  LDL.LU.64 R154, [R1+0x1b58] ;  /* 0x001b5800019a7983 */ /* 0x002f220000300a00 */
[----:B---3--:R-:W-:-:S03]  /*1f640*/  IMAD.WIDE R214, R2, 0x4, R214 ;  /* 0x0000000402d67825 */ /* 0x008fc600078e02d6 */
[----:B------:R1:W-:Y:S04]  /*1f650*/  STL.64 [R1+0x9a0], R146 ;  /* 0x0009a09201007387 */ /* 0x0003e80000100a00 */
[----:B-1----:R-:W3:Y:S04]  /*1f660*/  LDL.LU.64 R146, [R1+0x1b50] ;  /* 0x001b500001927983 */ /* 0x002ee80000300a00 */
[----:B------:R1:W-:Y:S01]  /*1f670*/  STL.64 [R1+0xaa8], R138 ;  /* 0x000aa88a01007387 */ /* 0x0003e20000100a00 */
[----:B------:R-:W-:-:S04]  /*1f680*/  IMAD.WIDE R212, R2, 0x4, R212 ;  /* 0x0000000402d47825 */ /* 0x000fc800078e02d4 */
[C---:B-----5:R-:W-:Y:S01]  /*1f690*/  IMAD.WIDE R208, R2.reuse, 0x4, R208 ;  /* 0x0000000402d07825 */ /* 0x060fe200078e02d0 */
[----:B-1----:R-:W5:Y:S04]  /*1f6a0*/  LDL.LU.64 R138, [R1+0x1b48] ;  /* 0x001b4800018a7983 */ /* 0x002f680000300a00 */
[----:B------:R1:W-:Y:S04]  /*1f6b0*/  STL.64 [R1+0xaa0], R130 ;  /* 0x000aa08201007387 */ /* 0x0003e80000100a00 */
[----:B-1----:R-:W4:Y:S04]  /*1f6c0*/  LDL.LU.64 R130, [R1+0x1b40] ;  /* 0x001b400001827983 */ /* 0x002f280000300a00 */
[----:B------:R1:W-:Y:S01]  /*1f6d0*/  STL.64 [R1+0xa98], R214 ;  /* 0x000a98d601007387 */ /* 0x0003e20000100a00 */
[----:B------:R-:W-:-:S04]  /*1f6e0*/  IMAD.WIDE R206, R2, 0x4, R206 ;  /* 0x0000000402ce7825 */ /* 0x000fc800078e02ce */
[C---:B------:R-:W-:Y:S01]  /*1f6f0*/  IMAD.WIDE R210, R2.reuse, 0x4, R210 ;  /* 0x0000000402d27825 */ /* 0x040fe200078e02d2 */
[----:B-1----:R-:W3:Y:S04]  /*1f700*/  LDL.LU.64 R214, [R1+0x778] ;  /* 0x0007780001d67983 */ /* 0x002ee80000300a00 */
[----:B------:R1:W-:Y:S04]  /*1f710*/  STL.64 [R1+0x9e0], R122 ;  /* 0x0009e07a01007387 */ /* 0x0003e80000100a00 */
[----:B-1----:R-:W5:Y:S04]  /*1f720*/  LDL.LU.64 R122, [R1+0x1b38] ;  /* 0x001b3800017a7983 */ /* 0x002f680000300a00 */
[----:B------:R1:W-:Y:S04]  /*1f730*/  STL.64 [R1+0xa90], R212 ;  /* 0x000a90d401007387 */ /* 0x0003e80000100a00 */
[----:B-1----:R-:W4:Y:S04]  /*1f740*/  LDL.LU.64 R212, [R1+0x770] ;  /* 0x0007700001d47983 */ /* 0x002f280000300a00 */
[----:B------:R1:W-:Y:S04]  /*1f750*/  STL.64 [R1+0xa88], R208 ;  /* 0x000a88d001007387 */ /* 0x0003e80000100a00 */
[----:B-1----:R-:W5:Y:S04]  /*1f760*/  LDL.LU.64 R208, [R1+0x768] ;  /* 0x0007680001d07983 */ /* 0x002f680000300a00 */
[----:B------:R1:W-:Y:S04]  /*1f770*/  STL.64 [R1+0xa80], R206 ;  /* 0x000a80ce01007387 */ /* 0x0003e80000100a00 */
[----:B-1----:R-:W5:Y:S04]  /*1f780*/  LDL.LU.64 R206, [R1+0x760] ;  /* 0x0007600001ce7983 */ /* 0x002f680000300a00 */
[----:B------:R1:W-:Y:S02]  /*1f790*/  STL.64 [R1+0x9f8], R210 ;  /* 0x0009f8d201007387 */ /* 0x0003e40000100a00 */
[----:B-1----:R-:W-:-:S04]  /*1f7a0*/  IMAD.WIDE R210, R2, 0x4, R4 ;  /* 0x0000000402d27825 */ /* 0x002fc800078e0204 */
[C---:B------:R-:W-:Y:S01]  /*1f7b0*/  IMAD.WIDE R4, R2.reuse, 0x4, R246 ;  /* 0x0000000402047825 */ /* 0x040fe200078e02f6 */
[----:B------:R1:W-:Y:S04]  /*1f7c0*/  STL.64 [R1+0xa78], R210 ;  /* 0x000a78d201007387 */ /* 0x0003e80000100a00 */
[----:B------:R1:W-:Y:S02]  /*1f7d0*/  STL.64 [R1+0xa70], R4 ;  /* 0x000a700401007387 */ /* 0x0003e40000100a00 */
[----:B-1----:R-:W-:-:S04]  /*1f7e0*/  IMAD.WIDE R210, R2, 0x4, R12 ;  /* 0x0000000402d27825 */ /* 0x002fc800078e020c */
[C---:B------:R-:W-:Y:S01]  /*1f7f0*/  IMAD.WIDE R12, R2.reuse, 0x4, R6 ;  /* 0x00000004020c7825 */ /* 0x040fe200078e0206 */
[----:B------:R-:W-:Y:S03]  /*1f800*/  STL.64 [R1+0xa68], R210 ;  /* 0x000a68d201007387 */ /* 0x000fe60000100a00 */
[C---:B------:R-:W-:Y:S01]  /*1f810*/  IMAD.WIDE R4, R2.reuse, 0x4, R226 ;  /* 0x0000000402047825 */ /* 0x040fe200078e02e2 */
[----:B------:R-:W-:Y:S03]  /*1f820*/  STL.64 [R1+0xa60], R12 ;  /* 0x000a600c01007387 */ /* 0x000fe60000100a00 */
[C---:B------:R-:W-:Y:S02]  /*1f830*/  IMAD.WIDE R6, R2.reuse, 0x4, R114 ;  /* 0x0000000402067825 */ /* 0x040fe400078e0272 */
[----:B------:R-:W5:Y:S04]  /*1f840*/  LDL.LU.64 R114, [R1+0x750] ;  /* 0x0007500001727983 */ /* 0x000f680000300a00 */
[----:B------:R1:W-:Y:S04]  /*1f850*/  STL.64 [R1+0xa58], R4 ;  /* 0x000a580401007387 */ /* 0x0003e80000100a00 */
[----:B------:R1:W-:Y:S02]  /*1f860*/  STL.64 [R1+0xa50], R6 ;  /* 0x000a500601007387 */ /* 0x0003e40000100a00 */
[----:B-1----:R-:W-:-:S04]  /*1f870*/  IMAD.WIDE R4, R2, 0x4, R224 ;  /* 0x0000000402047825 */ /* 0x002fc800078e02e0 */
[C---:B------:R-:W-:Y:S02]  /*1f880*/  IMAD.WIDE R6, R2.reuse, 0x4, R204 ;  /* 0x0000000402067825 */ /* 0x040fe400078e02cc */
[----:B------:R-:W5:Y:S04]  /*1f890*/  LDL.LU.64 R204, [R1+0x738] ;  /* 0x0007380001cc7983 */ /* 0x000f680000300a00 */
[----:B------:R1:W-:Y:S04]  /*1f8a0*/  STL.64 [R1+0xa48], R4 ;  /* 0x000a480401007387 */ /* 0x0003e80000100a00 */
[----:B------:R1:W-:Y:S02]  /*1f8b0*/  STL.64 [R1+0xa40], R6 ;  /* 0x000a400601007387 */ /* 0x0003e40000100a00 */
[----:B-1----:R-:W-:-:S02]  /*1f8c0*/  IMAD.WIDE R4, R2, 0x4, R216 ;  /* 0x0000000402047825 */ /* 0x002fc400078e02d8 */
[----:B------:R-:W5:Y:S02]  /*1f8d0*/  LDL.LU.64 R216, [R1+0x730] ;  /* 0x0007300001d87983 */ /* 0x000f640000300a00 */
[C---:B------:R-:W-:Y:S02]  /*1f8e0*/  IMAD.WIDE R12, R2.reuse, 0x4, R222 ;  /* 0x00000004020c7825 */ /* 0x040fe400078e02de */
[----:B------:R1:W-:Y:S02]  /*1f8f0*/  STL.64 [R1+0xa38], R4 ;  /* 0x000a380401007387 */ /* 0x0003e40000100a00 */
[C---:B------:R-:W-:Y:S02]  /*1f900*/  IMAD.WIDE R6, R2.reuse, 0x4, R220 ;  /* 0x0000000402067825 */ /* 0x040fe400078e02dc */
[----:B------:R-:W-:Y:S02]  /*1f910*/  STL.64 [R1+0xa30], R12 ;  /* 0x000a300c01007387 */ /* 0x000fe40000100a00 */
[----:B-1----:R-:W-:-:S02]  /*1f920*/  IMAD.WIDE R4, R2, 0x4, R202 ;  /* 0x0000000402047825 */ /* 0x002fc400078e02ca */
[----:B------:R-:W5:Y:S04]  /*1f930*/  LDL.LU.64 R202, [R1+0x718] ;  /* 0x0007180001ca7983 */ /* 0x000f680000300a00 */
[----:B------:R-:W-:Y:S04]  /*1f940*/  STL.64 [R1+0xa28], R6 ;  /* 0x000a280601007387 */ /* 0x000fe80000100a00 */
[----:B------:R1:W-:Y:S04]  /*1f950*/  STL.64 [R1+0xa20], R4 ;  /* 0x000a200401007387 */ /* 0x0003e80000100a00 */
[----:B------:R-:W5:Y:S04]  /*1f960*/  LDL.LU.64 R210, [R1+0x710] ;  /* 0x0007100001d27983 */ /* 0x000f680000300a00 */
[----:B-1----:R-:W5:Y:S01]  /*1f970*/  LDL.LU.64 R4, [R1+0x708] ;  /* 0x0007080001047983 */ /* 0x002f620000300a00 */
[----:B--2---:R-:W-:-:S05]  /*1f980*/  IMAD.WIDE R6, R2, 0x4, R218 ;  /* 0x0000000402067825 */ /* 0x004fca00078e02da */
[----:B------:R1:W-:Y:S04]  /*1f990*/  STL.64 [R1+0xa18], R6 ;  /* 0x000a180601007387 */ /* 0x0003e80000100a00 */
[----:B------:R-:W2:Y:S04]  /*1f9a0*/  LDL.LU.64 R246, [R1+0x700] ;  /* 0x0007000001f67983 */ /* 0x000ea80000300a00 */
[----:B------:R-:W2:Y:S04]  /*1f9b0*/  LDL.LU.64 R12, [R1+0x6f8] ;  /* 0x0006f800010c7983 */ /* 0x000ea80000300a00 */
[----:B------:R-:W2:Y:S04]  /*1f9c0*/  LDL.LU.64 R220, [R1+0x6f0] ;  /* 0x0006f00001dc7983 */ /* 0x000ea80000300a00 */
[----:B-1----:R-:W2:Y:S04]  /*1f9d0*/  LDL.LU.64 R6, [R1+0x6e8] ;  /* 0x0006e80001067983 */ /* 0x002ea80000300a00 */
[----:B------:R-:W2:Y:S01]  /*1f9e0*/  LDL.LU.64 R218, [R1+0x6e0] ;  /* 0x0006e00001da7983 */ /* 0x000ea20000300a00 */
[----:B------:R-:W-:-:S04]  /*1f9f0*/  IMAD.WIDE R250, R2, 0x4, R250 ;  /* 0x0000000402fa7825 */ /* 0x000fc800078e02fa */
[----:B------:R-:W-:-:S04]  /*1fa00*/  IMAD.WIDE R106, R2, 0x4, R106 ;  /* 0x00000004026a7825 */ /* 0x000fc800078e026a */
[----:B------:R-:W-:-:S04]  /*1fa10*/  IMAD.WIDE R98, R2, 0x4, R98 ;  /* 0x0000000402627825 */ /* 0x000fc800078e0262 */
[----:B---3--:R-:W-:-:S05]  /*1fa20*/  IMAD.WIDE R214, R2, 0x4, R214 ;  /* 0x0000000402d67825 */ /* 0x008fca00078e02d6 */
[----:B------:R1:W-:Y:S04]  /*1fa30*/  STL.64 [R1+0xa10], R214 ;  /* 0x000a10d601007387 */ /* 0x0003e80000100a00 */
[----:B-1----:R-:W3:Y:S01]  /*1fa40*/  LDL.LU.64 R214, [R1+0x6d8] ;  /* 0x0006d80001d67983 */ /* 0x002ee20000300a00 */
[----:B----4-:R-:W-:-:S03]  /*1fa50*/  IMAD.WIDE R222, R2, 0x4, R212 ;  /* 0x0000000402de7825 */ /* 0x010fc600078e02d4 */
[----:B------:R-:W4:Y:S04]  /*1fa60*/  LDL.LU.64 R212, [R1+0x6d0] ;  /* 0x0006d00001d47983 */ /* 0x000f280000300a00 */
[----:B------:R-:W-:Y:S01]  /*1fa70*/  STL.64 [R1+0xa08], R222 ;  /* 0x000a08de01007387 */ /* 0x000fe20000100a00 */
[----:B-----5:R-:W-:-:S05]  /*1fa80*/  IMAD.WIDE R208, R2, 0x4, R208 ;  /* 0x0000000402d07825 */ /* 0x020fca00078e02d0 */
[----:B------:R1:W-:Y:S04]  /*1fa90*/  STL.64 [R1+0xa00], R208 ;  /* 0x000a00d001007387 */ /* 0x0003e80000100a00 */
[----:B------:R-:W5:Y:S04]  /*1faa0*/  LDL.LU.64 R226, [R1+0x6c8] ;  /* 0x0006c80001e27983 */ /* 0x000f680000300a00 */
[----:B------:R-:W5:Y:S01]  /*1fab0*/  LDL.LU.64 R224, [R1+0x6c0] ;  /* 0x0006c00001e07983 */ /* 0x000f620000300a00 */
[----:B------:R-:W-:-:S05]  /*1fac0*/  IMAD.WIDE R206, R2, 0x4, R206 ;  /* 0x0000000402ce7825 */ /* 0x000fca00078e02ce */
[----:B------:R1:W-:Y:S04]  /*1fad0*/  STL.64 [R1+0x9f0], R206 ;  /* 0x0009f0ce01007387 */ /* 0x0003e80000100a00 */
[----:B-1----:R-:W5:Y:S04]  /*1fae0*/  LDL.LU.64 R208, [R1+0x6b8] ;  /* 0x0006b80001d07983 */ /* 0x002f680000300a00 */
[----:B------:R-:W5:Y:S04]  /*1faf0*/  LDL.LU.64 R222, [R1+0x6b0] ;  /* 0x0006b00001de7983 */ /* 0x000f680000300a00 */
[----:B------:R-:W5:Y:S04]  /*1fb00*/  LDL.LU.64 R206, [R1+0x6a8] ;  /* 0x0006a80001ce7983 */ /* 0x000f680000300a00 */
[----:B------:R1:W-:Y:S04]  /*1fb10*/  STL.64 [R1+0x9e8], R250 ;  /* 0x0009e8fa01007387 */ /* 0x0003e80000100a00 */
[----:B-1----:R-:W5:Y:S01]  /*1fb20*/  LDL.LU.64 R250, [R1+0x6a0] ;  /* 0x0006a00001fa7983 */ /* 0x002f620000300a00 */
[----:B------:R-:W-:-:S05]  /*1fb30*/  IMAD.WIDE R114, R2, 0x4, R114 ;  /* 0x0000000402727825 */ /* 0x000fca00078e0272 */
[----:B------:R1:W-:Y:S04]  /*1fb40*/  STL.64 [R1+0x9d8], R114 ;  /* 0x0009d87201007387 */ /* 0x0003e80000100a00 */
[----:B-1----:R-:W5:Y:S04]  /*1fb50*/  LDL.LU.64 R114, [R1+0x1b30] ;  /* 0x001b300001727983 */ /* 0x002f680000300a00 */
[----:B------:R1:W-:Y:S01]  /*1fb60*/  STL.64 [R1+0x9d0], R106 ;  /* 0x0009d06a01007387 */ /* 0x0003e20000100a00 */
[----:B------:R-:W-:-:S03]  /*1fb70*/  IMAD.WIDE R204, R2, 0x4, R204 ;  /* 0x0000000402cc7825 */ /* 0x000fc600078e02cc */
[----:B-1----:R-:W5:Y:S04]  /*1fb80*/  LDL.LU.64 R106, [R1+0x1b28] ;  /* 0x001b2800016a7983 */ /* 0x002f680000300a00 */
[----:B------:R1:W-:Y:S01]  /*1fb90*/  STL.64 [R1+0x9c8], R98 ;  /* 0x0009c86201007387 */ /* 0x0003e20000100a00 */
[----:B------:R-:W-:-:S03]  /*1fba0*/  IMAD.WIDE R216, R2, 0x4, R216 ;  /* 0x0000000402d87825 */ /* 0x000fc600078e02d8 */
[----:B-1----:R-:W5:Y:S04]  /*1fbb0*/  LDL.LU.64 R98, [R1+0x1b20] ;  /* 0x001b200001627983 */ /* 0x002f680000300a00 */
[----:B------:R1:W-:Y:S04]  /*1fbc0*/  STL.64 [R1+0x9c0], R204 ;  /* 0x0009c0cc01007387 */ /* 0x0003e80000100a00 */
[----:B-1----:R-:W5:Y:S04]  /*1fbd0*/  LDL.LU.64 R204, [R1+0x690] ;  /* 0x0006900001cc7983 */ /* 0x002f680000300a00 */
[----:B------:R1:W-:Y:S04]  /*1fbe0*/  STL.64 [R1+0x9b8], R216 ;  /* 0x0009b8d801007387 */ /* 0x0003e80000100a00 */
[----:B-1----:R-:W5:Y:S01]  /*1fbf0*/  LDL.LU.64 R216, [R1+0x688] ;  /* 0x0006880001d87983 */ /* 0x002f620000300a00 */
[----:B------:R-:W-:-:S04]  /*1fc00*/  IMAD.WIDE R90, R2, 0x4, R90 ;  /* 0x00000004025a7825 */ /* 0x000fc800078e025a */
[C---:B------:R-:W-:Y:S01]  /*1fc10*/  IMAD.WIDE R82, R2.reuse, 0x4, R82 ;  /* 0x0000000402527825 */ /* 0x040fe200078e0252 */
[----:B------:R1:W-:Y:S03]  /*1fc20*/  STL.64 [R1+0x9b0], R90 ;  /* 0x0009b05a01007387 */ /* 0x0003e60000100a00 */
[----:B------:R-:W-:-:S04]  /*1fc30*/  IMAD.WIDE R202, R2, 0x4, R202 ;  /* 0x0000000402ca7825 */ /* 0x000fc800078e02ca */
[C---:B------:R-:W-:Y:S01]  /*1fc40*/  IMAD.WIDE R210, R2.reuse, 0x4, R210 ;  /* 0x0000000402d27825 */ /* 0x040fe200078e02d2 */
[----:B-1----:R-:W5:Y:S04]  /*1fc50*/  LDL.LU.64 R90, [R1+0x1b18] ;  /* 0x001b1800015a7983 */ /* 0x002f680000300a00 */
[----:B------:R1:W-:Y:S01]  /*1fc60*/  STL.64 [R1+0x9a8], R82 ;  /* 0x0009a85201007387 */ /* 0x0003e20000100a00 */
[----:B------:R-:W-:-:S03]  /*1fc70*/  IMAD.WIDE R4, R2, 0x4, R4 ;  /* 0x0000000402047825 */ /* 0x000fc600078e0204 */
[----:B-1----:R-:W5:Y:S04]  /*1fc80*/  LDL.LU.64 R82, [R1+0x1b10] ;  /* 0x001b100001527983 */ /* 0x002f680000300a00 */
[----:B------:R1:W-:Y:S01]  /*1fc90*/  STL.64 [R1+0x998], R202 ;  /* 0x000998ca01007387 */ /* 0x0003e20000100a00 */
[----:B--2---:R-:W-:-:S03]  /*1fca0*/  IMAD.WIDE R12, R2, 0x4, R12 ;  /* 0x00000004020c7825 */ /* 0x004fc600078e020c */
[----:B-1----:R-:W2:Y:S04]  /*1fcb0*/  LDL.LU.64 R202, [R1+0x680] ;  /* 0x0006800001ca7983 */ /* 0x002ea80000300a00 */
[----:B------:R1:W-:Y:S04]  /*1fcc0*/  STL.64 [R1+0x990], R210 ;  /* 0x000990d201007387 */ /* 0x0003e80000100a00 */
[----:B------:R1:W-:Y:S02]  /*1fcd0*/  STL.64 [R1+0x988], R4 ;  /* 0x0009880401007387 */ /* 0x0003e40000100a00 */
[----:B-1----:R-:W-:-:S04]  /*1fce0*/  IMAD.WIDE R210, R2, 0x4, R246 ;  /* 0x0000000402d27825 */ /* 0x002fc800078e02f6 */
[C---:B------:R-:W-:Y:S01]  /*1fcf0*/  IMAD.WIDE R4, R2.reuse, 0x4, R220 ;  /* 0x0000000402047825 */ /* 0x040fe200078e02dc */
[----:B------:R-:W-:Y:S04]  /*1fd00*/  STL.64 [R1+0x980], R210 ;  /* 0x000980d201007387 */ /* 0x000fe80000100a00 */
[----:B------:R-:W2:Y:S04]  /*1fd10*/  LDL.LU.64 R220, [R1+0x678] ;  /* 0x0006780001dc7983 */ /* 0x000ea80000300a00 */
[----:B------:R1:W-:Y:S04]  /*1fd20*/  STL.64 [R1+0x978], R12 ;  /* 0x0009780c01007387 */ /* 0x0003e80000100a00 */
[----:B------:R3:W-:Y:S01]  /*1fd30*/  STL.64 [R1+0x968], R4 ;  /* 0x0009680401007387 */ /* 0x0007e20000100a00 */
[----:B-1----:R-:W-:-:S04]  /*1fd40*/  IMAD.WIDE R12, R2, 0x4, R6 ;  /* 0x00000004020c7825 */ /* 0x002fc800078e0206 */
[C---:B------:R-:W-:Y:S01]  /*1fd50*/  IMAD.WIDE R6, R2.reuse, 0x4, R218 ;  /* 0x0000000402067825 */ /* 0x040fe200078e02da */
[----:B------:R-:W-:Y:S04]  /*1fd60*/  STL.64 [R1+0x960], R12 ;  /* 0x0009600c01007387 */ /* 0x000fe80000100a00 */
[----:B------:R-:W2:Y:S04]  /*1fd70*/  LDL.LU.64 R218, [R1+0x670] ;  /* 0x0006700001da7983 */ /* 0x000ea80000300a00 */
[----:B------:R-:W-:Y:S01]  /*1fd80*/  STL.64 [R1+0x958], R6 ;  /* 0x0009580601007387 */ /* 0x000fe20000100a00 */
[----:B---3--:R-:W-:-:S03]  /*1fd90*/  IMAD.WIDE R4, R2, 0x4, R214 ;  /* 0x0000000402047825 */ /* 0x008fc600078e02d6 */
[----:B------:R-:W3:Y:S04]  /*1fda0*/  LDL.LU.64 R214, [R1+0x668] ;  /* 0x0006680001d67983 */ /* 0x000ee80000300a00 */
[----:B------:R4:W-:Y:S02]  /*1fdb0*/  STL.64 [R1+0x950], R4 ;  /* 0x0009500401007387 */ /* 0x0009e40000100a00 */
[C---:B----4-:R-:W-:Y:S02]  /*1fdc0*/  IMAD.WIDE R4, R2.reuse, 0x4, R212 ;  /* 0x0000000402047825 */ /* 0x050fe400078e02d4 */
[----:B------:R-:W4:Y:S04]  /*1fdd0*/  LDL.LU.64 R212, [R1+0x660] ;  /* 0x0006600001d47983 */ /* 0x000f280000300a00 */
[----:B------:R1:W-:Y:S01]  /*1fde0*/  STL.64 [R1+0x948], R4 ;  /* 0x0009480401007387 */ /* 0x0003e20000100a00 */
[----:B-----5:R-:W-:-:S04]  /*1fdf0*/  IMAD.WIDE R12, R2, 0x4, R226 ;  /* 0x00000004020c7825 */ /* 0x020fc800078e02e2 */
[C---:B------:R-:W-:Y:S01]  /*1fe00*/  IMAD.WIDE R6, R2.reuse, 0x4, R224 ;  /* 0x0000000402067825 */ /* 0x040fe200078e02e0 */
[----:B------:R5:W-:Y:S03]  /*1fe10*/  STL.64 [R1+0x940], R12 ;  /* 0x0009400c01007387 */ /* 0x000be60000100a00 */
[C---:B-1----:R-:W-:Y:S02]  /*1fe20*/  IMAD.WIDE R4, R2.reuse, 0x4, R208 ;  /* 0x0000000402047825 */ /* 0x042fe400078e02d0 */
[----:B------:R-:W4:Y:S02]  /*1fe30*/  LDL.LU.64 R208, [R1+0x430] ;  /* 0x0004300001d07983 */ /* 0x000f240000300a00 */
[C---:B-----5:R-:W-:Y:S02]  /*1fe40*/  IMAD.WIDE R12, R2.reuse, 0x4, R222 ;  /* 0x00000004020c7825 */ /* 0x060fe400078e02de */
[----:B------:R-:W-:Y:S04]  /*1fe50*/  STL.64 [R1+0x938], R6 ;  /* 0x0009380601007387 */ /* 0x000fe80000100a00 */
[----:B------:R1:W-:Y:S04]  /*1fe60*/  STL.64 [R1+0x930], R4 ;  /* 0x0009300401007387 */ /* 0x0003e80000100a00 */
[----:B------:R-:W-:Y:S01]  /*1fe70*/  STL.64 [R1+0x928], R12 ;  /* 0x0009280c01007387 */ /* 0x000fe20000100a00 */
[----:B-1----:R-:W-:-:S03]  /*1fe80*/  IMAD.WIDE R4, R2, 0x4, R206 ;  /* 0x0000000402047825 */ /* 0x002fc600078e02ce */
[----:B------:R-:W5:Y:S01]  /*1fe90*/  LDL.LU.64 R206, [R1+0x238] ;  /* 0x0002380001ce7983 */ /* 0x000f620000300a00 */
[----:B------:R-:W-:-:S03]  /*1fea0*/  IMAD.WIDE R6, R2, 0x4, R250 ;  /* 0x0000000402067825 */ /* 0x000fc600078e02fa */
[----:B------:R1:W-:Y:S04]  /*1feb0*/  STL.64 [R1+0x920], R4 ;  /* 0x0009200401007387 */ /* 0x0003e80000100a00 */
[----:B------:R-:W-:Y:S01]  /*1fec0*/  STL.64 [R1+0x918], R6 ;  /* 0x0009180601007387 */ /* 0x000fe20000100a00 */
[----:B-1----:R-:W-:-:S03]  /*1fed0*/  IMAD.WIDE R4, R2, 0x4, R50 ;  /* 0x0000000402047825 */ /* 0x002fc600078e0232 */
[----:B------:R-:W5:Y:S04]  /*1fee0*/  LDL.LU.64 R50, [R1+0x230] ;  /* 0x0002300001327983 */ /* 0x000f680000300a00 */
[----:B------:R-:W5:Y:S04]  /*1fef0*/  LDL.LU.64 R250, [R1+0x228] ;  /* 0x0002280001fa7983 */ /* 0x000f680000300a00 */
[----:B------:R1:W-:Y:S02]  /*1ff00*/  STL.64 [R1+0x910], R4 ;  /* 0x0009100401007387 */ /* 0x0003e40000100a00 */
[----:B-1----:R-:W-:-:S02]  /*1ff10*/  IMAD.WIDE R4, R2, 0x4, R204 ;  /* 0x0000000402047825 */ /* 0x002fc400078e02cc */
[----:B------:R-:W5:Y:S04]  /*1ff20*/  LDL.LU.64 R204, [R1+0x220] ;  /* 0x0002200001cc7983 */ /* 0x000f680000300a00 */
[----:B------:R1:W-:Y:S04]  /*1ff30*/  STL.64 [R1+0x908], R4 ;  /* 0x0009080401007387 */ /* 0x0003e80000100a00 */
[----:B------:R-:W5:Y:S01]  /*1ff40*/  LDL.LU.64 R210, [R1+0x218] ;  /* 0x0002180001d27983 */ /* 0x000f620000300a00 */
[----:B------:R-:W-:-:S03]  /*1ff50*/  IMAD.WIDE R6, R2, 0x4, R216 ;  /* 0x0000000402067825 */ /* 0x000fc600078e02d8 */
[----:B-1----:R-:W5:Y:S04]  /*1ff60*/  LDL.LU.64 R4, [R1+0x210] ;  /* 0x0002100001047983 */ /* 0x002f680000300a00 */
[----:B------:R2:W-:Y:S04]  /*1ff70*/  STL.64 [R1+0x900], R6 ;  /* 0x0009000601007387 */ /* 0x0005e80000100a00 */
[----:B------:R-:W5:Y:S04]  /*1ff80*/  LDL.LU.64 R216, [R1+0x208] ;  /* 0x0002080001d87983 */ /* 0x000f680000300a00 */
[----:B------:R-:W5:Y:S04]  /*1ff90*/  LDL.LU.64 R246, [R1+0x200] ;  /* 0x0002000001f67983 */ /* 0x000f680000300a00 */
[----:B------:R-:W5:Y:S01]  /*1ffa0*/  LDL.LU.64 R12, [R1+0x1f8] ;  /* 0x0001f800010c7983 */ /* 0x000f620000300a00 */
[----:B------:R-:W-:-:S04]  /*1ffb0*/  IMAD.WIDE R74, R2, 0x4, R74 ;  /* 0x00000004024a7825 */ /* 0x000fc800078e024a */
[----:B------:R-:W-:-:S04]  /*1ffc0*/  IMAD.WIDE R66, R2, 0x4, R66 ;  /* 0x0000000402427825 */ /* 0x000fc800078e0242 */
[----:B--2---:R-:W-:-:S05]  /*1ffd0*/  IMAD.WIDE R6, R2, 0x4, R202 ;  /* 0x0000000402067825 */ /* 0x004fca00078e02ca */
[----:B------:R1:W-:Y:S04]  /*1ffe0*/  STL.64 [R1+0x8f8], R6 ;  /* 0x0008f80601007387 */ /* 0x0003e80000100a00 */
[----:B-1----:R-:W2:Y:S04]  /*1fff0*/  LDL.LU.64 R6, [R1+0x1f0] ;  /* 0x0001f00001067983 */ /* 0x002ea80000300a00 */
[----:B------:R-:W2:Y:S04]  /*20000*/  LDL.LU.64 R226, [R1+0x1e8] ;  /* 0x0001e80001e27983 */ /* 0x000ea80000300a00 */
[----:B------:R-:W2:Y:S01]  /*20010*/  LDL.LU.64 R202, [R1+0x1e0] ;  /* 0x0001e00001ca7983 */ /* 0x000ea20000300a00 */
[----:B------:R-:W-:-:S03]  /*20020*/  IMAD.WIDE R220, R2, 0x4, R220 ;  /* 0x0000000402dc7825 */ /* 0x000fc600078e02dc */
[----:B------:R-:W2:Y:S04]  /*20030*/  LDL.LU.64 R224, [R1+0x1d8] ;  /* 0x0001d80001e07983 */ /* 0x000ea80000300a00 */
[----:B------:R-:W2:Y:S04]  /*20040*/  LDL.LU.64 R222, [R1+0x1d0] ;  /* 0x0001d00001de7983 */ /* 0x000ea80000300a00 */
[----:B------:R1:W-:Y:S01]  /*20050*/  STL.64 [R1+0x8e8], R220 ;  /* 0x0008e8dc01007387 */ /* 0x0003e20000100a00 */
[----:B------:R-:W-:-:S03]  /*20060*/  IMAD.WIDE R58, R2, 0x4, R58 ;  /* 0x00000004023a7825 */ /* 0x000fc600078e023a */
[----:B-1----:R-:W2:Y:S01]  /*20070*/  LDL.LU.64 R220, [R1+0x1c8] ;  /* 0x0001c80001dc7983 */ /* 0x002ea20000300a00 */
[----:B------:R-:W-:-:S05]  /*20080*/  IMAD.WIDE R218, R2, 0x4, R218 ;  /* 0x0000000402da7825 */ /* 0x000fca00078e02da */
[----:B------:R1:W-:Y:S04]  /*20090*/  STL.64 [R1+0x8e0], R218 ;  /* 0x0008e0da01007387 */ /* 0x0003e80000100a00 */
[----:B-1----:R-:W2:Y:S01]  /*200a0*/  LDL.LU.64 R218, [R1+0x1b8] ;  /* 0x0001b80001da7983 */ /* 0x002ea20000300a00 */
[----:B---3--:R-:W-:-:S05]  /*200b0*/  IMAD.WIDE R214, R2, 0x4, R214 ;  /* 0x0000000402d67825 */ /* 0x008fca00078e02d6 */
[----:B------:R1:W-:Y:S04]  /*200c0*/  STL.64 [R1+0x8d8], R214 ;  /* 0x0008d8d601007387 */ /* 0x0003e80000100a00 */
[----:B-1----:R-:W3:Y:S01]  /*200d0*/  LDL.LU.64 R214, [R1+0x1b0] ;  /* 0x0001b00001d67983 */ /* 0x002ee20000300a00 */
[----:B----4-:R-:W-:-:S05]  /*200e0*/  IMAD.WIDE R212, R2, 0x4, R212 ;  /* 0x0000000402d47825 */ /* 0x010fca00078e02d4 */
[----:B------:R1:W-:Y:S04]  /*200f0*/  STL.64 [R1+0x8d0], R212 ;  /* 0x0008d0d401007387 */ /* 0x0003e80000100a00 */
[----:B-1----:R-:W4:Y:S04]  /*20100*/  LDL.LU.64 R212, [R1+0x1a8] ;  /* 0x0001a80001d47983 */ /* 0x002f280000300a00 */
[----:B------:R1:W-:Y:S04]  /*20110*/  STL.64 [R1+0x8c0], R74 ;  /* 0x0008c04a01007387 */ /* 0x0003e80000100a00 */
[----:B-1----:R-:W4:Y:S01]  /*20120*/  LDL.LU.64 R74, [R1+0x1b08] ;  /* 0x001b0800014a7983 */ /* 0x002f220000300a00 */
[----:B------:R-:W-:-:S05]  /*20130*/  IMAD.WIDE R208, R2, 0x4, R208 ;  /* 0x0000000402d07825 */ /* 0x000fca00078e02d0 */
[----:B------:R1:W-:Y:S04]  /*20140*/  STL.64 [R1+0x8b8], R208 ;  /* 0x0008b8d001007387 */ /* 0x0003e80000100a00 */
[----:B-1----:R-:W4:Y:S04]  /*20150*/  LDL.LU.64 R208, [R1+0x1a0] ;  /* 0x0001a00001d07983 */ /* 0x002f280000300a00 */
[----:B------:R1:W-:Y:S01]  /*20160*/  STL.64 [R1+0x8b0], R66 ;  /* 0x0008b04201007387 */ /* 0x0003e20000100a00 */
[----:B-----5:R-:W-:-:S03]  /*20170*/  IMAD.WIDE R206, R2, 0x4, R206 ;  /* 0x0000000402ce7825 */ /* 0x020fc600078e02ce */
[----:B-1----:R-:W5:Y:S04]  /*20180*/  LDL.LU.64 R66, [R1+0x1b00] ;  /* 0x001b000001427983 */ /* 0x002f680000300a00 */
[----:B------:R1:W-:Y:S01]  /*20190*/  STL.64 [R1+0x8a8], R58 ;  /* 0x0008a83a01007387 */ /* 0x0003e20000100a00 */
[----:B------:R-:W-:-:S04]  /*201a0*/  IMAD.WIDE R50, R2, 0x4, R50 ;  /* 0x0000000402327825 */ /* 0x000fc800078e0232 */
[C---:B------:R-:W-:Y:S01]  /*201b0*/  IMAD.WIDE R250, R2.reuse, 0x4, R250 ;  /* 0x0000000402fa7825 */ /* 0x040fe200078e02fa */
[----:B-1----:R-:W5:Y:S04]  /*201c0*/  LDL.LU.64 R58, [R1+0x1af8] ;  /* 0x001af800013a7983 */ /* 0x002f680000300a00 */
[----:B------:R1:W-:Y:S04]  /*201d0*/  STL.64 [R1+0x8a0], R206 ;  /* 0x0008a0ce01007387 */ /* 0x0003e80000100a00 */
[----:B-1----:R-:W5:Y:S04]  /*201e0*/  LDL.LU.64 R206, [R1+0x198] ;  /* 0x0001980001ce7983 */ /* 0x002f680000300a00 */
[----:B------:R1:W-:Y:S04]  /*201f0*/  STL.64 [R1+0x890], R50 ;  /* 0x0008903201007387 */ /* 0x0003e80000100a00 */
[----:B-1----:R-:W5:Y:S04]  /*20200*/  LDL.LU.64 R50, [R1+0x1af0] ;  /* 0x001af00001327983 */ /* 0x002f680000300a00 */
[----:B------:R1:W-:Y:S04]  /*20210*/  STL.64 [R1+0x888], R250 ;  /* 0x000888fa01007387 */ /* 0x0003e80000100a00 */
[----:B-1----:R-:W5:Y:S01]  /*20220*/  LDL.LU.64 R250, [R1+0x190] ;  /* 0x0001900001fa7983 */ /* 0x002f620000300a00 */
[----:B------:R-:W-:-:S05]  /*20230*/  IMAD.WIDE R204, R2, 0x4, R204 ;  /* 0x0000000402cc7825 */ /* 0x000fca00078e02cc */
[----:B------:R1:W-:Y:S01]  /*20240*/  STL.64 [R1+0x880], R204 ;  /* 0x000880cc01007387 */ /* 0x0003e20000100a00 */
[----:B------:R-:W-:-:S03]  /*20250*/  IMAD.WIDE R210, R2, 0x4, R210 ;  /* 0x0000000402d27825 */ /* 0x000fc600078e02d2 */
[----:B-1----:R-:W5:Y:S04]  /*20260*/  LDL.LU.64 R204, [R1+0x188] ;  /* 0x0001880001cc7983 */ /* 0x002f680000300a00 */
[----:B------:R1:W-:Y:S02]  /*20270*/  STL.64 [R1+0x878], R210 ;  /* 0x000878d201007387 */ /* 0x0003e40000100a00 */
[C---:B-1----:R-:W-:Y:S02]  /*20280*/  IMAD.WIDE R210, R2.reuse, 0x4, R216 ;  /* 0x0000000402d27825 */ /* 0x042fe400078e02d8 */
[----:B------:R-:W5:Y:S02]  /*20290*/  LDL.LU.64 R216, [R1+0x180] ;  /* 0x0001800001d87983 */ /* 0x000f640000300a00 */
[----:B------:R-:W-:-:S05]  /*202a0*/  IMAD.WIDE R4, R2, 0x4, R4 ;  /* 0x0000000402047825 */ /* 0x000fca00078e0204 */
[----:B------:R1:W-:Y:S04]  /*202b0*/  STL.64 [R1+0x870], R4 ;  /* 0x0008700401007387 */ /* 0x0003e80000100a00 */
[----:B------:R1:W-:Y:S02]  /*202c0*/  STL.64 [R1+0x868], R210 ;  /* 0x000868d201007387 */ /* 0x0003e40000100a00 */
[----:B-1----:R-:W-:-:S04]  /*202d0*/  IMAD.WIDE R4, R2, 0x4, R246 ;  /* 0x0000000402047825 */ /* 0x002fc800078e02f6 */
[C---:B------:R-:W-:Y:S01]  /*202e0*/  IMAD.WIDE R210, R2.reuse, 0x4, R12 ;  /* 0x0000000402d27825 */ /* 0x040fe200078e020c */
[----:B------:R1:W-:Y:S04]  /*202f0*/  STL.64 [R1+0x860], R4 ;  /* 0x0008600401007387 */ /* 0x0003e80000100a00 */
[----:B------:R-:W-:Y:S01]  /*20300*/  STL.64 [R1+0x858], R210 ;  /* 0x000858d201007387 */ /* 0x000fe20000100a00 */
[----:B--2---:R-:W-:-:S04]  /*20310*/  IMAD.WIDE R12, R2, 0x4, R6 ;  /* 0x00000004020c7825 */ /* 0x004fc800078e0206 */
[C---:B-1----:R-:W-:Y:S01]  /*20320*/  IMAD.WIDE R4, R2.reuse, 0x4, R226 ;  /* 0x0000000402047825 */ /* 0x042fe200078e02e2 */
[----:B------:R1:W-:Y:S03]  /*20330*/  STL.64 [R1+0x850], R12 ;  /* 0x0008500c01007387 */ /* 0x0003e60000100a00 */
[C---:B------:R-:W-:Y:S02]  /*20340*/  IMAD.WIDE R6, R2.reuse, 0x4, R202 ;  /* 0x0000000402067825 */ /* 0x040fe400078e02ca */
[----:B------:R-:W2:Y:S04]  /*20350*/  LDL.LU.64 R202, [R1+0x178] ;  /* 0x0001780001ca7983 */ /* 0x000ea80000300a00 */
[----:B------:R1:W-:Y:S02]  /*20360*/  STL.64 [R1+0x848], R4 ;  /* 0x0008480401007387 */ /* 0x0003e40000100a00 */
[----:B-1----:R-:W-:-:S02]  /*20370*/  IMAD.WIDE R12, R2, 0x4, R222 ;  /* 0x00000004020c7825 */ /* 0x002fc400078e02de */
[----:B------:R1:W-:Y:S02]  /*20380*/  STL.64 [R1+0x840], R6 ;  /* 0x0008400601007387 */ /* 0x0003e40000100a00 */
[----:B------:R-:W-:-:S05]  /*20390*/  IMAD.WIDE R4, R2, 0x4, R224 ;  /* 0x0000000402047825 */ /* 0x000fca00078e02e0 */
[----:B------:R1:W-:Y:S02]  /*203a0*/  STL.64 [R1+0x838], R4 ;  /* 0x0008380401007387 */ /* 0x0003e40000100a00 */
[C---:B-1----:R-:W-:Y:S02]  /*203b0*/  IMAD.WIDE R6, R2.reuse, 0x4, R220 ;  /* 0x0000000402067825 */ /* 0x042fe400078e02dc */
[----:B------:R1:W-:Y:S02]  /*203c0*/  STL.64 [R1+0x830], R12 ;  /* 0x0008300c01007387 */ /* 0x0003e40000100a00 */
[C---:B------:R-:W-:Y:S02]  /*203d0*/  IMAD.WIDE R4, R2.reuse, 0x4, R42 ;  /* 0x0000000402047825 */ /* 0x040fe400078e022a */
[----:B------:R-:W2:Y:S04]  /*203e0*/  LDL.LU.64 R42, [R1+0x170] ;  /* 0x00017000012a7983 */ /* 0x000ea80000300a00 */
[----:B------:R3:W-:Y:S04]  /*203f0*/  STL.64 [R1+0x828], R6 ;  /* 0x0008280601007387 */ /* 0x0007e80000100a00 */
[----:B------:R4:W-:Y:S01]  /*20400*/  STL.64 [R1+0x820], R4 ;  /* 0x0008200401007387 */ /* 0x0009e20000100a00 */
[----:B------:R-:W-:-:S03]  /*20410*/  IMAD.WIDE R210, R2, 0x4, R218 ;  /* 0x0000000402d27825 */ /* 0x000fc600078e02da */
[----:B-1----:R-:W2:Y:S01]  /*20420*/  LDL.LU.64 R12, [R1+0x160] ;  /* 0x00016000010c7983 */ /* 0x002ea20000300a00 */
[----:B---3--:R-:W-:-:S03]  /*20430*/  IMAD.WIDE R6, R2, 0x4, R214 ;  /* 0x0000000402067825 */ /* 0x008fc600078e02d6 */
[----:B------:R-:W3:Y:S04]  /*20440*/  LDL.LU.64 R214, [R1+0x158] ;  /* 0x0001580001d67983 */ /* 0x000ee80000300a00 */
[----:B------:R-:W-:Y:S01]  /*20450*/  STL.64 [R1+0x810], R6 ;  /* 0x0008100601007387 */ /* 0x000fe20000100a00 */
[----:B----4-:R-:W-:-:S03]  /*20460*/  IMAD.WIDE R4, R2, 0x4, R212 ;  /* 0x0000000402047825 */ /* 0x010fc600078e02d4 */
[----:B------:R-:W4:Y:S04]  /*20470*/  LDL.LU.64 R212, [R1+0x150] ;  /* 0x0001500001d47983 */ /* 0x000f280000300a00 */
[----:B------:R1:W-:Y:S04]  /*20480*/  STL.64 [R1+0x808], R4 ;  /* 0x0008080401007387 */ /* 0x0003e80000100a00 */
[----:B------:R-:W-:Y:S04]  /*20490*/  STL.64 [R1+0x818], R210 ;  /* 0x000818d201007387 */ /* 0x000fe80000100a00 */
[----:B------:R1:W-:Y:S02]  /*204a0*/  STL.64 [R1+0x1a10], R210 ;  /* 0x001a10d201007387 */ /* 0x0003e40000100a00 */
[----:B-1----:R-:W-:-:S05]  /*204b0*/  IMAD.WIDE R4, R2, 0x4, R208 ;  /* 0x0000000402047825 */ /* 0x002fca00078e02d0 */
[----:B------:R5:W-:Y:S04]  /*204c0*/  STL.64 [R1+0x800], R4 ;  /* 0x0008000401007387 */ /* 0x000be80000100a00 */
[----:B------:R-:W3:Y:S04]  /*204d0*/  LDL.LU.64 R210, [R1+0x140] ;  /* 0x0001400001d27983 */ /* 0x000ee80000300a00 */
[----:B------:R-:W3:Y:S04]  /*204e0*/  LDL.LU.64 R6, [R1+0x138] ;  /* 0x0001380001067983 */ /* 0x000ee80000300a00 */
[----:B------:R-:W3:Y:S01]  /*204f0*/  LDL.LU.64 R208, [R1+0x130] ;  /* 0x0001300001d07983 */ /* 0x000ee20000300a00 */
[----:B-----5:R-:W-:-:S04]  /*20500*/  IMAD.WIDE R4, R2, 0x4, R206 ;  /* 0x0000000402047825 */ /* 0x020fc800078e02ce */
[C---:B------:R-:W-:Y:S02]  /*20510*/  IMAD.WIDE R206, R2.reuse, 0x4, R250 ;  /* 0x0000000402ce7825 */ /* 0x040fe400078e02fa */
[----:B------:R-:W5:Y:S04]  /*20520*/  LDL.LU.64 R250, [R1+0x128] ;  /* 0x0001280001fa7983 */ /* 0x000f680000300a00 */
[----:B------:R1:W-:Y:S04]  /*20530*/  STL.64 [R1+0x7f0], R206 ;  /* 0x0007f0ce01007387 */ /* 0x0003e80000100a00 */
[----:B------:R-:W5:Y:S04]  /*20540*/  LDL.LU.64 R226, [R1+0x120] ;  /* 0x0001200001e27983 */ /* 0x000f680000300a00 */
[----:B-1----:R-:W5:Y:S01]  /*20550*/  LDL.LU.64 R206, [R1+0x118] ;  /* 0x0001180001ce7983 */ /* 0x002f620000300a00 */
[----:B------:R-:W-:-:S05]  /*20560*/  IMAD.WIDE R204, R2, 0x4, R204 ;  /* 0x0000000402cc7825 */ /* 0x000fca00078e02cc */
[----:B------:R1:W-:Y:S04]  /*20570*/  STL.64 [R1+0x7e8], R204 ;  /* 0x0007e8cc01007387 */ /* 0x0003e80000100a00 */
[----:B-1----:R-:W5:Y:S01]  /*20580*/  LDL.LU.64 R204, [R1+0x110] ;  /* 0x0001100001cc7983 */ /* 0x002f620000300a00 */
[----:B------:R-:W-:-:S03]  /*20590*/  IMAD.WIDE R216, R2, 0x4, R216 ;  /* 0x0000000402d87825 */ /* 0x000fc600078e02d8 */
[----:B------:R-:W5:Y:S04]  /*205a0*/  LDL.LU.64 R224, [R1+0x108] ;  /* 0x0001080001e07983 */ /* 0x000f680000300a00 */
[----:B------:R-:W5:Y:S04]  /*205b0*/  LDL.LU.64 R222, [R1+0x100] ;  /* 0x0001000001de7983 */ /* 0x000f680000300a00 */
[----:B------:R-:W-:Y:S04]  /*205c0*/  STL.64 [R1+0x7e0], R216 ;  /* 0x0007e0d801007387 */ /* 0x000fe80000100a00 */
[----:B------:R-:W-:Y:S04]  /*205d0*/  STL.64 [R1+0x7f8], R4 ;  /* 0x0007f80401007387 */ /* 0x000fe80000100a00 */
[----:B------:R1:W-:Y:S04]  /*205e0*/  STL.64 [R1+0x1a18], R4 ;  /* 0x001a180401007387 */ /* 0x0003e80000100a00 */
[----:B-1----:R-:W5:Y:S01]  /*205f0*/  LDL.LU.64 R4, [R1+0x148] ;  /* 0x0001480001047983 */ /* 0x002f620000300a00 */
[----:B------:R-:W-:-:S03]  /*20600*/  IMAD.WIDE R34, R2, 0x4, R34 ;  /* 0x0000000402227825 */ /* 0x000fc600078e0222 */
[----:B------:R-:W5:Y:S04]  /*20610*/  LDL.LU.64 R220, [R1+0xf8] ;  /* 0x0000f80001dc7983 */ /* 0x000f680000300a00 */
[----:B------:R-:W5:Y:S04]  /*20620*/  LDL.LU.64 R218, [R1+0xf0] ;  /* 0x0000f00001da7983 */ /* 0x000f680000300a00 */
[----:B------:R-:W5:Y:S01]  /*20630*/  LDL.LU.64 R216, [R1+0xe8] ;  /* 0x0000e80001d87983 */ /* 0x000f620000300a00 */
[----:B--2---:R-:W-:-:S03]  /*20640*/  IMAD.WIDE R246, R2, 0x4, R202 ;  /* 0x0000000402f67825 */ /* 0x004fc600078e02ca */
[----:B------:R-:W2:Y:S01]  /*20650*/  LDL.LU.64 R202, [R1+0xe0] ;  /* 0x0000e00001ca7983 */ /* 0x000ea20000300a00 */
[----:B------:R-:W-:-:S05]  /*20660*/  IMAD.WIDE R42, R2, 0x4, R42 ;  /* 0x00000004022a7825 */ /* 0x000fca00078e022a */
[----:B------:R1:W-:Y:S01]  /*20670*/  STL.64 [R1+0x7d0], R42 ;  /* 0x0007d02a01007387 */ /* 0x0003e20000100a00 */
[----:B------:R-:W-:-:S03]  /*20680*/  IMAD.WIDE R12, R2, 0x4, R12 ;  /* 0x00000004020c7825 */ /* 0x000fc600078e020c */
[----:B-1----:R-:W2:Y:S04]  /*20690*/  LDL.LU.64 R42, [R1+0x1ae8] ;  /* 0x001ae800012a7983 */ /* 0x002ea80000300a00 */
[----:B------:R1:W-:Y:S04]  /*206a0*/  STL.64 [R1+0x7c8], R34 ;  /* 0x0007c82201007387 */ /* 0x0003e80000100a00 */
[----:B-1----:R-:W2:Y:S04]  /*206b0*/  LDL.LU.64 R34, [R1+0x1ae0] ;  /* 0x001ae00001227983 */ /* 0x002ea80000300a00 */
[----:B------:R-:W-:Y:S04]  /*206c0*/  STL.64 [R1+0x7d8], R246 ;  /* 0x0007d8f601007387 */ /* 0x000fe80000100a00 */
[----:B------:R4:W-:Y:S04]  /*206d0*/  STL.64 [R1+0x1a20], R246 ;  /* 0x001a20f601007387 */ /* 0x0009e80000100a00 */
[----:B------:R3:W-:Y:S01]  /*206e0*/  STL.64 [R1+0x7c0], R12 ;  /* 0x0007c00c01007387 */ /* 0x0007e20000100a00 */
[----:B----4-:R-:W-:-:S04]  /*206f0*/  IMAD.WIDE R246, R2, 0x4, R212 ;  /* 0x0000000402f67825 */ /* 0x010fc800078e02d4 */
[C---:B---3--:R-:W-:Y:S02]  /*20700*/  IMAD.WIDE R12, R2.reuse, 0x4, R214 ;  /* 0x00000004020c7825 */ /* 0x048fe400078e02d6 */
[----:B------:R-:W3:Y:S04]  /*20710*/  LDL.LU.64 R214, [R1+0xd0] ;  /* 0x0000d00001d67983 */ /* 0x000ee80000300a00 */
[----:B------:R-:W4:Y:S04]  /*20720*/  LDL.LU.64 R212, [R1+0xc8] ;  /* 0x0000c80001d47983 */ /* 0x000f280000300a00 */
[----:B------:R5:W-:Y:S04]  /*20730*/  STL.64 [R1+0x7b0], R246 ;  /* 0x0007b0f601007387 */ /* 0x000be80000100a00 */
[----:B------:R-:W-:Y:S01]  /*20740*/  STL.64 [R1+0x7b8], R12 ;  /* 0x0007b80c01007387 */ /* 0x000fe20000100a00 */
[----:B-----5:R-:W-:-:S04]  /*20750*/  IMAD.WIDE R246, R2, 0x4, R4 ;  /* 0x0000000402f67825 */ /* 0x020fc800078e0204 */
[C---:B------:R-:W-:Y:S01]  /*20760*/  IMAD.WIDE R4, R2.reuse, 0x4, R210 ;  /* 0x0000000402047825 */ /* 0x040fe200078e02d2 */
[----:B------:R-:W-:Y:S04]  /*20770*/  STL.64 [R1+0x7a8], R246 ;  /* 0x0007a8f601007387 */ /* 0x000fe80000100a00 */
[----:B------:R-:W-:Y:S04]  /*20780*/  STL.64 [R1+0x1a28], R12 ;  /* 0x001a280c01007387 */ /* 0x000fe80000100a00 */
[----:B------:R1:W-:Y:S02]  /*20790*/  STL.64 [R1+0x7a0], R4 ;  /* 0x0007a00401007387 */ /* 0x0003e40000100a00 */
[----:B-1----:R-:W-:-:S04]  /*207a0*/  IMAD.WIDE R4, R2, 0x4, R6 ;  /* 0x0000000402047825 */ /* 0x002fc800078e0206 */
[C---:B------:R-:W-:Y:S02]  /*207b0*/  IMAD.WIDE R6, R2.reuse, 0x4, R208 ;  /* 0x0000000402067825 */ /* 0x040fe400078e02d0 */
[----:B------:R-:W5:Y:S02]  /*207c0*/  LDL.LU.64 R208, [R1+0xb8] ;  /* 0x0000b80001d07983 */ /* 0x000f640000300a00 */
[C---:B------:R-:W-:Y:S02]  /*207d0*/  IMAD.WIDE R12, R2.reuse, 0x4, R226 ;  /* 0x00000004020c7825 */ /* 0x040fe400078e02e2 */
[----:B------:R1:W-:Y:S04]  /*207e0*/  STL.64 [R1+0x798], R4 ;  /* 0x0007980401007387 */ /* 0x0003e80000100a00 */
[----:B------:R1:W-:Y:S02]  /*207f0*/  STL.64 [R1+0x790], R6 ;  /* 0x0007900601007387 */ /* 0x0003e40000100a00 */
[----:B-1----:R-:W-:-:S02]  /*20800*/  IMAD.WIDE R4, R2, 0x4, R250 ;  /* 0x0000000402047825 */ /* 0x002fc400078e02fa */
[----:B------:R-:W5:Y:S02]  /*20810*/  LDL.LU.64 R250, [R1+0xb0] ;  /* 0x0000b00001fa7983 */ /* 0x000f640000300a00 */
[C---:B------:R-:W-:Y:S02]  /*20820*/  IMAD.WIDE R6, R2.reuse, 0x4, R206 ;  /* 0x0000000402067825 */ /* 0x040fe400078e02ce */
[----:B------:R1:W-:Y:S04]  /*20830*/  STL.64 [R1+0x788], R4 ;  /* 0x0007880401007387 */ /* 0x0003e80000100a00 */
[----:B------:R1:W-:Y:S04]  /*20840*/  STL.64 [R1+0x780], R12 ;  /* 0x0007800c01007387 */ /* 0x0003e80000100a00 */
[----:B------:R-:W5:Y:S01]  /*20850*/  LDL.LU.64 R206, [R1+0xa8] ;  /* 0x0000a80001ce7983 */ /* 0x000f620000300a00 */
[----:B-1----:R-:W-:-:S03]  /*20860*/  IMAD.WIDE R4, R2, 0x4, R204 ;  /* 0x0000000402047825 */ /* 0x002fc600078e02cc */
[----:B------:R-:W5:Y:S01]  /*20870*/  LDL.LU.64 R204, [R1+0xa0] ;  /* 0x0000a00001cc7983 */ /* 0x000f620000300a00 */
[----:B------:R-:W-:-:S03]  /*20880*/  IMAD.WIDE R12, R2, 0x4, R224 ;  /* 0x00000004020c7825 */ /* 0x000fc600078e02e0 */
[----:B------:R1:W-:Y:S04]  /*20890*/  STL.64 [R1+0x770], R4 ;  /* 0x0007700401007387 */ /* 0x0003e80000100a00 */
[----:B------:R-:W-:Y:S04]  /*208a0*/  STL.64 [R1+0x778], R6 ;  /* 0x0007780601007387 */ /* 0x000fe80000100a00 */
[----:B------:R-:W-:Y:S01]  /*208b0*/  STL.64 [R1+0x768], R12 ;  /* 0x0007680c01007387 */ /* 0x000fe20000100a00 */
[----:B-1----:R-:W-:-:S03]  /*208c0*/  IMAD.WIDE R4, R2, 0x4, R222 ;  /* 0x0000000402047825 */ /* 0x002fc600078e02de */
[----:B------:R1:W-:Y:S04]  /*208d0*/  STL.64 [R1+0x1a30], R6 ;  /* 0x001a300601007387 */ /* 0x0003e80000100a00 */
[----:B------:R2:W-:Y:S01]  /*208e0*/  STL.64 [R1+0x760], R4 ;  /* 0x0007600401007387 */ /* 0x0005e20000100a00 */
[----:B------:R-:W-:-:S04]  /*208f0*/  IMAD.WIDE R226, R2, 0x4, R220 ;  /* 0x0000000402e27825 */ /* 0x000fc800078e02dc */
[----:B-1----:R-:W-:-:S04]  /*20900*/  IMAD.WIDE R6, R2, 0x4, R218 ;  /* 0x0000000402067825 */ /* 0x002fc800078e02da */
[C---:B--2---:R-:W-:Y:S01]  /*20910*/  IMAD.WIDE R4, R2.reuse, 0x4, R216 ;  /* 0x0000000402047825 */ /* 0x044fe200078e02d8 */
[----:B------:R-:W-:Y:S03]  /*20920*/  STL.64 [R1+0x750], R6 ;  /* 0x0007500601007387 */ /* 0x000fe60000100a00 */
[C---:B------:R-:W-:Y:S02]  /*20930*/  IMAD.WIDE R246, R2.reuse, 0x4, R202 ;  /* 0x0000000402f67825 */ /* 0x040fe400078e02ca */
[----:B------:R-:W2:Y:S02]  /*20940*/  LDL.LU.64 R202, [R1+0x98] ;  /* 0x0000980001ca7983 */ /* 0x000ea40000300a00 */
[C---:B------:R-:W-:Y:S02]  /*20950*/  IMAD.WIDE R224, R2.reuse, 0x4, R26 ;  /* 0x0000000402e07825 */ /* 0x040fe400078e021a */
[----:B------:R3:W-:Y:S04]  /*20960*/  STL.64 [R1+0x748], R4 ;  /* 0x0007480401007387 */ /* 0x0007e80000100a00 */
[----:B------:R-:W-:Y:S04]  /*20970*/  STL.64 [R1+0x758], R226 ;  /* 0x000758e201007387 */ /* 0x000fe80000100a00 */
[----:B------:R1:W-:Y:S01]  /*20980*/  STL.64 [R1+0x1a38], R226 ;  /* 0x001a38e201007387 */ /* 0x0003e20000100a00 */
[----:B---3--:R-:W-:-:S03]  /*20990*/  IMAD.WIDE R4, R2, 0x4, R214 ;  /* 0x0000000402047825 */ /* 0x008fc600078e02d6 */
[----:B------:R-:W3:Y:S04]  /*209a0*/  LDL.LU.64 R26, [R1+0x90] ;  /* 0x00009000011a7983 */ /* 0x000ee80000300a00 */
[----:B------:R-:W-:Y:S04]  /*209b0*/  STL.64 [R1+0x740], R246 ;  /* 0x000740f601007387 */ /* 0x000fe80000100a00 */
[----:B------:R4:W-:Y:S01]  /*209c0*/  STL.64 [R1+0x1aa8], R246 ;  /* 0x001aa8f601007387 */ /* 0x0009e20000100a00 */
[----:B-1----:R-:W-:-:S03]  /*209d0*/  IMAD.WIDE R226, R2, 0x4, R8 ;  /* 0x0000000402e27825 */ /* 0x002fc600078e0208 */
[----:B------:R1:W-:Y:S04]  /*209e0*/  STL.64 [R1+0x730], R4 ;  /* 0x0007300401007387 */ /* 0x0003e80000100a00 */
[----:B------:R-:W3:Y:S01]  /*209f0*/  LDL.LU.64 R218, [R1+0x78] ;  /* 0x0000780001da7983 */ /* 0x000ee20000300a00 */
[----:B----4-:R-:W-:-:S03]  /*20a00*/  IMAD.WIDE R246, R2, 0x4, R212 ;  /* 0x0000000402f67825 */ /* 0x010fc600078e02d4 */
[----:B------:R-:W4:Y:S04]  /*20a10*/  LDL.LU.64 R8, [R1+0x70] ;  /* 0x0000700001087983 */ /* 0x000f280000300a00 */
[----:B------:R-:W-:Y:S04]  /*20a20*/  STL.64 [R1+0x738], R224 ;  /* 0x000738e001007387 */ /* 0x000fe80000100a00 */
[----:B------:R-:W-:Y:S04]  /*20a30*/  STL.64 [R1+0x1a40], R224 ;  /* 0x001a40e001007387 */ /* 0x000fe80000100a00 */
[----:B------:R-:W-:Y:S04]  /*20a40*/  STL.64 [R1+0x728], R246 ;  /* 0x000728f601007387 */ /* 0x000fe80000100a00 */
[----:B------:R-:W-:Y:S04]  /*20a50*/  STL.64 [R1+0x720], R226 ;  /* 0x000720e201007387 */ /* 0x000fe80000100a00 */
[----:B------:R-:W4:Y:S04]  /*20a60*/  LDL.LU.64 R216, [R1+0x58] ;  /* 0x0000580001d87983 */ /* 0x000f280000300a00 */
[----:B------:R-:W4:Y:S04]  /*20a70*/  LDL.LU.64 R6, [R1+0x48] ;  /* 0x0000480001067983 */ /* 0x000f280000300a00 */
[----:B------:R-:W4:Y:S04]  /*20a80*/  LDL.LU.64 R12, [R1+0x40] ;  /* 0x00004000010c7983 */ /* 0x000f280000300a00 */
[----:B------:R-:W4:Y:S01]  /*20a90*/  LDL.LU.64 R214, [R1+0x38] ;  /* 0x0000380001d67983 */ /* 0x000f220000300a00 */
[----:B-----5:R-:W-:-:S04]  /*20aa0*/  IMAD.WIDE R222, R2, 0x4, R208 ;  /* 0x0000000402de7825 */ /* 0x020fc800078e02d0 */
[----:B------:R-:W-:-:S04]  /*20ab0*/  IMAD.WIDE R250, R2, 0x4, R250 ;  /* 0x0000000402fa7825 */ /* 0x000fc800078e02fa */
[----:B-1----:R-:W-:-:S05]  /*20ac0*/  IMAD.WIDE R4, R2, 0x4, R206 ;  /* 0x0000000402047825 */ /* 0x002fca00078e02ce */
[----:B------:R1:W-:Y:S04]  /*20ad0*/  STL.64 [R1+0x708], R4 ;  /* 0x0007080401007387 */ /* 0x0003e80000100a00 */
[----:B-1----:R-:W5:Y:S04]  /*20ae0*/  LDL.LU.64 R4, [R1+0x30] ;  /* 0x0000300001047983 */ /* 0x002f680000300a00 */
[----:B------:R-:W5:Y:S04]  /*20af0*/  LDL.LU.64 R210, [R1+0x28] ;  /* 0x0000280001d27983 */ /* 0x000f680000300a00 */
[----:B------:R-:W5:Y:S04]  /*20b00*/  LDL.LU.64 R212, [R1+0x20] ;  /* 0x0000200001d47983 */ /* 0x000f680000300a00 */
[----:B------:R-:W-:Y:S04]  /*20b10*/  STL.64 [R1+0x718], R222 ;  /* 0x000718de01007387 */ /* 0x000fe80000100a00 */
[----:B------:R-:W-:Y:S04]  /*20b20*/  STL.64 [R1+0x710], R250 ;  /* 0x000710fa01007387 */ /* 0x000fe80000100a00 */
[----:B------:R1:W-:Y:S04]  /*20b30*/  STL.64 [R1+0x1a48], R222 ;  /* 0x001a48de01007387 */ /* 0x0003e80000100a00 */
[----:B-1----:R-:W5:Y:S01]  /*20b40*/  LDL.LU.64 R222, [R1+0x80] ;  /* 0x0000800001de7983 */ /* 0x002f620000300a00 */
[----:B------:R-:W-:-:S03]  /*20b50*/  IMAD.WIDE R224, R2, 0x4, R204 ;  /* 0x0000000402e07825 */ /* 0x000fc600078e02cc */
[----:B------:R-:W5:Y:S01]  /*20b60*/  LDL.LU.64 R208, [R1+0x18] ;  /* 0x0000180001d07983 */ /* 0x000f620000300a00 */
[----:B--2---:R-:W-:-:S03]  /*20b70*/  IMAD.WIDE R220, R2, 0x4, R202 ;  /* 0x0000000402dc7825 */ /* 0x004fc600078e02ca */
[----:B------:R-:W2:Y:S01]  /*20b80*/  LDL.LU.64 R206, [R1+0x10] ;  /* 0x0000100001ce7983 */ /* 0x000ea20000300a00 */
[----:B------:R-:W-:-:S03]  /*20b90*/  IMAD.WIDE R18, R2, 0x4, R18 ;  /* 0x0000000402127825 */ /* 0x000fc600078e0212 */
[----:B------:R-:W2:Y:S01]  /*20ba0*/  LDL.LU.64 R204, [R1+0x8] ;  /* 0x0000080001cc7983 */ /* 0x000ea20000300a00 */
[----:B---3--:R-:W-:-:S03]  /*20bb0*/  IMAD.WIDE R26, R2, 0x4, R26 ;  /* 0x00000004021a7825 */ /* 0x008fc600078e021a */
[----:B------:R-:W3:Y:S04]  /*20bc0*/  LDL.LU.64 R202, [R1] ;  /* 0x0000000001ca7983 */ /* 0x000ee80000300a00 */
[----:B------:R-:W-:Y:S04]  /*20bd0*/  STL.64 [R1+0x700], R224 ;  /* 0x000700e001007387 */ /* 0x000fe80000100a00 */
[----:B------:R1:W-:Y:S04]  /*20be0*/  STL.64 [R1+0x6f0], R26 ;  /* 0x0006f01a01007387 */ /* 0x0003e80000100a00 */
[----:B-1----:R-:W3:Y:S04]  /*20bf0*/  LDL.LU.64 R26, [R1+0x1ad8] ;  /* 0x001ad800011a7983 */ /* 0x002ee80000300a00 */
[----:B------:R1:W-:Y:S01]  /*20c00*/  STL.64 [R1+0x6e8], R18 ;  /* 0x0006e81201007387 */ /* 0x0003e20000100a00 */
[----:B----4-:R-:W-:-:S03]  /*20c10*/  IMAD.WIDE R8, R2, 0x4, R8 ;  /* 0x0000000402087825 */ /* 0x010fc600078e0208 */
[----:B-1----:R-:W4:Y:S04]  /*20c20*/  LDL.LU.64 R18, [R1+0x1ad0] ;  /* 0x001ad00001127983 */ /* 0x002f280000300a00 */
[----:B------:R-:W-:Y:S04]  /*20c30*/  STL.64 [R1+0x6f8], R220 ;  /* 0x0006f8dc01007387 */ /* 0x000fe80000100a00 */
[----:B------:R1:W-:Y:S01]  /*20c40*/  STL.64 [R1+0x1a50], R220 ;  /* 0x001a50dc01007387 */ /* 0x0003e20000100a00 */
[----:B------:R-:W-:-:S03]  /*20c50*/  IMAD.WIDE R234, R2, 0x4, R234 ;  /* 0x0000000402ea7825 */ /* 0x000fc600078e02ea */
[----:B-1----:R-:W2:Y:S01]  /*20c60*/  LDL.LU.64 R220, [R1+0x50] ;  /* 0x0000500001dc7983 */ /* 0x002ea20000300a00 */
[----:B------:R-:W-:-:S04]  /*20c70*/  IMAD.WIDE R242, R2, 0x4, R242 ;  /* 0x0000000402f27825 */ /* 0x000fc800078e02f2 */
[----:B-----5:R-:W-:-:S05]  /*20c80*/  IMAD.WIDE R222, R2, 0x4, R222 ;  /* 0x0000000402de7825 */ /* 0x020fca00078e02de */
[----:B------:R-:W-:Y:S04]  /*20c90*/  STL.64 [R1+0x6e0], R222 ;  /* 0x0006e0de01007387 */ /* 0x000fe80000100a00 */
[----:B------:R1:W-:Y:S04]  /*20ca0*/  STL.64 [R1+0x6d0], R8 ;  /* 0x0006d00801007387 */ /* 0x0003e80000100a00 */
[----:B-1----:R-:W5:Y:S04]  /*20cb0*/  LDL.LU.64 R8, [R1+0x1ac8] ;  /* 0x001ac80001087983 */ /* 0x002f680000300a00 */
[----:B------:R1:W-:Y:S04]  /*20cc0*/  STL.64 [R1+0x6c8], R234 ;  /* 0x0006c8ea01007387 */ /* 0x0003e80000100a00 */
[----:B-1----:R-:W4:Y:S04]  /*20cd0*/  LDL.LU.64 R234, [R1+0x1ac0] ;  /* 0x001ac00001ea7983 */ /* 0x002f280000300a00 */
[----:B------:R1:W-:Y:S04]  /*20ce0*/  STL.64 [R1+0x6c0], R242 ;  /* 0x0006c0f201007387 */ /* 0x0003e80000100a00 */
[----:B-1----:R-:W5:Y:S01]  /*20cf0*/  LDL.LU.64 R242, [R1+0x1ab8] ;  /* 0x001ab80001f27983 */ /* 0x002f620000300a00 */
[----:B------:R-:W-:-:S04]  /*20d00*/  IMAD.WIDE R218, R2, 0x4, R218 ;  /* 0x0000000402da7825 */ /* 0x000fc800078e02da */
[C---:B------:R-:W-:Y:S01]  /*20d10*/  IMAD.WIDE R216, R2.reuse, 0x4, R216 ;  /* 0x0000000402d87825 */ /* 0x040fe200078e02d8 */
[----:B------:R-:W-:Y:S04]  /*20d20*/  STL.64 [R1+0x6d8], R218 ;  /* 0x0006d8da01007387 */ /* 0x000fe80000100a00 */
[----:B------:R1:W-:Y:S01]  /*20d30*/  STL.64 [R1+0x1a58], R218 ;  /* 0x001a58da01007387 */ /* 0x0003e20000100a00 */
[----:B------:R-:W-:-:S04]  /*20d40*/  IMAD.WIDE R214, R2, 0x4, R214 ;  /* 0x0000000402d67825 */ /* 0x000fc800078e02d6 */
[----:B--2---:R-:W-:-:S04]  /*20d50*/  IMAD.WIDE R220, R2, 0x4, R220 ;  /* 0x0000000402dc7825 */ /* 0x004fc800078e02dc */
[C---:B-1----:R-:W-:Y:S01]  /*20d60*/  IMAD.WIDE R218, R2.reuse, 0x4, R6 ;  /* 0x0000000402da7825 */ /* 0x042fe200078e0206 */
[----:B------:R1:W-:Y:S03]  /*20d70*/  STL.64 [R1+0x6b0], R220 ;  /* 0x0006b0dc01007387 */ /* 0x0003e60000100a00 */
[C---:B------:R-:W-:Y:S01]  /*20d80*/  IMAD.WIDE R6, R2.reuse, 0x4, R12 ;  /* 0x0000000402067825 */ /* 0x040fe200078e020c */
[----:B------:R-:W-:Y:S04]  /*20d90*/  STL.64 [R1+0x6b8], R216 ;  /* 0x0006b8d801007387 */ /* 0x000fe80000100a00 */
[----:B------:R2:W-:Y:S01]  /*20da0*/  STL.64 [R1+0x6a8], R218 ;  /* 0x0006a8da01007387 */ /* 0x0005e20000100a00 */
[----:B-1----:R-:W-:-:S03]  /*20db0*/  IMAD.WIDE R220, R2, 0x4, R4 ;  /* 0x0000000402dc7825 */ /* 0x002fc600078e0204 */
[----:B------:R1:W-:Y:S04]  /*20dc0*/  STL.64 [R1+0x1a60], R216 ;  /* 0x001a60d801007387 */ /* 0x0003e80000100a00 */
[----:B------:R-:W-:Y:S01]  /*20dd0*/  STL.64 [R1+0x6a0], R6 ;  /* 0x0006a00601007387 */ /* 0x000fe20000100a00 */
[----:B--2---:R-:W-:-:S03]  /*20de0*/  IMAD.WIDE R218, R2, 0x4, R206 ;  /* 0x0000000402da7825 */ /* 0x004fc600078e02ce */
[----:B------:R-:W-:Y:S01]  /*20df0*/  STL.64 [R1+0x698], R214 ;  /* 0x000698d601007387 */ /* 0x000fe20000100a00 */
[----:B-1----:R-:W-:-:S03]  /*20e00*/  IMAD.WIDE R216, R2, 0x4, R210 ;  /* 0x0000000402d87825 */ /* 0x002fc600078e02d2 */
[----:B------:R-:W-:Y:S01]  /*20e10*/  STL.64 [R1+0x690], R220 ;  /* 0x000690dc01007387 */ /* 0x000fe20000100a00 */
[----:B------:R-:W-:-:S03]  /*20e20*/  IMAD.WIDE R210, R2, 0x4, R212 ;  /* 0x0000000402d27825 */ /* 0x000fc600078e02d4 */
[----:B------:R1:W-:Y:S01]  /*20e30*/  STL.64 [R1+0x1a68], R214 ;  /* 0x001a68d601007387 */ /* 0x0003e20000100a00 */
[----:B------:R-:W-:-:S03]  /*20e40*/  IMAD.WIDE R212, R2, 0x4, R208 ;  /* 0x0000000402d47825 */ /* 0x000fc600078e02d0 */
[----:B------:R-:W-:Y:S01]  /*20e50*/  STL.64 [R1+0x688], R216 ;  /* 0x000688d801007387 */ /* 0x000fe20000100a00 */
[----:B---3--:R-:W-:-:S03]  /*20e60*/  IMAD.WIDE R12, R2, 0x4, R202 ;  /* 0x00000004020c7825 */ /* 0x008fc600078e02ca */
[----:B------:R-:W-:Y:S01]  /*20e70*/  STL.64 [R1+0x680], R210 ;  /* 0x000680d201007387 */ /* 0x000fe20000100a00 */
[----:B-1----:R-:W-:-:S03]  /*20e80*/  IMAD.WIDE R214, R2, 0x4, R204 ;  /* 0x0000000402d67825 */ /* 0x002fc600078e02cc */
[----:B------:R-:W-:Y:S01]  /*20e90*/  STL.64 [R1+0x678], R212 ;  /* 0x000678d401007387 */ /* 0x000fe20000100a00 */
[----:B------:R-:W-:-:S03]  /*20ea0*/  IMAD.WIDE R208, R2, 0x4, R244 ;  /* 0x0000000402d07825 */ /* 0x000fc600078e02f4 */
[----:B------:R-:W-:Y:S01]  /*20eb0*/  STL.64 [R1+0x670], R218 ;  /* 0x000670da01007387 */ /* 0x000fe20000100a00 */
[----:B------:R-:W-:-:S03]  /*20ec0*/  IMAD.WIDE R6, R2, 0x4, R240 ;  /* 0x0000000402067825 */ /* 0x000fc600078e02f0 */
[----:B------:R-:W-:Y:S04]  /*20ed0*/  STL.64 [R1+0x1a70], R212 ;  /* 0x001a70d401007387 */ /* 0x000fe80000100a00 */
[----:B------:R-:W-:Y:S01]  /*20ee0*/  STL.64 [R1+0x668], R214 ;  /* 0x000668d601007387 */ /* 0x000fe20000100a00 */
[----:B------:R-:W-:-:S03]  /*20ef0*/  IMAD.WIDE R4, R2, 0x4, R238 ;  /* 0x0000000402047825 */ /* 0x000fc600078e02ee */
[----:B------:R-:W-:Y:S01]  /*20f00*/  STL.64 [R1+0x660], R12 ;  /* 0x0006600c01007387 */ /* 0x000fe20000100a00 */
[----:B------:R-:W-:-:S04]  /*20f10*/  IMAD.WIDE R206, R2, 0x4, R236 ;  /* 0x0000000402ce7825 */ /* 0x000fc800078e02ec */
[----:B-----5:R-:W-:-:S05]  /*20f20*/  IMAD.WIDE R202, R2, 0x4, R242 ;  /* 0x0000000402ca7825 */ /* 0x020fca00078e02f2 */
[----:B------:R4:W-:Y:S04]  /*20f30*/  STL.64 [R1+0x650], R202 ;  /* 0x000650ca01007387 */ /* 0x0009e80000100a00 */
[----:B------:R-:W-:Y:S04]  /*20f40*/  STL.64 [R1+0x658], R208 ;  /* 0x000658d001007387 */ /* 0x000fe80000100a00 */
[----:B------:R1:W-:Y:S01]  /*20f50*/  STL.64 [R1+0x648], R6 ;  /* 0x0006480601007387 */ /* 0x0003e20000100a00 */
[----:B----4-:R-:W-:-:S03]  /*20f60*/  IMAD.WIDE R202, R2, 0x4, R234 ;  /* 0x0000000402ca7825 */ /* 0x010fc600078e02ea */
        /* <DEDUP_REMOVED lines=11> */
[----:B------:R-:W-:Y:S01]  /*21020*/  STL.64 [R1+0x618], R202 ;  /* 0x000618ca01007387 */ /* 0x000fe20000100a00 */
[----:B------:R-:W-:-:S03]  /*21030*/  IMAD.WIDE R8, R2, 0x4, R14 ;  /* 0x0000000402087825 */ /* 0x000fc600078e020e */
[----:B------:R2:W-:Y:S01]  /*21040*/  STL.64 [R1+0x610], R6 ;  /* 0x0006100601007387 */ /* 0x0005e20000100a00 */
[----:B-1----:R-:W-:-:S05]  /*21050*/  IMAD.WIDE R4, R2, 0x4, R10 ;  /* 0x0000000402047825 */ /* 0x002fca00078e020a */
[----:B------:R1:W-:Y:S01]  /*21060*/  STL.64 [R1+0x608], R4 ;  /* 0x0006080401007387 */ /* 0x0003e20000100a00 */
[----:B--2---:R-:W-:-:S03]  /*21070*/  IMAD.WIDE R6, R2, 0x4, R16 ;  /* 0x0000000402067825 */ /* 0x004fc600078e0210 */
[----:B------:R2:W-:Y:S04]  /*21080*/  STL.64 [R1+0x600], R8 ;  /* 0x0006000801007387 */ /* 0x0005e80000100a00 */
[----:B------:R3:W-:Y:S01]  /*21090*/  STL.64 [R1+0x5f8], R6 ;  /* 0x0005f80601007387 */ /* 0x0007e20000100a00 */
[----:B-1----:R-:W-:-:S04]  /*210a0*/  IMAD.WIDE R4, R2, 0x4, R18 ;  /* 0x0000000402047825 */ /* 0x002fc800078e0212 */
[C---:B--2---:R-:W-:Y:S01]  /*210b0*/  IMAD.WIDE R8, R2.reuse, 0x4, R20 ;  /* 0x0000000402087825 */ /* 0x044fe200078e0214 */
[----:B------:R1:W-:Y:S03]  /*210c0*/  STL.64 [R1+0x5f0], R4 ;  /* 0x0005f00401007387 */ /* 0x0003e60000100a00 */
[C---:B---3--:R-:W-:Y:S01]  /*210d0*/  IMAD.WIDE R6, R2.reuse, 0x4, R22 ;  /* 0x0000000402067825 */ /* 0x048fe200078e0216 */
        /* <DEDUP_REMOVED lines=151> */
[----:B------:R-:W3:Y:S04]  /*21a50*/  LDL.64 R244, [R1+0xb18] ;  /* 0x000b180001f47983 */ /* 0x000ee80000100a00 */
[----:B------:R4:W-:Y:S04]  /*21a60*/  STL.64 [R1+0x388], R6 ;  /* 0x0003880601007387 */ /* 0x0009e80000100a00 */
[----:B------:R-:W5:Y:S01]  /*21a70*/  LDL.64 R212, [R1+0xaf8] ;  /* 0x000af80001d47983 */ /* 0x000f620000100a00 */
[----:B-1----:R-:W-:-:S05]  /*21a80*/  IMAD.WIDE R4, R2, 0x4, R174 ;  /* 0x0000000402047825 */ /* 0x002fca00078e02ae */
[----:B------:R1:W-:Y:S04]  /*21a90*/  STL.64 [R1+0x380], R4 ;  /* 0x0003800401007387 */ /* 0x0003e80000100a00 */
[----:B------:R-:W5:Y:S04]  /*21aa0*/  LDL.LU.64 R242, [R1+0x6f0] ;  /* 0x0006f00001f27983 */ /* 0x000f680000300a00 */
        /* <DEDUP_REMOVED lines=14> */
[----:B------:R-:W5:Y:S01]  /*21b90*/  LDL.LU.64 R116, [R1+0x4d0] ;  /* 0x0004d00001747983 */ /* 0x000f620000300a00 */
[----:B------:R-:W-:-:S03]  /*21ba0*/  IMAD.WIDE R204, R2, 0x4, R176 ;  /* 0x0000000402cc7825 */ /* 0x000fc600078e02b0 */
[----:B------:R-:W5:Y:S01]  /*21bb0*/  LDL.LU.64 R124, [R1+0x4b0] ;  /* 0x0004b000017c7983 */ /* 0x000f620000300a00 */
[----:B------:R-:W-:-:S03]  /*21bc0*/  IMAD.WIDE R30, R2, 0x4, R178 ;  /* 0x00000004021e7825 */ /* 0x000fc600078e02b2 */
[----:B------:R-:W5:Y:S04]  /*21bd0*/  LDL.LU.64 R132, [R1+0x490] ;  /* 0x0004900001847983 */ /* 0x000f680000300a00 */
[----:B------:R-:W5:Y:S01]  /*21be0*/  LDL.LU.64 R140, [R1+0x470] ;  /* 0x00047000018c7983 */ /* 0x000f620000300a00 */
[----:B------:R-:W-:-:S03]  /*21bf0*/  IMAD.WIDE R20, R2, 0x4, R180 ;  /* 0x0000000402147825 */ /* 0x000fc600078e02b4 */
[----:B------:R-:W5:Y:S01]  /*21c00*/  LDL.LU.64 R148, [R1+0x450] ;  /* 0x0004500001947983 */ /* 0x000f620000300a00 */
[----:B--2---:R-:W-:-:S03]  /*21c10*/  IMAD.WIDE R8, R2, 0x4, R182 ;  /* 0x0000000402087825 */ /* 0x004fc600078e02b6 */
[----:B------:R-:W2:Y:S04]  /*21c20*/  LDL.LU.64 R156, [R1+0x430] ;  /* 0x00043000019c7983 */ /* 0x000ea80000300a00 */
[----:B------:R-:W2:Y:S01]  /*21c30*/  LDL.LU.64 R164, [R1+0x410] ;  /* 0x0004100001a47983 */ /* 0x000ea20000300a00 */
[----:B------:R-:W-:-:S03]  /*21c40*/  IMAD.WIDE R26, R2, 0x4, R186 ;  /* 0x00000004021a7825 */ /* 0x000fc600078e02ba */
[----:B------:R-:W2:Y:S01]  /*21c50*/  LDL.LU.64 R172, [R1+0x3f0] ;  /* 0x0003f00001ac7983 */ /* 0x000ea20000300a00 */
[----:B------:R-:W-:-:S03]  /*21c60*/  IMAD.WIDE R202, R2, 0x4, R184 ;  /* 0x0000000402ca7825 */ /* 0x000fc600078e02b8 */
[----:B------:R-:W2:Y:S01]  /*21c70*/  LDL.LU.64 R180, [R1+0x3d0] ;  /* 0x0003d00001b47983 */ /* 0x000ea20000300a00 */
[----:B------:R-:W-:-:S03]  /*21c80*/  IMAD.WIDE R18, R2, 0x4, R188 ;  /* 0x0000000402127825 */ /* 0x000fc600078e02bc */
[----:B------:R-:W-:Y:S04]  /*21c90*/  STL.64 [R1+0x378], R204 ;  /* 0x000378cc01007387 */ /* 0x000fe80000100a00 */
[----:B------:R-:W-:Y:S01]  /*21ca0*/  STL.64 [R1+0x370], R30 ;  /* 0x0003701e01007387 */ /* 0x000fe20000100a00 */
[----:B----4-:R-:W-:-:S03]  /*21cb0*/  IMAD.WIDE R6, R2, 0x4, R190 ;  /* 0x0000000402067825 */ /* 0x010fc600078e02be */
[----:B------:R-:W-:Y:S04]  /*21cc0*/  STL.64 [R1+0x1a88], R204 ;  /* 0x001a88cc01007387 */ /* 0x000fe80000100a00 */
[----:B------:R-:W-:Y:S01]  /*21cd0*/  STL.64 [R1+0x368], R20 ;  /* 0x0003681401007387 */ /* 0x000fe20000100a00 */
[----:B------:R-:W-:-:S03]  /*21ce0*/  IMAD.WIDE R24, R2, 0x4, R194 ;  /* 0x0000000402187825 */ /* 0x000fc600078e02c2 */
[----:B------:R-:W-:Y:S01]  /*21cf0*/  STL.64 [R1+0x360], R8 ;  /* 0x0003600801007387 */ /* 0x000fe20000100a00 */
[----:B------:R-:W-:-:S03]  /*21d00*/  IMAD.WIDE R14, R2, 0x4, R192 ;  /* 0x00000004020e7825 */ /* 0x000fc600078e02c0 */
[----:B------:R-:W4:Y:S01]  /*21d10*/  LDL.LU.64 R188, [R1+0x3b0] ;  /* 0x0003b00001bc7983 */ /* 0x000f220000300a00 */
[----:B------:R-:W-:-:S03]  /*21d20*/  IMAD.WIDE R16, R2, 0x4, R196 ;  /* 0x0000000402107825 */ /* 0x000fc600078e02c4 */
[----:B------:R4:W-:Y:S04]  /*21d30*/  STL.64 [R1+0x350], R26 ;  /* 0x0003501a01007387 */ /* 0x0009e80000100a00 */
[----:B------:R-:W-:Y:S04]  /*21d40*/  STL.64 [R1+0x358], R202 ;  /* 0x000358ca01007387 */ /* 0x000fe80000100a00 */
[----:B------:R-:W-:Y:S01]  /*21d50*/  STL.64 [R1+0x348], R18 ;  /* 0x0003481201007387 */ /* 0x000fe20000100a00 */
[----:B-1----:R-:W-:-:S03]  /*21d60*/  IMAD.WIDE R4, R2, 0x4, R198 ;  /* 0x0000000402047825 */ /* 0x002fc600078e02c6 */
[----:B------:R-:W-:Y:S04]  /*21d70*/  STL.64 [R1+0x1a90], R202 ;  /* 0x001a90ca01007387 */ /* 0x000fe80000100a00 */
[----:B------:R-:W-:Y:S04]  /*21d80*/  STL.64 [R1+0x340], R6 ;  /* 0x0003400601007387 */ /* 0x000fe80000100a00 */
[----:B------:R-:W4:Y:S04]  /*21d90*/  LDL.LU.64 R196, [R1+0x390] ;  /* 0x0003900001c47983 */ /* 0x000f280000300a00 */
[----:B------:R1:W-:Y:S04]  /*21da0*/  STL.64 [R1+0x330], R24 ;  /* 0x0003301801007387 */ /* 0x0003e80000100a00 */
[----:B------:R-:W-:Y:S04]  /*21db0*/  STL.64 [R1+0x338], R14 ;  /* 0x0003380e01007387 */ /* 0x000fe80000100a00 */
[----:B------:R1:W-:Y:S04]  /*21dc0*/  STL.64 [R1+0x328], R16 ;  /* 0x0003281001007387 */ /* 0x0003e80000100a00 */
[----:B------:R-:W-:Y:S04]  /*21dd0*/  STL.64 [R1+0x1a98], R14 ;  /* 0x001a980e01007387 */ /* 0x000fe80000100a00 */
[----:B------:R1:W-:Y:S04]  /*21de0*/  STL.64 [R1+0x1aa0], R2 ;  /* 0x001aa00201007387 */ /* 0x0003e80000100a00 */
[----:B------:R1:W-:Y:S04]  /*21df0*/  STL.64 [R1+0x320], R4 ;  /* 0x0003200401007387 */ /* 0x0003e80000100a00 */
[----:B------:R-:W2:Y:S04]  /*21e00*/  LDL.64 R86, [R1+0xae0] ;  /* 0x000ae00001567983 */ /* 0x000ea80000100a00 */
[----:B------:R-:W4:Y:S04]  /*21e10*/  LDL.64 R82, [R1+0xac8] ;  /* 0x000ac80001527983 */ /* 0x000f280000100a00 */
        /* <DEDUP_REMOVED lines=26> */
[----:B---3--:R-:W-:Y:S04]  /*21fc0*/  LDGSTS.E [R249+0x40000], desc[UR4][R244.64], P0 ;  /* 0x40000000f4f97fae */ /* 0x008fe80008121844 */
[----:B-----5:R-:W-:Y:S04]  /*21fd0*/  LDGSTS.E [R249+0x40400], desc[UR4][R212.64], P0 ;  /* 0x40400000d4f97fae */ /* 0x020fe80008121844 */
[----:B------:R-:W3:Y:S04]  /*21fe0*/  LDL.64 R244, [R1+0x750] ;  /* 0x0007500001f47983 */ /* 0x000ee80000100a00 */
[----:B------:R-:W5:Y:S01]  /*21ff0*/  LDL.64 R212, [R1+0x730] ;  /* 0x0007300001d47983 */ /* 0x000f620000100a00 */
[----:B------:R-:W-:-:S05]  /*22000*/  IMAD.WIDE R10, R2, 0x4, R200 ;  /* 0x00000004020a7825 */ /* 0x000fca00078e02c8 */
[----:B------:R-:W-:Y:S04]  /*22010*/  STL.64 [R1+0x318], R10 ;  /* 0x0003180a01007387 */ /* 0x000fe80000100a00 */
[----:B--2---:R-:W-:Y:S04]  /*22020*/  LDGSTS.E [R249+0x40800], desc[UR4][R86.64], P0 ;  /* 0x4080000056f97fae */ /* 0x004fe80008121844 */
        /* <DEDUP_REMOVED lines=37> */
[----:B------:R-:W-:Y:S04]  /*22280*/  LDGSTS.E [R249+0x51c00], desc[UR4][R28.64], P0 ;  /* 0x51c000001cf97fae */ /* 0x000fe80008121844 */
[----:B------:R-:W-:Y:S04]  /*22290*/  LDGSTS.E [R249+0x52000], desc[UR4][R36.64], P0 ;  /* 0x5200000024f97fae */ /* 0x000fe80008121844 */
[----:B------:R-:W2:Y:S04]  /*222a0*/  LDL.64 R120, [R1+0xb10] ;  /* 0x000b100001787983 */ /* 0x000ea80000100a00 */
[----:B------:R-:W-:Y:S04]  /*222b0*/  LDGSTS.E [R249+0x52400], desc[UR4][R44.64], P0 ;  /* 0x524000002cf97fae */ /* 0x000fe80008121844 */
[----:B------:R-:W3:Y:S04]  /*222c0*/  LDL.64 R114, [R1+0x8c8] ;  /* 0x0008c80001727983 */ /* 0x000ee80000100a00 */
[----:B------:R-:W-:Y:S04]  /*222d0*/  LDGSTS.E [R249+0x52800], desc[UR4][R52.64], P0 ;  /* 0x5280000034f97fae */ /* 0x000fe80008121844 */
[----:B------:R-:W4:Y:S04]  /*222e0*/  LDL.64 R112, [R1+0x8f0] ;  /* 0x0008f00001707983 */ /* 0x000f280000100a00 */
        /* <DEDUP_REMOVED lines=48> */
[----:B------:R-:W5:Y:S04]  /*225f0*/  LDL.LU.64 R244, [R1+0x708] ;  /* 0x0007080001f47983 */ /* 0x000f680000300a00 */
[----:B------:R-:W5:Y:S04]  /*22600*/  LDL.LU.64 R240, [R1+0x6e8] ;  /* 0x0006e80001f07983 */ /* 0x000f680000300a00 */
[----:B------:R-:W5:Y:S04]  /*22610*/  LDL.LU.64 R236, [R1+0x6c8] ;  /* 0x0006c80001ec7983 */ /* 0x000f680000300a00 */
[----:B------:R-:W5:Y:S04]  /*22620*/  LDL.LU.64 R230, [R1+0x6a8] ;  /* 0x0006a80001e67983 */ /* 0x000f680000300a00 */
[----:B------:R-:W-:Y:S04]  /*22630*/  LDGSTS.E [R249+0x57c00], desc[UR4][R24.64], P0 ;  /* 0x57c0000018f97fae */ /* 0x000fe80008121844 */
[----:B-1----:R-:W5:Y:S04]  /*22640*/  LDL.LU.64 R24, [R1+0x648] ;  /* 0x0006480001187983 */ /* 0x002f680000300a00 */
        /* <DEDUP_REMOVED lines=22> */
[----:B--2---:R-:W-:Y:S04]  /*227b0*/  LDGSTS.E [R250+0x40100], desc[UR4][R120.64], P0 ;  /* 0x4010000078fa7fae */ /* 0x004fe80008121844 */
[----:B---3--:R-:W-:Y:S04]  /*227c0*/  LDGSTS.E [R250+0x40500], desc[UR4][R114.64], P0 ;  /* 0x4050000072fa7fae */ /* 0x008fe80008121844 */
[----:B----4-:R-:W-:Y:S04]  /*227d0*/  LDGSTS.E [R250+0x40900], desc[UR4][R112.64], P0 ;  /* 0x4090000070fa7fae */ /* 0x010fe80008121844 */
        /* <DEDUP_REMOVED lines=41> */
[----:B------:R-:W3:Y:S04]  /*22a70*/  LDL.64 R204, [R1+0xb08] ;  /* 0x000b080001cc7983 */ /* 0x000ee80000100a00 */
[----:B------:R-:W-:Y:S04]  /*22a80*/  LDGSTS.E [R250+0x52d00], desc[UR4][R62.64], P0 ;  /* 0x52d000003efa7fae */ /* 0x000fe80008121844 */
[----:B------:R-:W4:Y:S04]  /*22a90*/  LDL.64 R178, [R1+0xaf0] ;  /* 0x000af00001b27983 */ /* 0x000f280000100a00 */
[----:B------:R-:W-:Y:S04]  /*22aa0*/  LDGSTS.E [R250+0x53100], desc[UR4][R70.64], P0 ;  /* 0x5310000046fa7fae */ /* 0x000fe80008121844 */
[----:B------:R-:W5:Y:S04]  /*22ab0*/  LDL.64 R170, [R1+0xad8] ;  /* 0x000ad80001aa7983 */ /* 0x000f680000100a00 */
        /* <DEDUP_REMOVED lines=71> */
[----:B---3--:R-:W-:Y:S04]  /*22f30*/  LDGSTS.E [R251+0x40200], desc[UR4][R204.64], P0 ;  /* 0x40200000ccfb7fae */ /* 0x008fe80008121844 */
[----:B----4-:R-:W-:Y:S04]  /*22f40*/  LDGSTS.E [R251+0x40600], desc[UR4][R178.64], P0 ;  /* 0x40600000b2fb7fae */ /* 0x010fe80008121844 */
[----:B------:R-:W3:Y:S04]  /*22f50*/  LDL.64 R2, [R1+0xb00] ;  /* 0x000b000001027983 */ /* 0x000ee80000100a00 */
[----:B-----5:R-:W-:Y:S04]  /*22f60*/  LDGSTS.E [R251+0x40a00], desc[UR4][R170.64], P0 ;  /* 0x40a00000aafb7fae */ /* 0x020fe80008121844 */
[----:B------:R-:W4:Y:S04]  /*22f70*/  LDL.64 R14, [R1+0xae8] ;  /* 0x000ae800010e7983 */ /* 0x000f280000100a00 */
[----:B--2---:R-:W-:Y:S04]  /*22f80*/  LDGSTS.E [R251+0x40e00], desc[UR4][R162.64], P0 ;  /* 0x40e00000a2fb7fae */ /* 0x004fe80008121844 */
[----:B------:R-:W2:Y:S04]  /*22f90*/  LDL.64 R202, [R1+0xad0] ;  /* 0x000ad00001ca7983 */ /* 0x000ea80000100a00 */
        /* <DEDUP_REMOVED lines=101> */
[----:B------:R1:W-:Y:S04]  /*235f0*/  STL.64 [R1+0x1970], R250 ;  /* 0x001970fa01007387 */ /* 0x0003e80000100a00 */
[----:B---3--:R-:W-:Y:S04]  /*23600*/  LDGSTS.E [R252+0x40300], desc[UR4][R2.64], P0 ;  /* 0x4030000002fc7fae */ /* 0x008fe80008121844 */
[----:B----4-:R-:W-:Y:S04]  /*23610*/  LDGSTS.E [R252+0x40700], desc[UR4][R14.64], P0 ;  /* 0x407000000efc7fae */ /* 0x010fe80008121844 */
[----:B-1----:R-:W3:Y:S04]  /*23620*/  LDL.LU.64 R250, [R1+0x798] ;  /* 0x0007980001fa7983 */ /* 0x002ee80000300a00 */
[----:B------:R-:W4:Y:S04]  /*23630*/  LDL.LU.64 R2, [R1+0x1aa0] ;  /* 0x001aa00001027983 */ /* 0x000f280000300a00 */
[----:B------:R-:W4:Y:S04]  /*23640*/  LDL.LU.64 R14, [R1+0x1a98] ;  /* 0x001a9800010e7983 */ /* 0x000f280000300a00 */
[----:B--2---:R-:W-:Y:S04]  /*23650*/  LDGSTS.E [R252+0x40b00], desc[UR4][R202.64], P0 ;  /* 0x40b00000cafc7fae */ /* 0x004fe80008121844 */
[----:B-----5:R-:W-:Y:S04]  /*23660*/  LDGSTS.E [R252+0x40f00], desc[UR4][R204.64], P0 ;  /* 0x40f00000ccfc7fae */ /* 0x020fe80008121844 */
[----:B------:R-:W2:Y:S04]  /*23670*/  LDL.LU.64 R202, [R1+0x1a90] ;  /* 0x001a900001ca7983 */ /* 0x000ea80000300a00 */
[----:B------:R-:W5:Y:S04]  /*23680*/  LDL.LU.64 R204, [R1+0x1a88] ;  /* 0x001a880001cc7983 */ /* 0x000f680000300a00 */
[----:B------:R-:W-:Y:S04]  /*23690*/  LDGSTS.E [R252+0x41300], desc[UR4][R206.64], P0 ;  /* 0x41300000cefc7fae */ /* 0x000fe80008121844 */
[----:B------:R-:W-:Y:S04]  /*236a0*/  LDGSTS.E [R252+0x41700], desc[UR4][R208.64], P0 ;  /* 0x41700000d0fc7fae */ /* 0x000fe80008121844 */
[----:B------:R-:W4:Y:S04]  /*236b0*/  LDL.LU.64 R206, [R1+0x1a80] ;  /* 0x001a800001ce7983 */ /* 0x000f280000300a00 */
[----:B------:R-:W-:Y:S04]  /*236c0*/  LDGSTS.E [R252+0x41b00], desc[UR4][R212.64], P0 ;  /* 0x41b00000d4fc7fae */ /* 0x000fe80008121844 */
[----:B------:R-:W2:Y:S04]  /*236d0*/  LDL.LU.64 R208, [R1+0x1a78] ;  /* 0x001a780001d07983 */ /* 0x000ea80000300a00 */
[----:B------:R-:W-:Y:S04]  /*236e0*/  LDGSTS.E [R252+0x41f00], desc[UR4][R214.64], P0 ;  /* 0x41f00000d6fc7fae */ /* 0x000fe80008121844 */
[----:B------:R-:W5:Y:S04]  /*236f0*/  LDL.LU.64 R212, [R1+0x1a70] ;  /* 0x001a700001d47983 */ /* 0x000f680000300a00 */
        /* <DEDUP_REMOVED lines=17> */
[----:B------:R-:W3:Y:S04]  /*23810*/  LDL.LU.64 R12, [R1+0x1a28] ;  /* 0x001a2800010c7983 */ /* 0x000ee80000300a00 */
[----:B------:R-:W-:Y:S04]  /*23820*/  LDGSTS.E [R252+0x44700], desc[UR4][R4.64], P0 ;  /* 0x4470000004fc7fae */ /* 0x000fe80008121844 */
[----:B------:R-:W5:Y:S04]  /*23830*/  LDL.LU.64 R246, [R1+0x1a20] ;  /* 0x001a200001f67983 */ /* 0x000f680000300a00 */
[----:B------:R-:W-:Y:S04]  /*23840*/  LDGSTS.E [R252+0x44b00], desc[UR4][R210.64], P0 ;  /* 0x44b00000d2fc7fae */ /* 0x000fe80008121844 */
[----:B------:R-:W4:Y:S04]  /*23850*/  LDL.LU.64 R4, [R1+0x1a18] ;  /* 0x001a180001047983 */ /* 0x000f280000300a00 */
[----:B------:R-:W-:Y:S04]  /*23860*/  LDGSTS.E [R252+0x44f00], desc[UR4][R20.64], P0 ;  /* 0x44f0000014fc7fae */ /* 0x000fe80008121844 */
[----:B------:R-:W2:Y:S04]  /*23870*/  LDL.LU.64 R210, [R1+0x1a10] ;  /* 0x001a100001d27983 */ /* 0x000ea80000300a00 */
[----:B------:R-:W-:Y:S04]  /*23880*/  LDGSTS.E [R252+0x45300], desc[UR4][R18.64], P0 ;  /* 0x4530000012fc7fae */ /* 0x000fe80008121844 */
[----:B------:R-:W-:Y:S04]  /*23890*/  LDGSTS.E [R252+0x45700], desc[UR4][R16.64], P0 ;  /* 0x4570000010fc7fae */ /* 0x000fe80008121844 */
[----:B------:R1:W-:Y:S02]  /*238a0*/  LDGSTS.E [R252+0x45b00], desc[UR4][R8.64], P0 ;  /* 0x45b0000008fc7fae */ /* 0x0003e40008121844 */
[----:B-1----:R-:W1:Y:S02]  /*238b0*/  LDC R9, c[0x0][0x230] ;  /* 0x00008c00ff097b82 */ /* 0x002e640000000800 */
[----:B--2---:R-:W-:Y:S04]  /*238c0*/  LDGSTS.E [R252+0x45f00], desc[UR4][R210.64], P0 ;  /* 0x45f00000d2fc7fae */ /* 0x004fe80008121844 */
[----:B----4-:R-:W-:Y:S04]  /*238d0*/  LDGSTS.E [R252+0x46300], desc[UR4][R4.64], P0 ;  /* 0x4630000004fc7fae */ /* 0x010fe80008121844 */
[----:B-----5:R-:W-:Y:S04]  /*238e0*/  LDGSTS.E [R252+0x46700], desc[UR4][R246.64], P0 ;  /* 0x46700000f6fc7fae */ /* 0x020fe80008121844 */
        /* <DEDUP_REMOVED lines=47> */
[----:B------:R-:W3:Y:S04]  /*23be0*/  LDL.LU.64 R20, [R1+0x2b0] ;  /* 0x0002b00001147983 */ /* 0x000ee80000300a00 */
[----:B------:R-:W-:Y:S04]  /*23bf0*/  LDGSTS.E [R252+0x56b00], desc[UR4][R186.64], P0 ;  /* 0x56b00000bafc7fae */ /* 0x000fe80008121844 */
[----:B------:R-:W2:Y:S04]  /*23c00*/  LDL.LU.64 R16, [R1+0x2a8] ;  /* 0x0002a80001107983 */ /* 0x000ea80000300a00 */
[----:B------:R-:W-:Y:S04]  /*23c10*/  LDGSTS.E [R252+0x56f00], desc[UR4][R194.64], P0 ;  /* 0x56f00000c2fc7fae */ /* 0x000fe80008121844 */
[----:B------:R-:W5:Y:S04]  /*23c20*/  LDL.LU.64 R18, [R1+0x2a0] ;  /* 0x0002a00001127983 */ /* 0x000f680000300a00 */
[----:B------:R-:W-:Y:S04]  /*23c30*/  LDGSTS.E [R252+0x57300], desc[UR4][R204.64], P0 ;  /* 0x57300000ccfc7fae */ /* 0x000fe80008121844 */
[----:B------:R-:W-:Y:S01]  /*23c40*/  LDGSTS.E [R252+0x57700], desc[UR4][R202.64], P0 ;  /* 0x57700000cafc7fae */ /* 0x000fe20008121844 */
[----:B-1----:R-:W-:-:S02]  /*23c50*/  IADD3 R8, R9, -0xe2, RZ ;  /* 0xffffff1e09087810 */ /* 0x002fc40007ffe0ff */
[----:B------:R-:W1:Y:S01]  /*23c60*/  LDC R9, c[0x0][0x230] ;  /* 0x00008c00ff097b82 */ /* 0x000e620000000800 */
[----:B------:R-:W-:Y:S04]  /*23c70*/  LDGSTS.E [R252+0x57b00], desc[UR4][R14.64], P0 ;  /* 0x57b000000efc7fae */ /* 0x000fe80008121844 */
[----:B------:R-:W4:Y:S04]  /*23c80*/  LDL.LU.64 R204, [R1+0x1990] ;  /* 0x0019900001cc7983 */ /* 0x000f280000300a00 */
[----:B------:R-:W2:Y:S04]  /*23c90*/  LDL.LU.64 R202, [R1+0x1988] ;  /* 0x0019880001ca7983 */ /* 0x000ea80000300a00 */
[----:B------:R1:W-:Y:S04]  /*23ca0*/  LDGSTS.E [R252+0x57f00], desc[UR4][R10.64], P0 ;  /* 0x57f000000afc7fae */ /* 0x0003e80008121844 */
[----:B------:R-:W0:Y:S01]  /*23cb0*/  LDGDEPBAR ;  /* 0x00000000000079af */ /* 0x000e220000000000 */
[----:B------:R-:W-:Y:S01]  /*23cc0*/  ISETP.GE.U32.AND P0, PT, R8, 0x7ffffedf, PT ;  /* 0x7ffffedf0800780c */ /* 0x000fe20003f06070 */
[----:B-1----:R-:W-:Y:S01]  /*23cd0*/  VIADD R8, R9, 0xffffff1d ;  /* 0xffffff1d09087836 */ /* 0x002fe20000000000 */
[----:B------:R-:W1:Y:S08]  /*23ce0*/  LDC R10, c[0x0][0x230] ;  /* 0x00008c00ff0a7b82 */ /* 0x000e700000000800 */
[----:B------:R-:W1:Y:S08]  /*23cf0*/  LDC R9, c[0x0][0x230] ;  /* 0x00008c00ff097b82 */ /* 0x000e700000000800 */
[----:B------:R-:W4:Y:S01]  /*23d00*/  LDC R11, c[0x0][0x230] ;  /* 0x00008c00ff0b7b82 */ /* 0x000f220000000800 */
[----:B-1----:R-:W-:-:S07]  /*23d10*/  VIADD R9, R9, 0xffffff1c ;  /* 0xffffff1c09097836 */ /* 0x002fce0000000000 */
[----:B------:R-:W-:Y:S01]  /*23d20*/  BAR.SYNC.DEFER_BLOCKING 0x0 ;  /* 0x0000000000007b1d */ /* 0x000fe20000010000 */
[----:B---3--:R-:W-:-:S04]  /*23d30*/  IMAD.WIDE R20, R5, 0x4, R20 ;  /* 0x0000000405147825 */ /* 0x008fc800078e0214 */
[----:B--2---:R-:W-:-:S05]  /*23d40*/  IMAD.WIDE R14, R5, 0x4, R202 ;  /* 0x00000004050e7825 */ /* 0x004fca00078e02ca */
[----:B------:R1:W-:Y:S04]  /*23d50*/  STL.64 [R1+0x310], R14 ;  /* 0x0003100e01007387 */ /* 0x0003e80000100a00 */
[----:B------:R-:W-:Y:S01]  /*23d60*/  @!PT LDS RZ, [RZ] ;  /* 0x00000000fffff984 */ /* 0x000fe20000000800 */
[----:B------:R-:W-:Y:S01]  /*23d70*/  @!PT LDS RZ, [RZ] ;  /* 0x00000000fffff984 */ /* 0x000fe20000000800 */
[----:B------:R-:W-:Y:S01]  /*23d80*/  @!PT LDS RZ, [RZ] ;  /* 0x00000000fffff984 */ /* 0x000fe20000000800 */
[----:B------:R1:W-:Y:S02]  /*23d90*/  LDGSTS.E [R0+-0x28000], desc[UR4][R14.64], !P2 ;  /* 0xd80000000e007fae */ /* 0x0003e4000d121844 */
[----:B-1----:R-:W1:Y:S01]  /*23da0*/  LDC R15, c[0x0][0x230] ;  /* 0x00008c00ff0f7b82 */ /* 0x002e620000000800 */
[----:B------:R-:W-:Y:S01]  /*23db0*/  ISETP.GE.U32.AND P2, PT, R8, 0x7ffffede, PT ;  /* 0x7ffffede0800780c */ /* 0x000fe20003f46070 */
[----:B------:R-:W-:Y:S01]  /*23dc0*/  IMAD.WIDE R16, R5, 0x4, R16 ;  /* 0x0000000405107825 */ /* 0x000fe200078e0210 */
[----:B------:R5:W-:Y:S04]  /*23dd0*/  STL.64 [R1+0x308], R20 ;  /* 0x0003081401007387 */ /* 0x000be80000100a00 */
[----:B------:R5:W-:Y:S01]  /*23de0*/  LDGSTS.E [R0+-0x27ffc], desc[UR4][R20.64], !P3 ;  /* 0xd800400014007fae */ /* 0x000be2000d921844 */
[----:B------:R-:W-:Y:S01]  /*23df0*/  ISETP.GE.U32.AND P3, PT, R9, 0x7ffffedd, PT ;  /* 0x7ffffedd0900780c */ /* 0x000fe20003f66070 */
[----:B------:R-:W-:Y:S01]  /*23e00*/  VIADD R9, R211, 0xffffff3a ;  /* 0xffffff3ad3097836 */ /* 0x000fe20000000000 */
[----:B------:R-:W2:Y:S01]  /*23e10*/  LDC R14, c[0x0][0x230] ;  /* 0x00008c00ff0e7b82 */ /* 0x000ea20000000800 */
[----:B------:R3:W-:Y:S04]  /*23e20*/  LDGSTS.E [R0+-0x27ff8], desc[UR4][R16.64], !P4 ;  /* 0xd800800010007fae */ /* 0x0007e8000e121844 */
[----:B------:R3:W-:Y:S01]  /*23e30*/  STL.64 [R1+0x300], R16 ;  /* 0x0003001001007387 */ /* 0x0007e20000100a00 */
[----:B-----5:R-:W-:-:S04]  /*23e40*/  IMAD.WIDE R20, R5, 0x4, R18 ;  /* 0x0000000405147825 */ /* 0x020fc800078e0212 */
[----:B-1----:R-:W-:Y:S01]  /*23e50*/  VIADD R8, R15, 0xffffff3b ;  /* 0xffffff3b0f087836 */ /* 0x002fe20000000000 */
[----:B------:R-:W-:Y:S01]  /*23e60*/  LDGSTS.E [R0+-0x27ff4], desc[UR4][R20.64], !P1 ;  /* 0xd800c00014007fae */ /* 0x000fe2000c921844 */
[C---:B----4-:R-:W-:Y:S01]  /*23e70*/  IMAD.WIDE R18, R5.reuse, 0x4, R204 ;  /* 0x0000000405127825 */ /* 0x050fe200078e02cc */
[----:B---3--:R-:W1:Y:S02]  /*23e80*/  LDC R17, c[0x0][0x230] ;  /* 0x00008c00ff117b82 */ /* 0x008e640000000800 */
[----:B------:R-:W-:Y:S01]  /*23e90*/  ISETP.GE.U32.AND P4, PT, R8, 0x7ffffefc, PT ;  /* 0x7ffffefc0800780c */ /* 0x000fe20003f86070 */
[----:B------:R-:W3:Y:S01]  /*23ea0*/  LDL.LU.64 R204, [R1+0x290] ;  /* 0x0002900001cc7983 */ /* 0x000ee20000300a00 */
[----:B------:R-:W-:Y:S02]  /*23eb0*/  VIADD R8, R210, 0xffffff39 ;  /* 0xffffff39d2087836 */ /* 0x000fe40000000000 */
[C---:B------:R-:W-:Y:S01]  /*23ec0*/  IMAD.WIDE R210, R5.reuse, 0x4, R206 ;  /* 0x0000000405d27825 */ /* 0x040fe200078e02ce */
[----:B------:R4:W-:Y:S01]  /*23ed0*/  STL.64 [R1+0x2f8], R20 ;  /* 0x0002f81401007387 */ /* 0x0009e20000100a00 */
[----:B------:R-:W5:Y:S03]  /*23ee0*/  LDC R16, c[0x0][0x230] ;  /* 0x00008c00ff107b82 */ /* 0x000f660000000800 */
[----:B------:R2:W-:Y:S04]  /*23ef0*/  STL.64 [R1+0x2f0], R18 ;  /* 0x0002f01201007387 */ /* 0x0005e80000100a00 */
[----:B------:R-:W5:Y:S04]  /*23f00*/  LDL.LU.64 R202, [R1+0x288] ;  /* 0x0002880001ca7983 */ /* 0x000f680000300a00 */
[----:B----4-:R-:W4:Y:S04]  /*23f10*/  LDL.LU.64 R20, [R1+0x278] ;  /* 0x0002780001147983 */ /* 0x010f280000300a00 */
[----:B------:R2:W-:Y:S04]  /*23f20*/  LDGSTS.E [R0+-0x24000], desc[UR4][R18.64], !P5 ;  /* 0xdc00000012007fae */ /* 0x0005e8000e921844 */
[----:B------:R-:W5:Y:S04]  /*23f30*/  LDL.LU.64 R206, [R1+0x298] ;  /* 0x0002980001ce7983 */ /* 0x000f680000300a00 */
[----:B------:R1:W-:Y:S04]  /*23f40*/  STL.64 [R1+0x2e8], R210 ;  /* 0x0002e8d201007387 */ /* 0x0003e80000100a00 */
[----:B------:R-:W-:Y:S01]  /*23f50*/  LDGSTS.E [R0+-0x23ffc], desc[UR4][R210.64], !P0 ;  /* 0xdc004000d2007fae */ /* 0x000fe2000c121844 */
[----:B------:R-:W-:Y:S01]  /*23f60*/  IMAD.WIDE R208, R5, 0x4, R208 ;  /* 0x0000000405d07825 */ /* 0x000fe200078e02d0 */
[----:B------:R-:W-:Y:S01]  /*23f70*/  ISETP.GE.U32.AND P1, PT, R9, 0x7ffffefb, PT ;  /* 0x7ffffefb0900780c */ /* 0x000fe20003f26070 */
[----:B--2---:R-:W2:Y:S08]  /*23f80*/  LDC R18, c[0x0][0x230] ;  /* 0x00008c00ff127b82 */ /* 0x004eb00000000800 */
[----:B------:R-:W2:Y:S01]  /*23f90*/  LDC R19, c[0x0][0x230] ;  /* 0x00008c00ff137b82 */ /* 0x000ea20000000800 */
[----:B-1----:R-:W2:Y:S01]  /*23fa0*/  LDL.LU.64 R210, [R1+0x1980] ;  /* 0x0019800001d27983 */ /* 0x002ea20000300a00 */
[----:B------:R-:W-:Y:S01]  /*23fb0*/  ISETP.GE.U32.AND P5, PT, R8, 0x7ffffefa, PT ;  /* 0x7ffffefa0800780c */ /* 0x000fe20003fa6070 */
[----:B------:R-:W-:-:S02]  /*23fc0*/  VIADD R8, R10, 0xffffff38 ;  /* 0xffffff380a087836 */ /* 0x000fc40000000000 */
[----:B------:R-:W-:Y:S01]  /*23fd0*/  VIADD R9, R14, 0xffffff1b ;  /* 0xffffff1b0e097836 */ /* 0x000fe20000000000 */
[----:B------:R2:W-:Y:S01]  /*23fe0*/  STL.64 [R1+0x2e0], R208 ;  /* 0x0002e0d001007387 */ /* 0x0005e20000100a00 */
[----:B------:R-:W-:Y:S02]  /*23ff0*/  IMAD.MOV.U32 R14, RZ, RZ, R208 ;  /* 0x000000ffff0e7224 */ /* 0x000fe400078e00d0 */
[----:B------:R-:W-:Y:S01]  /*24000*/  IMAD.MOV.U32 R15, RZ, RZ, R209 ;  /* 0x000000ffff0f7224 */ /* 0x000fe200078e00d1 */
[----:B------:R-:W-:Y:S02]  /*24010*/  ISETP.GE.U32.AND P0, PT, R8, 0x7ffffef9, PT ;  /* 0x7ffffef90800780c */ /* 0x000fe40003f06070 */
[----:B------:R-:W-:Y:S02]  /*24020*/  IADD3 R8, R11, -0xe6, RZ ;  /* 0xffffff1a0b087810 */ /* 0x000fe40007ffe0ff */
[----:B------:R1:W-:Y:S01]  /*24030*/  LDGSTS.E [R0+-0x23ff8], desc[UR4][R14.64], !P2 ;  /* 0xdc0080000e007fae */ /* 0x0003e2000d121844 */
[----:B------:R-:W-:Y:S01]  /*24040*/  ISETP.GE.U32.AND P2, PT, R9, 0x7ffffedc, PT ;  /* 0x7ffffedc0900780c */ /* 0x000fe20003f46070 */
[----:B------:R-:W-:Y:S01]  /*24050*/  VIADD R9, R17, 0xffffff19 ;  /* 0xffffff1911097836 */ /* 0x000fe20000000000 */
[----:B-1----:R-:W1:Y:S08]  /*24060*/  LDC R15, c[0x0][0x230] ;  /* 0x00008c00ff0f7b82 */ /* 0x002e700000000800 */
[----:B------:R-:W1:Y:S01]  /*24070*/  LDC R14, c[0x0][0x230] ;  /* 0x00008c00ff0e7b82 */ /* 0x000e620000000800 */
[----:B---3--:R-:W-:-:S04]  /*24080*/  IMAD.WIDE R204, R5, 0x4, R204 ;  /* 0x0000000405cc7825 */ /* 0x008fc800078e02cc */
[----:B-----5:R-:W-:-:S04]  /*24090*/  IMAD.WIDE R10, R5, 0x4, R206 ;  /* 0x00000004050a7825 */ /* 0x020fc800078e02ce */
[----:B--2---:R-:W-:-:S05]  /*240a0*/  IMAD.WIDE R208, R5, 0x4, R210 ;  /* 0x0000000405d07825 */ /* 0x004fca00078e02d2 */
[----:B------:R-:W-:Y:S01]  /*240b0*/  LDGSTS.E [R0+-0x23ff4], desc[UR4][R208.64], !P3 ;  /* 0xdc00c000d0007fae */ /* 0x000fe2000d921844 */
[----:B------:R-:W-:Y:S01]  /*240c0*/  ISETP.GE.U32.AND P3, PT, R8, 0x7ffffedb, PT ;  /* 0x7ffffedb0800780c */ /* 0x000fe20003f66070 */
[----:B------:R-:W-:Y:S02]  /*240d0*/  VIADD R8, R16, 0xffffff18 ;  /* 0xffffff1810087836 */ /* 0x000fe40000000000 */
[----:B------:R2:W-:Y:S01]  /*240e0*/  STL.64 [R1+0x2b8], R208 ;  /* 0x0002b8d001007387 */ /* 0x0005e20000100a00 */
[----:B------:R-:W-:-:S03]  /*240f0*/  IMAD.WIDE R16, R5, 0x4, R202 ;  /* 0x0000000405107825 */ /* 0x000fc600078e02ca */
[----:B------:R-:W-:Y:S04]  /*24100*/  STL [R1+0x1860], R0 ;  /* 0x0018600001007387 */ /* 0x000fe80000100800 */
[----:B------:R3:W-:Y:S04]  /*24110*/  STL.64 [R1+0x2d8], R10 ;  /* 0x0002d80a01007387 */ /* 0x0007e80000100a00 */
[----:B------:R5:W-:Y:S04]  /*24120*/  STL.64 [R1+0x2d0], R204 ;  /* 0x0002d0cc01007387 */ /* 0x000be80000100a00 */
[----:B------:R3:W-:Y:S04]  /*24130*/  LDGSTS.E [R3+-0x28000], desc[UR4][R10.64], !P4 ;  /* 0xd80000000a037fae */ /* 0x0007e8000e121844 */
[----:B--2---:R-:W2:Y:S04]  /*24140*/  LDL.LU.64 R208, [R1+0x280] ;  /* 0x0002800001d07983 */ /* 0x004ea80000300a00 */
[----:B------:R-:W-:Y:S04]  /*24150*/  LDGSTS.E [R3+-0x27ffc], desc[UR4][R204.64], !P1 ;  /* 0xd8004000cc037fae */ /* 0x000fe8000c921844 */
[----:B------:R-:W-:Y:S01]  /*24160*/  STL.64 [R1+0x2c8], R16 ;  /* 0x0002c81001007387 */ /* 0x000fe20000100a00 */
[----:B----4-:R-:W-:Y:S01]  /*24170*/  IMAD.WIDE R20, R5, 0x4, R20 ;  /* 0x0000000405147825 */ /* 0x010fe200078e0214 */
[----:B---3--:R-:W3:Y:S08]  /*24180*/  LDC R11, c[0x0][0x230] ;  /* 0x00008c00ff0b7b82 */ /* 0x008ef00000000800 */
[----:B------:R-:W4:Y:S01]  /*24190*/  LDC R10, c[0x0][0x230] ;  /* 0x00008c00ff0a7b82 */ /* 0x000f220000000800 */
[----:B-----5:R-:W5:Y:S04]  /*241a0*/  LDL.LU.64 R204, [R1+0x270] ;  /* 0x0002700001cc7983 */ /* 0x020f680000300a00 */
[----:B------:R3:W-:Y:S04]  /*241b0*/  STL.64 [R1+0x2c0], R20 ;  /* 0x0002c01401007387 */ /* 0x0007e80000100a00 */
[----:B------:R-:W5:Y:S04]  /*241c0*/  LDL.LU.64 R206, [R1+0x268] ;  /* 0x0002680001ce7983 */ /* 0x000f680000300a00 */
[----:B------:R-:W5:Y:S01]  /*241d0*/  LDL.LU.64 R202, [R1+0x260] ;  /* 0x0002600001ca7983 */ /* 0x000f620000300a00 */
[----:B------:R-:W-:Y:S01]  /*241e0*/  ISETP.GE.U32.AND P4, PT, R9, 0x7ffffeda, PT ;  /* 0x7ffffeda0900780c */ /* 0x000fe20003f86070 */
[----:B------:R-:W-:Y:S01]  /*241f0*/  VIADD R9, R18, 0xffffff37 ;  /* 0xffffff3712097836 */ /* 0x000fe20000000000 */
[----:B------:R-:W-:Y:S01]  /*24200*/  ISETP.GE.U32.AND P1, PT, R8, 0x7ffffed9, PT ;  /* 0x7ffffed90800780c */ /* 0x000fe20003f26070 */
[----:B------:R-:W-:Y:S01]  /*24210*/  VIADD R8, R19, 0xffffff36 ;  /* 0xffffff3613087836 */ /* 0x000fe20000000000 */
[----:B------:R-:W-:Y:S01]  /*24220*/  LDGSTS.E [R3+-0x27ff8], desc[UR4][R16.64], !P5 ;  /* 0xd800800010037fae */ /* 0x000fe2000e921844 */
[----:B------:R-:W-:Y:S01]  /*24230*/  IMAD.WIDE R212, R5, 0x4, R212 ;  /* 0x0000000405d47825 */ /* 0x000fe200078e02d4 */
[----:B------:R-:W-:Y:S01]  /*24240*/  ISETP.GE.U32.AND P5, PT, R9, 0x7ffffef8, PT ;  /* 0x7ffffef80900780c */ /* 0x000fe20003fa6070 */
[----:B------:R-:W5:Y:S01]  /*24250*/  LDC R18, c[0x0][0x230] ;  /* 0x00008c00ff127b82 */ /* 0x000f620000000800 */
[----:B------:R3:W-:Y:S01]  /*24260*/  LDGSTS.E [R3+-0x27ff4], desc[UR4][R20.64], !P0 ;  /* 0xd800c00014037fae */ /* 0x0007e2000c121844 */
[----:B------:R-:W-:Y:S01]  /*24270*/  ISETP.GE.U32.AND P0, PT, R8, 0x7ffffef7, PT ;  /* 0x7ffffef70800780c */ /* 0x000fe20003f06070 */
[----:B------:R-:W-:-:S02]  /*24280*/  IMAD.WIDE R210, R5, 0x4, R214 ;  /* 0x0000000405d27825 */ /* 0x000fc400078e02d6 */
[----:B------:R-:W-:Y:S02]  /*24290*/  STL.64 [R1+0x2b0], R212 ;  /* 0x0002b0d401007387 */ /* 0x000fe40000100a00 */
[----:B-1----:R-:W-:Y:S01]  /*242a0*/  VIADD R9, R15, 0xffffff35 ;  /* 0xffffff350f097836 */ /* 0x002fe20000000000 */
[----:B------:R-:W1:Y:S01]  /*242b0*/  LDC R19, c[0x0][0x230] ;  /* 0x00008c00ff137b82 */ /* 0x000e620000000800 */
[----:B------:R-:W-:Y:S01]  /*242c0*/  VIADD R8, R14, 0xffffff34 ;  /* 0xffffff340e087836 */ /* 0x000fe20000000000 */
[----:B------:R-:W-:Y:S01]  /*242d0*/  LDGSTS.E [R3+-0x24000], desc[UR4][R212.64], !P2 ;  /* 0xdc000000d4037fae */ /* 0x000fe2000d121844 */
[----:B------:R-:W-:Y:S01]  /*242e0*/  IMAD.WIDE R14, R5, 0x4, R218 ;  /* 0x00000004050e7825 */ /* 0x000fe200078e02da */
[----:B------:R-:W-:Y:S02]  /*242f0*/  ISETP.GE.U32.AND P2, PT, R9, 0x7ffffef6, PT ;  /* 0x7ffffef60900780c */ /* 0x000fe40003f46070 */
[----:B------:R4:W-:Y:S01]  /*24300*/  STL.64 [R1+0x2a8], R210 ;  /* 0x0002a8d201007387 */ /* 0x0009e20000100a00 */
[----:B---3--:R-:W-:Y:S01]  /*24310*/  VIADD R9, R11, 0xffffff17 ;  /* 0xffffff170b097836 */ /* 0x008fe20000000000 */
[----:B------:R-:W3:Y:S02]  /*24320*/  LDC R20, c[0x0][0x230] ;  /* 0x00008c00ff147b82 */ /* 0x000ee40000000800 */
[----:B------:R4:W-:Y:S01]  /*24330*/  LDGSTS.E [R3+-0x23ffc], desc[UR4][R210.64], !P3 ;  /* 0xdc004000d2037fae */ /* 0x0009e2000d921844 */
[----:B------:R-:W-:Y:S01]  /*24340*/  ISETP.GE.U32.AND P3, PT, R8, 0x7ffffef5, PT ;  /* 0x7ffffef50800780c */ /* 0x000fe20003f66070 */
[----:B----4-:R-:W-:-:S04]  /*24350*/  VIADD R8, R10, 0xffffff16 ;  /* 0xffffff160a087836 */ /* 0x010fc80000000000 */
[----:B------:R-:W4:Y:S01]  /*24360*/  LDC R21, c[0x0][0x230] ;  /* 0x00008c00ff157b82 */ /* 0x000f220000000800 */
[----:B------:R-:W-:-:S07]  /*24370*/  IMAD.WIDE R210, R5, 0x4, R216 ;  /* 0x0000000405d27825 */ /* 0x000fce00078e02d8 */
[----:B------:R-:W1:Y:S01]  /*24380*/  LDC R16, c[0x0][0x230] ;  /* 0x00008c00ff107b82 */ /* 0x000e620000000800 */
[----:B------:R-:W-:Y:S04]  /*24390*/  STL.64 [R1+0x2a0], R210 ;  /* 0x0002a0d201007387 */ /* 0x000fe80000100a00 */
[----:B------:R2:W-:Y:S03]  /*243a0*/  STL.64 [R1+0x278], R14 ;  /* 0x0002780e01007387 */ /* 0x0005e60000100a00 */
[----:B------:R-:W4:Y:S01]  /*243b0*/  LDC R17, c[0x0][0x230] ;  /* 0x00008c00ff117b82 */ /* 0x000f220000000800 */
[----:B------:R-:W-:Y:S04]  /*243c0*/  LDGSTS.E [R3+-0x23ff8], desc[UR4][R210.64], !P4 ;  /* 0xdc008000d2037fae */ /* 0x000fe8000e121844 */
[----:B------:R2:W-:Y:S01]  /*243d0*/  LDGSTS.E [R3+-0x23ff4], desc[UR4][R14.64], !P1 ;  /* 0xdc00c0000e037fae */ /* 0x0005e2000c921844 */
[----:B------:R-:W-:-:S02]  /*243e0*/  ISETP.GE.U32.AND P4, PT, R9, 0x7ffffed8, PT ;  /* 0x7ffffed80900780c */ /* 0x000fc40003f86070 */
[----:B------:R-:W-:Y:S02]  /*243f0*/  ISETP.GE.U32.AND P1, PT, R8, 0x7ffffed7, PT ;  /* 0x7ffffed70800780c */ /* 0x000fe40003f26070 */
[----:B---3--:R-:W-:Y:S01]  /*24400*/  IADD3 R9, R20, -0xec, RZ ;  /* 0xffffff1414097810 */ /* 0x008fe20007ffe0ff */
[C---:B--2---:R-:W-:Y:S01]  /*24410*/  IMAD.WIDE R10, R5.reuse, 0x4, R208 ;  /* 0x00000004050a7825 */ /* 0x044fe200078e02d0 */
[----:B------:R-:W2:Y:S04]  /*24420*/  LDC R15, c[0x0][0x230] ;  /* 0x00008c00ff0f7b82 */ /* 0x000ea80000000800 */
[----:B------:R3:W-:Y:S04]  /*24430*/  STL.64 [R1+0x298], R10 ;  /* 0x0002980a01007387 */ /* 0x0007e80000100a00 */
[----:B------:R3:W-:Y:S01]  /*24440*/  LDGSTS.E [R4+-0x28000], desc[UR4][R10.64], !P5 ;  /* 0xd80000000a047fae */ /* 0x0007e2000e921844 */
[----:B------:R-:W2:Y:S01]  /*24450*/  LDC R14, c[0x0][0x230] ;  /* 0x00008c00ff0e7b82 */ /* 0x000ea20000000800 */
[----:B-----5:R-:W-:-:S05]  /*24460*/  IMAD.WIDE R204, R5, 0x4, R204 ;  /* 0x0000000405cc7825 */ /* 0x020fca00078e02cc */
[----:B------:R5:W-:Y:S04]  /*24470*/  STL.64 [R1+0x290], R204 ;  /* 0x000290cc01007387 */ /* 0x000be80000100a00 */
[----:B------:R-:W2:Y:S01]  /*24480*/  LDL.LU.64 R208, [R1+0x258] ;  /* 0x0002580001d07983 */ /* 0x000ea20000300a00 */
[----:B---3--:R-:W-:-:S03]  /*24490*/  IMAD.WIDE R10, R5, 0x4, R206 ;  /* 0x00000004050a7825 */ /* 0x008fc600078e02ce */
[----:B------:R5:W-:Y:S04]  /*244a0*/  LDGSTS.E [R4+-0x27ffc], desc[UR4][R204.64], !P0 ;  /* 0xd8004000cc047fae */ /* 0x000be8000c121844 */
[----:B------:R3:W-:Y:S01]  /*244b0*/  STL.64 [R1+0x288], R10 ;  /* 0x0002880a01007387 */ /* 0x0007e20000100a00 */
[----:B-----5:R-:W-:-:S03]  /*244c0*/  IMAD.WIDE R204, R5, 0x4, R202 ;  /* 0x0000000405cc7825 */ /* 0x020fc600078e02ca */
[----:B------:R3:W-:Y:S04]  /*244d0*/  LDGSTS.E [R4+-0x27ff8], desc[UR4][R10.64], !P2 ;  /* 0xd80080000a047fae */ /* 0x0007e8000d121844 */
[----:B------:R5:W-:Y:S04]  /*244e0*/  STL.64 [R1+0x280], R204 ;  /* 0x000280cc01007387 */ /* 0x000be80000100a00 */
[----:B------:R-:W2:Y:S01]  /*244f0*/  LDL.LU.64 R206, [R1+0x250] ;  /* 0x0002500001ce7983 */ /* 0x000ea20000300a00 */
[----:B------:R-:W-:Y:S01]  /*24500*/  IMAD.WIDE R202, R5, 0x4, R220 ;  /* 0x0000000405ca7825 */ /* 0x000fe200078e02dc */
[----:B------:R-:W-:-:S02]  /*24510*/  ISETP.GE.U32.AND P0, PT, R9, 0x7ffffed5, PT ;  /* 0x7ffffed50900780c */ /* 0x000fc40003f06070 */
[----:B------:R5:W-:Y:S01]  /*24520*/  LDGSTS.E [R4+-0x27ff4], desc[UR4][R204.64], !P3 ;  /* 0xd800c000cc047fae */ /* 0x000be2000d921844 */
[----:B-1----:R-:W-:Y:S01]  /*24530*/  VIADD R8, R16, 0xffffff15 ;  /* 0xffffff1510087836 */ /* 0x002fe20000000000 */
[----:B---3--:R-:W1:Y:S02]  /*24540*/  LDC R11, c[0x0][0x230] ;  /* 0x00008c00ff0b7b82 */ /* 0x008e640000000800 */
[----:B------:R3:W-:Y:S04]  /*24550*/  STL.64 [R1+0x270], R202 ;  /* 0x000270ca01007387 */ /* 0x0007e80000100a00 */
[----:B------:R-:W2:Y:S01]  /*24560*/  LDL.LU.64 R214, [R1+0xc48] ;  /* 0x000c480001d67983 */ /* 0x000ea20000300a00 */
[----:B----4-:R-:W-:Y:S01]  /*24570*/  VIADD R9, R21, 0xffffff32 ;  /* 0xffffff3215097836 */ /* 0x010fe20000000000 */
[----:B------:R-:W4:Y:S02]  /*24580*/  LDC R16, c[0x0][0x230] ;  /* 0x00008c00ff107b82 */ /* 0x000f240000000800 */
[----:B------:R-:W-:Y:S01]  /*24590*/  LDGSTS.E [R4+-0x24000], desc[UR4][R202.64], !P4 ;  /* 0xdc000000ca047fae */ /* 0x000fe2000e121844 */
[----:B-----5:R-:W-:-:S04]  /*245a0*/  IMAD.WIDE R204, R5, 0x4, R222 ;  /* 0x0000000405cc7825 */ /* 0x020fc800078e02de */
[----:B------:R-:W-:Y:S01]  /*245b0*/  IMAD.WIDE R20, R5, 0x4, R224 ;  /* 0x0000000405147825 */ /* 0x000fe200078e02e0 */
[----:B------:R-:W-:Y:S01]  /*245c0*/  LDGSTS.E [R4+-0x23ffc], desc[UR4][R204.64], !P1 ;  /* 0xdc004000cc047fae */ /* 0x000fe2000c921844 */
[----:B------:R-:W5:Y:S03]  /*245d0*/  LDC R10, c[0x0][0x230] ;  /* 0x00008c00ff0a7b82 */ /* 0x000f660000000800 */
[----:B---3--:R-:W3:Y:S04]  /*245e0*/  LDL.LU.64 R202, [R1+0xc40] ;  /* 0x000c400001ca7983 */ /* 0x008ee80000300a00 */
[----:B------:R1:W-:Y:S04]  /*245f0*/  STL.64 [R1+0x268], R204 ;  /* 0x000268cc01007387 */ /* 0x0003e80000100a00 */
[----:B------:R4:W-:Y:S04]  /*24600*/  STL.64 [R1+0x260], R20 ;  /* 0x0002601401007387 */ /* 0x0009e80000100a00 */
[----:B-1----:R-:W5:Y:S01]  /*24610*/  LDL.LU.64 R204, [R1+0xbb8] ;  /* 0x000bb80001cc7983 */ /* 0x002f620000300a00 */
[----:B------:R-:W-:Y:S01]  /*24620*/  ISETP.GE.U32.AND P5, PT, R8, 0x7ffffed6, PT ;  /* 0x7ffffed60800780c */ /* 0x000fe20003fa6070 */
[----:B------:R-:W-:-:S02]  /*24630*/  VIADD R8, R18, 0xffffff33 ;  /* 0xffffff3312087836 */ /* 0x000fc40000000000 */
[----:B------:R-:W5:Y:S03]  /*24640*/  LDL.LU.64 R212, [R1+0xbb0] ;  /* 0x000bb00001d47983 */ /* 0x000f660000300a00 */
[----:B------:R-:W-:Y:S01]  /*24650*/  ISETP.GE.U32.AND P2, PT, R8, 0x7ffffef4, PT ;  /* 0x7ffffef40800780c */ /* 0x000fe20003f46070 */
[----:B------:R-:W-:Y:S01]  /*24660*/  VIADD R8, R17, 0xffffff31 ;  /* 0xffffff3111087836 */ /* 0x000fe20000000000 */
[----:B------:R-:W-:Y:S01]  /*24670*/  ISETP.GE.U32.AND P3, PT, R9, 0x7ffffef3, PT ;  /* 0x7ffffef30900780c */ /* 0x000fe20003f66070 */
[----:B------:R-:W1:Y:S03]  /*24680*/  LDC R17, c[0x0][0x230] ;  /* 0x00008c00ff117b82 */ /* 0x000e660000000800 */
[----:B------:R-:W-:Y:S01]  /*24690*/  ISETP.GE.U32.AND P4, PT, R8, 0x7ffffef2, PT ;  /* 0x7ffffef20800780c */ /* 0x000fe20003f86070 */
[----:B------:R4:W-:Y:S01]  /*246a0*/  LDGSTS.E [R4+-0x23ff8], desc[UR4][R20.64], !P5 ;  /* 0xdc00800014047fae */ /* 0x0009e2000e921844 */
[----:B------:R-:W-:-:S02]  /*246b0*/  VIADD R8, R19, 0xffffff13 ;  /* 0xffffff1313087836 */ /* 0x000fc40000000000 */
[----:B----4-:R-:W-:-:S05]  /*246c0*/  IMAD.WIDE R20, R5, 0x4, R226 ;  /* 0x0000000405147825 */ /* 0x010fca00078e02e2 */
[----:B------:R-:W-:Y:S04]  /*246d0*/  STL.64 [R1+0x1b8], R20 ;  /* 0x0001b81401007387 */ /* 0x000fe80000100a00 */
[----:B------:R-:W-:Y:S01]  /*246e0*/  LDGSTS.E [R4+-0x23ff4], desc[UR4][R20.64], !P0 ;  /* 0xdc00c00014047fae */ /* 0x000fe2000c121844 */
[----:B--2---:R-:W-:Y:S01]  /*246f0*/  VIADD R9, R15, 0xffffff30 ;  /* 0xffffff300f097836 */ /* 0x004fe20000000000 */
[----:B------:R-:W-:Y:S01]  /*24700*/  ISETP.GE.U32.AND P5, PT, R8, 0x7ffffed4, PT ;  /* 0x7ffffed40800780c */ /* 0x000fe20003fa6070 */
[----:B------:R-:W2:Y:S03]  /*24710*/  LDC R15, c[0x0][0x230] ;  /* 0x00008c00ff0f7b82 */ /* 0x000ea60000000800 */
[----:B------:R-:W-:Y:S01]  /*24720*/  ISETP.GE.U32.AND P1, PT, R9, 0x7ffffef1, PT ;  /* 0x7ffffef10900780c */ /* 0x000fe20003f26070 */
[----:B------:R-:W-:-:S05]  /*24730*/  IMAD.WIDE R18, R5, 0x4, R208 ;  /* 0x0000000405127825 */ /* 0x000fca00078e02d0 */
[----:B------:R4:W-:Y:S04]  /*24740*/  STL.64 [R1+0x258], R18 ;  /* 0x0002581201007387 */ /* 0x0009e80000100a00 */
[----:B------:R-:W2:Y:S04]  /*24750*/  LDL.LU.64 R210, [R1+0xba8] ;  /* 0x000ba80001d27983 */ /* 0x000ea80000300a00 */
[----:B------:R4:W-:Y:S01]  /*24760*/  LDGSTS.E [R7+-0x28000], desc[UR4][R18.64], !P2 ;  /* 0xd800000012077fae */ /* 0x0009e2000d121844 */
[C---:B------:R-:W-:Y:S01]  /*24770*/  IMAD.WIDE R208, R5.reuse, 0x4, R206 ;  /* 0x0000000405d07825 */ /* 0x040fe200078e02ce */
[----:B----4-:R-:W4:Y:S02]  /*24780*/  LDC R19, c[0x0][0x230] ;  /* 0x00008c00ff137b82 */ /* 0x010f240000000800 */
[----:B------:R-:W4:Y:S04]  /*24790*/  LDL.LU.64 R206, [R1+0xba0] ;  /* 0x000ba00001ce7983 */ /* 0x000f280000300a00 */
[----:B------:R1:W-:Y:S01]  /*247a0*/  STL.64 [R1+0x250], R208 ;  /* 0x000250d001007387 */ /* 0x0003e20000100a00 */
[----:B------:R-:W-:-:S03]  /*247b0*/  IMAD.WIDE R20, R5, 0x4, R214 ;  /* 0x0000000405147825 */ /* 0x000fc600078e02d6 */
[----:B------:R-:W-:Y:S01]  /*247c0*/  LDGSTS.E [R7+-0x27ffc], desc[UR4][R208.64], !P3 ;  /* 0xd8004000d0077fae */ /* 0x000fe2000d921844 */
[----:B------:R-:W4:Y:S03]  /*247d0*/  LDC R18, c[0x0][0x230] ;  /* 0x00008c00ff127b82 */ /* 0x000f260000000800 */
[----:B------:R3:W-:Y:S04]  /*247e0*/  STL.64 [R1+0x248], R20 ;  /* 0x0002481401007387 */ /* 0x0007e80000100a00 */
[----:B------:R3:W-:Y:S04]  /*247f0*/  LDGSTS.E [R7+-0x27ff8], desc[UR4][R20.64], !P4 ;  /* 0xd800800014077fae */ /* 0x0007e8000e121844 */
[----:B-1----:R-:W4:Y:S01]  /*24800*/  LDL.LU.64 R208, [R1+0xc38] ;  /* 0x000c380001d07983 */ /* 0x002f220000300a00 */
[----:B---3--:R-:W-:-:S03]  /*24810*/  IMAD.WIDE R20, R5, 0x4, R202 ;  /* 0x0000000405147825 */ /* 0x008fc600078e02ca */
[----:B------:R-:W3:Y:S04]  /*24820*/  LDL.LU.64 R202, [R1+0xc30] ;  /* 0x000c300001ca7983 */ /* 0x000ee80000300a00 */
[----:B------:R-:W-:Y:S04]  /*24830*/  STL.64 [R1+0x240], R20 ;  /* 0x0002401401007387 */ /* 0x000fe80000100a00 */
[----:B------:R1:W-:Y:S01]  /*24840*/  LDGSTS.E [R7+-0x27ff4], desc[UR4][R20.64], !P1 ;  /* 0xd800c00014077fae */ /* 0x0003e2000c921844 */
[----:B-----5:R-:W-:-:S05]  /*24850*/  IMAD.WIDE R204, R5, 0x4, R204 ;  /* 0x0000000405cc7825 */ /* 0x020fca00078e02cc */
[----:B------:R5:W-:Y:S04]  /*24860*/  STL.64 [R1+0x1b0], R204 ;  /* 0x0001b0cc01007387 */ /* 0x000be80000100a00 */
[----:B------:R-:W-:Y:S04]  /*24870*/  LDGSTS.E [R7+-0x24000], desc[UR4][R204.64], !P5 ;  /* 0xdc000000cc077fae */ /* 0x000fe8000e921844 */
[----:B-----5:R-:W5:Y:S01]  /*24880*/  LDL.LU.64 R204, [R1+0xc28] ;  /* 0x000c280001cc7983 */ /* 0x020f620000300a00 */
[----:B------:R-:W-:Y:S02]  /*24890*/  VIADD R9, R14, 0xffffff12 ;  /* 0xffffff120e097836 */ /* 0x000fe40000000000 */
[----:B------:R-:W2:Y:S01]  /*248a0*/  LDC R14, c[0x0][0x230] ;  /* 0x00008c00ff0e7b82 */ /* 0x000ea20000000800 */
[----:B------:R-:W-:-:S05]  /*248b0*/  VIADD R8, R11, 0xffffff11 ;  /* 0xffffff110b087836 */ /* 0x000fca0000000000 */
[----:B------:R-:W-:Y:S01]  /*248c0*/  ISETP.GE.U32.AND P2, PT, R8, 0x7ffffed2, PT ;  /* 0x7ffffed20800780c */ /* 0x000fe20003f46070 */
[----:B------:R-:W-:Y:S01]  /*248d0*/  VIADD R8, R16, 0xffffff2f ;  /* 0xffffff2f10087836 */ /* 0x000fe20000000000 */
[----:B------:R-:W-:Y:S01]  /*248e0*/  ISETP.GE.U32.AND P0, PT, R9, 0x7ffffed3, PT ;  /* 0x7ffffed30900780c */ /* 0x000fe20003f06070 */
[----:B-1----:R-:W-:Y:S01]  /*248f0*/  IMAD.WIDE R20, R5, 0x4, R212 ;  /* 0x0000000405147825 */ /* 0x002fe200078e02d4 */
[----:B------:R-:W1:Y:S02]  /*24900*/  LDC R11, c[0x0][0x230] ;  /* 0x00008c00ff0b7b82 */ /* 0x000e640000000800 */
[----:B------:R-:W-:Y:S02]  /*24910*/  ISETP.GE.U32.AND P4, PT, R8, 0x7ffffef0, PT ;  /* 0x7ffffef00800780c */ /* 0x000fe40003f86070 */
[----:B--2---:R-:W-:Y:S01]  /*24920*/  IADD3 R8, R15, -0xd2, RZ ;  /* 0xffffff2e0f087810 */ /* 0x004fe20007ffe0ff */
[----:B------:R4:W-:Y:S03]  /*24930*/  STL.64 [R1+0x1a8], R20 ;  /* 0x0001a81401007387 */ /* 0x0009e60000100a00 */
[----:B------:R-:W-:Y:S01]  /*24940*/  ISETP.GE.U32.AND P1, PT, R8, 0x7ffffeef, PT ;  /* 0x7ffffeef0800780c */ /* 0x000fe20003f26070 */
[----:B------:R-:W2:Y:S01]  /*24950*/  LDL.LU.64 R212, [R1+0xc20] ;  /* 0x000c200001d47983 */ /* 0x000ea20000300a00 */
[----:B------:R-:W-:Y:S01]  /*24960*/  VIADD R9, R10, 0xffffff10 ;  /* 0xffffff100a097836 */ /* 0x000fe20000000000 */
[----:B------:R-:W2:Y:S02]  /*24970*/  LDC R16, c[0x0][0x230] ;  /* 0x00008c00ff107b82 */ /* 0x000ea40000000800 */
[----:B------:R4:W-:Y:S01]  /*24980*/  LDGSTS.E [R7+-0x23ffc], desc[UR4][R20.64], !P0 ;  /* 0xdc00400014077fae */ /* 0x0009e2000c121844 */
[----:B------:R-:W-:Y:S01]  /*24990*/  VIADD R8, R14, 0xffffff2c ;  /* 0xffffff2c0e087836 */ /* 0x000fe20000000000 */
[----:B------:R-:W-:-:S04]  /*249a0*/  ISETP.GE.U32.AND P3, PT, R9, 0x7ffffed1, PT ;  /* 0x7ffffed10900780c */ /* 0x000fc80003f66070 */
[----:B------:R-:W2:Y:S01]  /*249b0*/  LDC R10, c[0x0][0x230] ;  /* 0x00008c00ff0a7b82 */ /* 0x000ea20000000800 */
[----:B------:R-:W-:-:S05]  /*249c0*/  IMAD.WIDE R14, R5, 0x4, R210 ;  /* 0x00000004050e7825 */ /* 0x000fca00078e02d2 */
[----:B------:R1:W-:Y:S04]  /*249d0*/  STL.64 [R1+0x1a0], R14 ;  /* 0x0001a00e01007387 */ /* 0x0003e80000100a00 */
[----:B------:R1:W-:Y:S01]  /*249e0*/  LDGSTS.E [R7+-0x23ff8], desc[UR4][R14.64], !P2 ;  /* 0xdc0080000e077fae */ /* 0x0003e2000d121844 */
[----:B----4-:R-:W-:-:S03]  /*249f0*/  IMAD.WIDE R20, R5, 0x4, R206 ;  /* 0x0000000405147825 */ /* 0x010fc600078e02ce */
[----:B------:R-:W4:Y:S01]  /*24a00*/  LDL.LU.64 R206, [R1+0xb98] ;  /* 0x000b980001ce7983 */ /* 0x000f220000300a00 */
[----:B------:R-:W-:Y:S01]  /*24a10*/  ISETP.GE.U32.AND P0, PT, R8, 0x7ffffeed, PT ;  /* 0x7ffffeed0800780c */ /* 0x000fe20003f06070 */
[----:B------:R-:W-:Y:S01]  /*24a20*/  VIADD R9, R17, 0xffffff2d ;  /* 0xffffff2d11097836 */ /* 0x000fe20000000000 */
[----:B-1----:R-:W1:Y:S01]  /*24a30*/  LDC R15, c[0x0][0x230] ;  /* 0x00008c00ff0f7b82 */ /* 0x002e620000000800 */
[----:B------:R3:W-:Y:S04]  /*24a40*/  STL.64 [R1+0x198], R20 ;  /* 0x0001981401007387 */ /* 0x0007e80000100a00 */
[----:B------:R-:W4:Y:S03]  /*24a50*/  LDL.LU.64 R210, [R1+0xb90] ;  /* 0x000b900001d27983 */ /* 0x000f260000300a00 */
[----:B------:R-:W1:Y:S01]  /*24a60*/  LDC R17, c[0x0][0x230] ;  /* 0x00008c00ff117b82 */ /* 0x000e620000000800 */
[----:B------:R3:W-:Y:S04]  /*24a70*/  LDGSTS.E [R7+-0x23ff4], desc[UR4][R20.64], !P3 ;  /* 0xdc00c00014077fae */ /* 0x0007e8000d921844 */
[----:B------:R3:W-:Y:S03]  /*24a80*/  STL.64 [R1+0x1850], R6 ;  /* 0x0018500601007387 */ /* 0x0007e60000100a00 */
[----:B------:R-:W1:Y:S01]  /*24a90*/  LDC R14, c[0x0][0x230] ;  /* 0x00008c00ff0e7b82 */ /* 0x000e620000000800 */
[----:B---3--:R-:W-:-:S05]  /*24aa0*/  IMAD.WIDE R20, R5, 0x4, R208 ;  /* 0x0000000405147825 */ /* 0x008fca00078e02d0 */
[----:B------:R5:W-:Y:S01]  /*24ab0*/  STL.64 [R1+0x238], R20 ;  /* 0x0002381401007387 */ /* 0x000be20000100a00 */
[----:B------:R-:W-:-:S03]  /*24ac0*/  IMAD.WIDE R6, R5, 0x4, R202 ;  /* 0x0000000405067825 */ /* 0x000fc600078e02ca */
[----:B------:R-:W3:Y:S04]  /*24ad0*/  LDL.LU.64 R202, [R1+0xb88] ;  /* 0x000b880001ca7983 */ /* 0x000ee80000300a00 */
[----:B------:R2:W-:Y:S04]  /*24ae0*/  STL.64 [R1+0x230], R6 ;  /* 0x0002300601007387 */ /* 0x0005e80000100a00 */
[----:B------:R-:W3:Y:S04]  /*24af0*/  LDL.LU.64 R208, [R1+0xb80] ;  /* 0x000b800001d07983 */ /* 0x000ee80000300a00 */
[----:B------:R5:W-:Y:S01]  /*24b00*/  LDGSTS.E [R12+-0x28000], desc[UR4][R20.64], !P4 ;  /* 0xd8000000140c7fae */ /* 0x000be2000e121844 */
[----:B------:R-:W-:-:S03]  /*24b10*/  ISETP.GE.U32.AND P5, PT, R9, 0x7ffffeee, PT ;  /* 0x7ffffeee0900780c */ /* 0x000fc60003fa6070 */
[----:B------:R2:W-:Y:S01]  /*24b20*/  LDGSTS.E [R12+-0x27ffc], desc[UR4][R6.64], !P1 ;  /* 0xd8004000060c7fae */ /* 0x0005e2000c921844 */
[----:B-----5:R-:W-:-:S03]  /*24b30*/  IMAD.WIDE R20, R5, 0x4, R204 ;  /* 0x0000000405147825 */ /* 0x020fc600078e02cc */
[----:B------:R-:W5:Y:S04]  /*24b40*/  LDL.LU.64 R204, [R1+0xc18] ;  /* 0x000c180001cc7983 */ /* 0x000f680000300a00 */
[----:B------:R4:W-:Y:S01]  /*24b50*/  STL.64 [R1+0x228], R20 ;  /* 0x0002281401007387 */ /* 0x0009e20000100a00 */
[----:B------:R-:W-:Y:S02]  /*24b60*/  VIADD R9, R19, 0xffffff0f ;  /* 0xffffff0f13097836 */ /* 0x000fe40000000000 */
[----:B------:R-:W-:Y:S01]  /*24b70*/  VIADD R8, R11, 0xffffff0e ;  /* 0xffffff0e0b087836 */ /* 0x000fe20000000000 */
[----:B------:R4:W-:Y:S01]  /*24b80*/  LDGSTS.E [R12+-0x27ff8], desc[UR4][R20.64], !P5 ;  /* 0xd8008000140c7fae */ /* 0x0009e2000e921844 */
[----:B------:R-:W5:Y:S01]  /*24b90*/  LDC R11, c[0x0][0x230] ;  /* 0x00008c00ff0b7b82 */ /* 0x000f620000000800 */
[----:B--2---:R-:W-:-:S07]  /*24ba0*/  IMAD.WIDE R6, R5, 0x4, R212 ;  /* 0x0000000405067825 */ /* 0x004fce00078e02d4 */
[----:B------:R-:W2:Y:S01]  /*24bb0*/  LDC R19, c[0x0][0x230] ;  /* 0x00008c00ff137b82 */ /* 0x000ea20000000800 */
[----:B------:R4:W-:Y:S04]  /*24bc0*/  STL.64 [R1+0x220], R6 ;  /* 0x0002200601007387 */ /* 0x0009e80000100a00 */
[----:B------:R-:W2:Y:S01]  /*24bd0*/  LDL.LU.64 R212, [R1+0xc10] ;  /* 0x000c100001d47983 */ /* 0x000ea20000300a00 */
[----:B------:R-:W-:Y:S02]  /*24be0*/  ISETP.GE.U32.AND P2, PT, R9, 0x7ffffed0, PT ;  /* 0x7ffffed00900780c */ /* 0x000fe40003f46070 */
[----:B------:R-:W-:Y:S01]  /*24bf0*/  ISETP.GE.U32.AND P3, PT, R8, 0x7ffffecf, PT ;  /* 0x7ffffecf0800780c */ /* 0x000fe20003f66070 */
[----:B------:R4:W-:Y:S01]  /*24c00*/  LDGSTS.E [R12+-0x27ff4], desc[UR4][R6.64], !P0 ;  /* 0xd800c000060c7fae */ /* 0x0009e2000c121844 */
[----:B------:R-:W-:-:S02]  /*24c10*/  VIADD R9, R10, 0xffffff0d ;  /* 0xffffff0d0a097836 */ /* 0x000fc40000000000 */
[----:B------:R-:W-:Y:S01]  /*24c20*/  VIADD R8, R18, 0xffffff0c ;  /* 0xffffff0c12087836 */ /* 0x000fe20000000000 */
[----:B------:R-:W5:Y:S02]  /*24c30*/  LDC R10, c[0x0][0x230] ;  /* 0x00008c00ff0a7b82 */ /* 0x000f640000000800 */
[----:B------:R-:W-:Y:S01]  /*24c40*/  ISETP.GE.U32.AND P4, PT, R9, 0x7ffffece, PT ;  /* 0x7ffffece0900780c */ /* 0x000fe20003f86070 */
[----:B------:R-:W-:Y:S01]  /*24c50*/  VIADD R9, R16, 0xffffff2b ;  /* 0xffffff2b10097836 */ /* 0x000fe20000000000 */
[----:B------:R-:W-:Y:S01]  /*24c60*/  ISETP.GE.U32.AND P1, PT, R8, 0x7ffffecd, PT ;  /* 0x7ffffecd0800780c */ /* 0x000fe20003f26070 */
[----:B-1----:R-:W-:-:S03]  /*24c70*/  VIADD R8, R17, 0xffffff2a ;  /* 0xffffff2a11087836 */ /* 0x002fc60000000000 */
[----:B------:R-:W-:Y:S01]  /*24c80*/  ISETP.GE.U32.AND P5, PT, R9, 0x7ffffeec, PT ;  /* 0x7ffffeec0900780c */ /* 0x000fe20003fa6070 */
[----:B------:R-:W-:Y:S01]  /*24c90*/  VIADD R9, R15, 0xffffff29 ;  /* 0xffffff290f097836 */ /* 0x000fe20000000000 */
[----:B------:R-:W-:Y:S01]  /*24ca0*/  ISETP.GE.U32.AND P0, PT, R8, 0x7ffffeeb, PT ;  /* 0x7ffffeeb0800780c */ /* 0x000fe20003f06070 */
[----:B------:R-:W1:Y:S01]  /*24cb0*/  LDC R18, c[0x0][0x230] ;  /* 0x00008c00ff127b82 */ /* 0x000e620000000800 */
[----:B------:R-:W-:-:S07]  /*24cc0*/  IADD3 R8, R14, -0xd8, RZ ;  /* 0xffffff280e087810 */ /* 0x000fce0007ffe0ff */
[----:B------:R-:W1:Y:S08]  /*24cd0*/  LDC R17, c[0x0][0x230] ;  /* 0x00008c00ff117b82 */ /* 0x000e700000000800 */
[----:B------:R-:W1:Y:S01]  /*24ce0*/  LDC R16, c[0x0][0x230] ;  /* 0x00008c00ff107b82 */ /* 0x000e620000000800 */
[C---:B----4-:R-:W-:Y:S02]  /*24cf0*/  IMAD.WIDE R20, R5.reuse, 0x4, R206 ;  /* 0x0000000405147825 */ /* 0x050fe400078e02ce */
[----:B------:R-:W4:Y:S02]  /*24d00*/  LDL.LU.64 R206, [R1+0xc08] ;  /* 0x000c080001ce7983 */ /* 0x000f240000300a00 */
[----:B------:R-:W-:-:S02]  /*24d10*/  IMAD.WIDE R6, R5, 0x4, R210 ;  /* 0x0000000405067825 */ /* 0x000fc400078e02d2 */
[----:B------:R1:W-:Y:S04]  /*24d20*/  STL.64 [R1+0x190], R20 ;  /* 0x0001901401007387 */ /* 0x0003e80000100a00 */
[----:B------:R3:W-:Y:S04]  /*24d30*/  STL.64 [R1+0x188], R6 ;  /* 0x0001880601007387 */ /* 0x0007e80000100a00 */
[----:B------:R-:W4:Y:S04]  /*24d40*/  LDL.LU.64 R210, [R1+0xc00] ;  /* 0x000c000001d27983 */ /* 0x000f280000300a00 */
[----:B------:R1:W-:Y:S04]  /*24d50*/  LDGSTS.E [R12+-0x24000], desc[UR4][R20.64], !P2 ;  /* 0xdc000000140c7fae */ /* 0x0003e8000d121844 */
[----:B------:R3:W-:Y:S01]  /*24d60*/  LDGSTS.E [R12+-0x23ffc], desc[UR4][R6.64], !P3 ;  /* 0xdc004000060c7fae */ /* 0x0007e2000d921844 */
[----:B-1----:R-:W1:Y:S01]  /*24d70*/  LDC R20, c[0x0][0x230] ;  /* 0x00008c00ff147b82 */ /* 0x002e620000000800 */
[----:B---3--:R-:W-:-:S02]  /*24d80*/  IMAD.WIDE R6, R5, 0x4, R202 ;  /* 0x0000000405067825 */ /* 0x008fc400078e02ca */
[----:B------:R-:W3:Y:S02]  /*24d90*/  LDL.LU.64 R202, [R1+0xb78] ;  /* 0x000b780001ca7983 */ /* 0x000ee40000300a00 */
[C---:B------:R-:W-:Y:S02]  /*24da0*/  IMAD.WIDE R14, R5.reuse, 0x4, R208 ;  /* 0x00000004050e7825 */ /* 0x040fe400078e02d0 */
[----:B------:R5:W-:Y:S04]  /*24db0*/  STL.64 [R1+0x180], R6 ;  /* 0x0001800601007387 */ /* 0x000be80000100a00 */
[----:B------:R5:W-:Y:S04]  /*24dc0*/  LDGSTS.E [R12+-0x23ff8], desc[UR4][R6.64], !P4 ;  /* 0xdc008000060c7fae */ /* 0x000be8000e121844 */
[----:B------:R5:W-:Y:S01]  /*24dd0*/  STL.64 [R1+0x178], R14 ;  /* 0x0001780e01007387 */ /* 0x000be20000100a00 */
[----:B------:R-:W-:Y:S01]  /*24de0*/  ISETP.GE.U32.AND P3, PT, R8, 0x7ffffee9, PT ;  /* 0x7ffffee90800780c */ /* 0x000fe20003f66070 */
[----:B-----5:R-:W-:-:S02]  /*24df0*/  IMAD.WIDE R6, R5, 0x4, R204 ;  /* 0x0000000405067825 */ /* 0x020fc400078e02cc */
[----:B------:R5:W-:Y:S04]  /*24e00*/  LDGSTS.E [R12+-0x23ff4], desc[UR4][R14.64], !P1 ;  /* 0xdc00c0000e0c7fae */ /* 0x000be8000c921844 */
[----:B------:R-:W3:Y:S01]  /*24e10*/  LDL.LU.64 R204, [R1+0xb70] ;  /* 0x000b700001cc7983 */ /* 0x000ee20000300a00 */
[----:B------:R-:W-:-:S03]  /*24e20*/  VIADD R8, R10, 0xffffff0b ;  /* 0xffffff0b0a087836 */ /* 0x000fc60000000000 */
[----:B------:R4:W-:Y:S02]  /*24e30*/  LDGSTS.E [R246+-0x28000], desc[UR4][R6.64], !P5 ;  /* 0xd800000006f67fae */ /* 0x0009e4000e921844 */
[----:B------:R-:W-:Y:S01]  /*24e40*/  ISETP.GE.U32.AND P4, PT, R8, 0x7ffffecc, PT ;  /* 0x7ffffecc0800780c */ /* 0x000fe20003f86070 */
[----:B------:R-:W-:Y:S01]  /*24e50*/  VIADD R8, R11, 0xffffff09 ;  /* 0xffffff090b087836 */ /* 0x000fe20000000000 */
[----:B------:R4:W-:Y:S01]  /*24e60*/  STL.64 [R1+0x218], R6 ;  /* 0x0002180601007387 */ /* 0x0009e20000100a00 */
[----:B------:R-:W-:Y:S01]  /*24e70*/  ISETP.GE.U32.AND P2, PT, R9, 0x7ffffeea, PT ;  /* 0x7ffffeea0900780c */ /* 0x000fe20003f46070 */
[----:B-----5:R-:W5:Y:S02]  /*24e80*/  LDC R15, c[0x0][0x230] ;  /* 0x00008c00ff0f7b82 */ /* 0x020f640000000800 */
[----:B------:R-:W5:Y:S04]  /*24e90*/  LDL.LU.64 R208, [R1+0xb68] ;  /* 0x000b680001d07983 */ /* 0x000f680000300a00 */
[----:B------:R-:W-:Y:S02]  /*24ea0*/  STL.64 [R1+0x1858], R12 ;  /* 0x0018580c01007387 */ /* 0x000fe40000100a00 */
[----:B------:R-:W1:Y:S01]  /*24eb0*/  LDC R14, c[0x0][0x230] ;  /* 0x00008c00ff0e7b82 */ /* 0x000e620000000800 */
[----:B--2---:R-:W-:-:S05]  /*24ec0*/  IMAD.WIDE R10, R5, 0x4, R212 ;  /* 0x00000004050a7825 */ /* 0x004fca00078e02d4 */
[----:B------:R2:W-:Y:S04]  /*24ed0*/  STL.64 [R1+0x210], R10 ;  /* 0x0002100a01007387 */ /* 0x0005e80000100a00 */
[----:B------:R-:W5:Y:S04]  /*24ee0*/  LDL.LU.64 R214, [R1+0xb60] ;  /* 0x000b600001d67983 */ /* 0x000f680000300a00 */
[----:B------:R2:W-:Y:S01]  /*24ef0*/  LDGSTS.E [R246+-0x27ffc], desc[UR4][R10.64], !P0 ;  /* 0xd80040000af67fae */ /* 0x0005e2000c121844 */
[----:B----4-:R-:W-:Y:S01]  /*24f00*/  IMAD.WIDE R6, R5, 0x4, R206 ;  /* 0x0000000405067825 */ /* 0x010fe200078e02ce */
[----:B------:R-:W-:Y:S01]  /*24f10*/  ISETP.GE.U32.AND P5, PT, R8, 0x7ffffeca, PT ;  /* 0x7ffffeca0800780c */ /* 0x000fe20003fa6070 */
[----:B--2---:R-:W2:Y:S03]  /*24f20*/  LDC R11, c[0x0][0x230] ;  /* 0x00008c00ff0b7b82 */ /* 0x004ea60000000800 */
[----:B------:R3:W-:Y:S04]  /*24f30*/  STL.64 [R1+0x208], R6 ;  /* 0x0002080601007387 */ /* 0x0007e80000100a00 */
[----:B------:R-:W4:Y:S01]  /*24f40*/  LDL.LU.64 R206, [R1+0xbf8] ;  /* 0x000bf80001ce7983 */ /* 0x000f220000300a00 */
[----:B------:R-:W-:Y:S01]  /*24f50*/  VIADD R9, R19, 0xffffff0a ;  /* 0xffffff0a13097836 */ /* 0x000fe20000000000 */
[----:B------:R-:W2:Y:S02]  /*24f60*/  LDC R10, c[0x0][0x230] ;  /* 0x00008c00ff0a7b82 */ /* 0x000ea40000000800 */
[----:B------:R3:W-:Y:S01]  /*24f70*/  LDGSTS.E [R246+-0x27ff8], desc[UR4][R6.64], !P2 ;  /* 0xd800800006f67fae */ /* 0x0007e2000d121844 */
[----:B------:R-:W-:-:S04]  /*24f80*/  IMAD.WIDE R12, R5, 0x4, R210 ;  /* 0x00000004050c7825 */ /* 0x000fc800078e02d2 */
[----:B------:R-:W-:Y:S01]  /*24f90*/  VIADD R8, R17, 0xffffff27 ;  /* 0xffffff2711087836 */ /* 0x000fe20000000000 */
[----:B------:R1:W-:Y:S01]  /*24fa0*/  STL.64 [R1+0x200], R12 ;  /* 0x0002000c01007387 */ /* 0x0003e20000100a00 */
[----:B------:R-:W-:Y:S01]  /*24fb0*/  ISETP.GE.U32.AND P1, PT, R9, 0x7ffffecb, PT ;  /* 0x7ffffecb0900780c */ /* 0x000fe20003f26070 */
[----:B------:R-:W4:Y:S02]  /*24fc0*/  LDC R19, c[0x0][0x230] ;  /* 0x00008c00ff137b82 */ /* 0x000f240000000800 */
[----:B------:R1:W-:Y:S01]  /*24fd0*/  LDGSTS.E [R246+-0x27ff4], desc[UR4][R12.64], !P3 ;  /* 0xd800c0000cf67fae */ /* 0x0003e2000d921844 */
[----:B------:R-:W4:Y:S05]  /*24fe0*/  S2R R0, SR_TID.X ;  /* 0x0000000000007919 */ /* 0x000f2a0000002100 */
[----:B------:R-:W4:Y:S01]  /*24ff0*/  LDC R17, c[0x0][0x230] ;  /* 0x00008c00ff117b82 */ /* 0x000f220000000800 */
[----:B---3--:R-:W-:-:S02]  /*25000*/  IMAD.WIDE R6, R5, 0x4, R202 ;  /* 0x0000000405067825 */ /* 0x008fc400078e02ca */
[----:B------:R-:W3:Y:S04]  /*25010*/  LDL.LU.64 R202, [R1+0xbf0] ;  /* 0x000bf00001ca7983 */ /* 0x000ee80000300a00 */
[----:B------:R5:W-:Y:S04]  /*25020*/  STL.64 [R1+0x170], R6 ;  /* 0x0001700601007387 */ /* 0x000be80000100a00 */
[----:B------:R-:W3:Y:S01]  /*25030*/  LDL.LU.64 R212, [R1+0xbe8] ;  /* 0x000be80001d47983 */ /* 0x000ee20000300a00 */
[----:B------:R-:W-:Y:S01]  /*25040*/  VIADD R9, R18, 0xffffff08 ;  /* 0xffffff0812097836 */ /* 0x000fe20000000000 */
[----:B------:R-:W-:Y:S01]  /*25050*/  ISETP.GE.U32.AND P2, PT, R8, 0x7ffffee8, PT ;  /* 0x7ffffee80800780c */ /* 0x000fe20003f46070 */
[----:B------:R-:W3:Y:S01]  /*25060*/  LDC R18, c[0x0][0x230] ;  /* 0x00008c00ff127b82 */ /* 0x000ee20000000800 */
[----:B------:R5:W-:Y:S01]  /*25070*/  LDGSTS.E [R246+-0x24000], desc[UR4][R6.64], !P4 ;  /* 0xdc00000006f67fae */ /* 0x000be2000e121844 */
[----:B-1----:R-:W-:-:S03]  /*25080*/  IMAD.WIDE R12, R5, 0x4, R204 ;  /* 0x00000004050c7825 */ /* 0x002fc600078e02cc */
[----:B------:R-:W3:Y:S01]  /*25090*/  LDL.LU.64 R204, [R1+0xbe0] ;  /* 0x000be00001cc7983 */ /* 0x000ee20000300a00 */
[----:B------:R-:W-:-:S03]  /*250a0*/  ISETP.GE.U32.AND P0, PT, R9, 0x7ffffec9, PT ;  /* 0x7ffffec90900780c */ /* 0x000fc60003f06070 */
[----:B------:R1:W-:Y:S04]  /*250b0*/  STL.64 [R1+0x168], R12 ;  /* 0x0001680c01007387 */ /* 0x0003e80000100a00 */
[----:B------:R1:W-:Y:S01]  /*250c0*/  LDGSTS.E [R246+-0x23ffc], desc[UR4][R12.64], !P1 ;  /* 0xdc0040000cf67fae */ /* 0x0003e2000c921844 */
[----:B-----5:R-:W-:-:S05]  /*250d0*/  IMAD.WIDE R6, R5, 0x4, R208 ;  /* 0x0000000405067825 */ /* 0x020fca00078e02d0 */
[----:B------:R4:W-:Y:S04]  /*250e0*/  STL.64 [R1+0x160], R6 ;  /* 0x0001600601007387 */ /* 0x0009e80000100a00 */
[----:B------:R4:W-:Y:S04]  /*250f0*/  LDGSTS.E [R246+-0x23ff8], desc[UR4][R6.64], !P5 ;  /* 0xdc00800006f67fae */ /* 0x0009e8000e921844 */
[----:B------:R-:W5:Y:S04]  /*25100*/  LDL.LU.64 R210, [R1+0xb58] ;  /* 0x000b580001d27983 */ /* 0x000f680000300a00 */
[----:B------:R-:W5:Y:S01]  /*25110*/  LDL.LU.64 R208, [R1+0xb50] ;  /* 0x000b500001d07983 */ /* 0x000f620000300a00 */
[----:B-1----:R-:W-:-:S05]  /*25120*/  IMAD.WIDE R12, R5, 0x4, R214 ;  /* 0x00000004050c7825 */ /* 0x002fca00078e02d6 */
[----:B------:R-:W-:Y:S01]  /*25130*/  STL.64 [R1+0x158], R12 ;  /* 0x0001580c01007387 */ /* 0x000fe20000100a00 */
[----:B------:R-:W-:Y:S02]  /*25140*/  VIADD R9, R16, 0xffffff26 ;  /* 0xffffff2610097836 */ /* 0x000fe40000000000 */
[----:B------:R-:W-:Y:S01]  /*25150*/  VIADD R8, R20, 0xffffff25 ;  /* 0xffffff2514087836 */ /* 0x000fe20000000000 */
[----:B------:R-:W-:Y:S01]  /*25160*/  LDGSTS.E [R246+-0x23ff4], desc[UR4][R12.64], !P0 ;  /* 0xdc00c0000cf67fae */ /* 0x000fe2000c121844 */
[----:B------:R-:W1:Y:S01]  /*25170*/  LDC R16, c[0x0][0x230] ;  /* 0x00008c00ff107b82 */ /* 0x000e620000000800 */
[----:B------:R-:W-:Y:S01]  /*25180*/  ISETP.GE.U32.AND P3, PT, R9, 0x7ffffee7, PT ;  /* 0x7ffffee70900780c */ /* 0x000fe20003f66070 */
[----:B------:R-:W-:Y:S01]  /*25190*/  VIADD R9, R15, 0xffffff24 ;  /* 0xffffff240f097836 */ /* 0x000fe20000000000 */
[----:B------:R-:W-:Y:S01]  /*251a0*/  ISETP.GE.U32.AND P4, PT, R8, 0x7ffffee6, PT ;  /* 0x7ffffee60800780c */ /* 0x000fe20003f86070 */
[----:B------:R-:W-:-:S03]  /*251b0*/  VIADD R8, R14, 0xffffff07 ;  /* 0xffffff070e087836 */ /* 0x000fc60000000000 */
[----:B------:R-:W-:Y:S01]  /*251c0*/  ISETP.GE.U32.AND P1, PT, R9, 0x7ffffee5, PT ;  /* 0x7ffffee50900780c */ /* 0x000fe20003f26070 */
[----:B------:R-:W1:Y:S01]  /*251d0*/  LDC R20, c[0x0][0x230] ;  /* 0x00008c00ff147b82 */ /* 0x000e620000000800 */
[----:B------:R-:W-:Y:S01]  /*251e0*/  ISETP.GE.U32.AND P5, PT, R8, 0x7ffffec8, PT ;  /* 0x7ffffec80800780c */ /* 0x000fe20003fa6070 */
[----:B--2---:R-:W-:Y:S01]  /*251f0*/  VIADD R8, R10, 0xffffff05 ;  /* 0xffffff050a087836 */ /* 0x004fe20000000000 */
[----:B------:R-:W-:-:S05]  /*25200*/  IADD3 R9, R11, -0xfa, RZ ;  /* 0xffffff060b097810 */ /* 0x000fca0007ffe0ff */
[----:B------:R-:W2:Y:S08]  /*25210*/  LDC R15, c[0x0][0x230] ;  /* 0x00008c00ff0f7b82 */ /* 0x000eb00000000800 */
[----:B------:R-:W2:Y:S01]  /*25220*/  LDC R14, c[0x0][0x230] ;  /* 0x00008c00ff0e7b82 */ /* 0x000ea20000000800 */
[----:B----4-:R-:W-:-:S05]  /*25230*/  IMAD.WIDE R6, R5, 0x4, R206 ;  /* 0x0000000405067825 */ /* 0x010fca00078e02ce */
[----:B------:R3:W-:Y:S04]  /*25240*/  STL.64 [R1+0x1f8], R6 ;  /* 0x0001f80601007387 */ /* 0x0007e80000100a00 */
[----:B------:R-:W4:Y:S04]  /*25250*/  LDL.LU.64 R206, [R1+0xb48] ;  /* 0x000b480001ce7983 */ /* 0x000f280000300a00 */
[----:B------:R3:W-:Y:S02]  /*25260*/  LDGSTS.E [R247+-0x28000], desc[UR4][R6.64], !P2 ;  /* 0xd800000006f77fae */ /* 0x0007e4000d121844 */
[----:B---3--:R-:W-:-:S02]  /*25270*/  IMAD.WIDE R6, R5, 0x4, R202 ;  /* 0x0000000405067825 */ /* 0x008fc400078e02ca */
[----:B------:R-:W3:Y:S02]  /*25280*/  LDL.LU.64 R202, [R1+0xb40] ;  /* 0x000b400001ca7983 */ /* 0x000ee40000300a00 */
[----:B------:R-:W-:Y:S02]  /*25290*/  IMAD.WIDE R10, R5, 0x4, R212 ;  /* 0x00000004050a7825 */ /* 0x000fe400078e02d4 */
[----:B------:R1:W-:Y:S04]  /*252a0*/  STL.64 [R1+0x1f0], R6 ;  /* 0x0001f00601007387 */ /* 0x0003e80000100a00 */
[----:B------:R1:W-:Y:S04]  /*252b0*/  LDGSTS.E [R247+-0x27ffc], desc[UR4][R6.64], !P3 ;  /* 0xd800400006f77fae */ /* 0x0003e8000d921844 */
[----:B------:R2:W-:Y:S01]  /*252c0*/  STL.64 [R1+0x1e8], R10 ;  /* 0x0001e80a01007387 */ /* 0x0005e20000100a00 */
[----:B------:R-:W-:-:S03]  /*252d0*/  ISETP.GE.U32.AND P0, PT, R9, 0x7ffffec7, PT ;  /* 0x7ffffec70900780c */ /* 0x000fc60003f06070 */
[----:B------:R2:W-:Y:S01]  /*252e0*/  LDGSTS.E [R247+-0x27ff8], desc[UR4][R10.64], !P4 ;  /* 0xd80080000af77fae */ /* 0x0005e2000e121844 */
[----:B-1----:R-:W-:-:S03]  /*252f0*/  IMAD.WIDE R6, R5, 0x4, R204 ;  /* 0x0000000405067825 */ /* 0x002fc600078e02cc */
[----:B------:R-:W3:Y:S01]  /*25300*/  LDL.LU.64 R204, [R1+0xbd8] ;  /* 0x000bd80001cc7983 */ /* 0x000ee20000300a00 */
[----:B------:R-:W-:Y:S01]  /*25310*/  ISETP.GE.U32.AND P2, PT, R8, 0x7ffffec6, PT ;  /* 0x7ffffec60800780c */ /* 0x000fe20003f46070 */
[----:B--2---:R-:W1:Y:S02]  /*25320*/  LDC R10, c[0x0][0x230] ;  /* 0x00008c00ff0a7b82 */ /* 0x004e640000000800 */
[----:B------:R2:W-:Y:S04]  /*25330*/  STL.64 [R1+0x1e0], R6 ;  /* 0x0001e00601007387 */ /* 0x0005e80000100a00 */
[----:B------:R2:W-:Y:S01]  /*25340*/  LDGSTS.E [R247+-0x27ff4], desc[UR4][R6.64], !P1 ;  /* 0xd800c00006f77fae */ /* 0x0005e2000c921844 */
[----:B-----5:R-:W-:-:S03]  /*25350*/  IMAD.WIDE R12, R5, 0x4, R210 ;  /* 0x00000004050c7825 */ /* 0x020fc600078e02d2 */
[----:B------:R-:W5:Y:S01]  /*25360*/  LDL.LU.64 R216, [R1+0xbd0] ;  /* 0x000bd00001d87983 */ /* 0x000f620000300a00 */
[----:B------:R-:W-:Y:S01]  /*25370*/  LOP3.LUT R215, R0, 0x3f, RZ, 0xc0, !PT ;  /* 0x0000003f00d77812 */ /* 0x000fe200078ec0ff */
[----:B------:R-:W1:Y:S01]  /*25380*/  LDC R11, c[0x0][0x230] ;  /* 0x00008c00ff0b7b82 */ /* 0x000e620000000800 */
[----:B--2---:R-:W-:Y:S01]  /*25390*/  IMAD.WIDE R6, R5, 0x4, R208 ;  /* 0x0000000405067825 */ /* 0x004fe200078e02d0 */
[----:B------:R4:W-:Y:S04]  /*253a0*/  STL.64 [R1+0x150], R12 ;  /* 0x0001500c01007387 */ /* 0x0009e80000100a00 */
[----:B------:R4:W-:Y:S01]  /*253b0*/  LDGSTS.E [R247+-0x24000], desc[UR4][R12.64], !P5 ;  /* 0xdc0000000cf77fae */ /* 0x0009e2000e921844 */
[----:B------:R-:W-:Y:S01]  /*253c0*/  VIADD R8, R16, 0xffffff04 ;  /* 0xffffff0410087836 */ /* 0x000fe20000000000 */
[----:B------:R-:W2:Y:S02]  /*253d0*/  LDC R0, c[0x0][0x230] ;  /* 0x00008c00ff007b82 */ /* 0x000ea40000000800 */
[----:B------:R-:W5:Y:S04]  /*253e0*/  LDL.LU.64 R212, [R1+0xbc8] ;  /* 0x000bc80001d47983 */ /* 0x000f680000300a00 */
[----:B------:R3:W-:Y:S01]  /*253f0*/  STL.64 [R1+0x148], R6 ;  /* 0x0001480601007387 */ /* 0x0007e20000100a00 */
[----:B------:R-:W-:Y:S01]  /*25400*/  VIADD R9, R20, 0xffffff23 ;  /* 0xffffff2314097836 */ /* 0x000fe20000000000 */
[----:B------:R-:W1:Y:S02]  /*25410*/  LDC R16, c[0x0][0x230] ;  /* 0x00008c00ff107b82 */ /* 0x000e640000000800 */
[----:B------:R-:W5:Y:S01]  /*25420*/  LDL.LU.64 R210, [R1+0xbc0] ;  /* 0x000bc00001d27983 */ /* 0x000f620000300a00 */
[----:B------:R-:W-:-:S03]  /*25430*/  ISETP.GE.U32.AND P3, PT, R8, 0x7ffffec5, PT ;  /* 0x7ffffec50800780c */ /* 0x000fc60003f66070 */
[----:B------:R3:W-:Y:S01]  /*25440*/  LDGSTS.E [R247+-0x23ffc], desc[UR4][R6.64], !P0 ;  /* 0xdc00400006f77fae */ /* 0x0007e2000c121844 */
[----:B----4-:R-:W-:-:S05]  /*25450*/  IMAD.WIDE R12, R5, 0x4, R206 ;  /* 0x00000004050c7825 */ /* 0x010fca00078e02ce */
[----:B------:R-:W-:Y:S04]  /*25460*/  STL.64 [R1+0x140], R12 ;  /* 0x0001400c01007387 */ /* 0x000fe80000100a00 */
[----:B------:R-:W4:Y:S04]  /*25470*/  LDL.LU.64 R208, [R1+0xb38] ;  /* 0x000b380001d07983 */ /* 0x000f280000300a00 */
[----:B------:R-:W-:Y:S01]  /*25480*/  LDGSTS.E [R247+-0x23ff8], desc[UR4][R12.64], !P2 ;  /* 0xdc0080000cf77fae */ /* 0x000fe2000d121844 */
[----:B---3--:R-:W-:-:S05]  /*25490*/  IMAD.WIDE R6, R5, 0x4, R202 ;  /* 0x0000000405067825 */ /* 0x008fca00078e02ca */
[----:B------:R3:W-:Y:S04]  /*254a0*/  STL.64 [R1+0x138], R6 ;  /* 0x0001380601007387 */ /* 0x0007e80000100a00 */
[----:B------:R-:W4:Y:S04]  /*254b0*/  LDL.LU.64 R202, [R1+0xb30] ;  /* 0x000b300001ca7983 */ /* 0x000f280000300a00 */
[----:B------:R-:W-:Y:S04]  /*254c0*/  STL.64 [R1+0x1868], R246 ;  /* 0x001868f601007387 */ /* 0x000fe80000100a00 */
[----:B------:R-:W4:Y:S04]  /*254d0*/  LDL.LU.64 R206, [R1+0xb28] ;  /* 0x000b280001ce7983 */ /* 0x000f280000300a00 */
[----:B------:R3:W-:Y:S02]  /*254e0*/  LDGSTS.E [R247+-0x23ff4], desc[UR4][R6.64], !P3 ;  /* 0xdc00c00006f77fae */ /* 0x0007e4000d921844 */
[----:B---3--:R-:W-:-:S02]  /*254f0*/  IMAD.WIDE R6, R5, 0x4, R204 ;  /* 0x0000000405067825 */ /* 0x008fc400078e02cc */
[----:B------:R-:W3:Y:S01]  /*25500*/  LDL.LU.64 R204, [R1+0xb20] ;  /* 0x000b200001cc7983 */ /* 0x000ee20000300a00 */
[----:B------:R-:W-:Y:S01]  /*25510*/  ISETP.GE.U32.AND P4, PT, R9, 0x7ffffee4, PT ;  /* 0x7ffffee40900780c */ /* 0x000fe20003f86070 */
[----:B------:R-:W-:Y:S02]  /*25520*/  VIADD R8, R17, 0xffffff22 ;  /* 0xffffff2211087836 */ /* 0x000fe40000000000 */
[----:B------:R-:W-:Y:S01]  /*25530*/  VIADD R9, R19, 0xffffff21 ;  /* 0xffffff2113097836 */ /* 0x000fe20000000000 */
[----:B------:R1:W-:Y:S01]  /*25540*/  STL.64 [R1+0x1d8], R6 ;  /* 0x0001d80601007387 */ /* 0x0003e20000100a00 */
[----:B--2---:R-:W-:Y:S01]  /*25550*/  IADD3 R0, R0, 0x3f, RZ ;  /* 0x0000003f00007810 */ /* 0x004fe20007ffe0ff */
[----:B------:R-:W2:Y:S01]  /*25560*/  LDC R17, c[0x0][0x230] ;  /* 0x00008c00ff117b82 */ /* 0x000ea20000000800 */
[----:B------:R-:W-:Y:S02]  /*25570*/  ISETP.GE.U32.AND P1, PT, R8, 0x7ffffee3, PT ;  /* 0x7ffffee30800780c */ /* 0x000fe40003f26070 */
[----:B------:R-:W-:Y:S01]  /*25580*/  ISETP.GE.U32.AND P5, PT, R9, 0x7ffffee2, PT ;  /* 0x7ffffee20900780c */ /* 0x000fe20003fa6070 */
[----:B------:R-:W-:-:S02]  /*25590*/  VIADD R8, R15, 0xffffff20 ;  /* 0xffffff200f087836 */ /* 0x000fc40000000000 */
[----:B------:R-:W-:Y:S01]  /*255a0*/  VIADD R9, R14, 0xffffff03 ;  /* 0xffffff030e097836 */ /* 0x000fe20000000000 */
[----:B------:R1:W-:Y:S01]  /*255b0*/  LDGSTS.E [R248+-0x28000], desc[UR4][R6.64], !P4 ;  /* 0xd800000006f87fae */ /* 0x0003e2000e121844 */
[----:B------:R-:W2:Y:S01]  /*255c0*/  LDC R14, c[0x0][0x230] ;  /* 0x00008c00ff0e7b82 */ /* 0x000ea20000000800 */
[----:B-----5:R-:W-:Y:S02]  /*255d0*/  IMAD.WIDE R12, R5, 0x4, R216 ;  /* 0x00000004050c7825 */ /* 0x020fe400078e02d8 */
[----:B------:R-:W-:-:S05]  /*255e0*/  ISETP.GE.U32.AND P2, PT, R9, 0x7ffffec4, PT ;  /* 0x7ffffec40900780c */ /* 0x000fca0003f46070 */
[----:B------:R-:W5:Y:S01]  /*255f0*/  LDC R15, c[0x0][0x230] ;  /* 0x00008c00ff0f7b82 */ /* 0x000f620000000800 */
[----:B-1----:R-:W-:Y:S02]  /*25600*/  VIADD R9, R10, 0xffffff00 ;  /* 0xffffff000a097836 */ /* 0x002fe40000000000 */
[----:B------:R-:W-:Y:S01]  /*25610*/  IMAD.WIDE R6, R5, 0x4, R212 ;  /* 0x0000000405067825 */ /* 0x000fe200078e02d4 */
[----:B------:R1:W-:Y:S01]  /*25620*/  STL.64 [R1+0x1d0], R12 ;  /* 0x0001d00c01007387 */ /* 0x0003e20000100a00 */
[----:B------:R-:W-:-:S03]  /*25630*/  ISETP.GE.U32.AND P0, PT, R8, 0x7ffffee1, PT ;  /* 0x7ffffee10800780c */ /* 0x000fc60003f06070 */
[----:B------:R1:W-:Y:S01]  /*25640*/  LDGSTS.E [R248+-0x27ffc], desc[UR4][R12.64], !P1 ;  /* 0xd80040000cf87fae */ /* 0x0003e2000c921844 */
[----:B------:R-:W-:-:S03]  /*25650*/  VIADD R8, R18, 0xffffff02 ;  /* 0xffffff0212087836 */ /* 0x000fc60000000000 */
[----:B------:R4:W-:Y:S01]  /*25660*/  STL.64 [R1+0x1c8], R6 ;  /* 0x0001c80601007387 */ /* 0x0009e20000100a00 */
[----:B------:R-:W-:Y:S01]  /*25670*/  ISETP.GE.AND P4, PT, R215, R9, PT ;  /* 0x00000009d700720c */ /* 0x000fe20003f86270 */
[----:B------:R-:W3:Y:S02]  /*25680*/  LDC R18, c[0x0][0x230] ;  /* 0x00008c00ff127b82 */ /* 0x000ee40000000800 */
[----:B------:R4:W-:Y:S01]  /*25690*/  LDGSTS.E [R248+-0x27ff8], desc[UR4][R6.64], !P5 ;  /* 0xd800800006f87fae */ /* 0x0009e2000e921844 */
[----:B-1----:R-:W-:Y:S01]  /*256a0*/  IMAD.WIDE R12, R5, 0x4, R210 ;  /* 0x00000004050c7825 */ /* 0x002fe200078e02d2 */
[----:B------:R-:W-:-:S04]  /*256b0*/  ISETP.GE.U32.AND P3, PT, R8, 0x7ffffec3, PT ;  /* 0x7ffffec30800780c */ /* 0x000fc80003f66070 */
[----:B------:R1:W-:Y:S01]  /*256c0*/  STL.64 [R1+0x1c0], R12 ;  /* 0x0001c00c01007387 */ /* 0x0003e20000100a00 */
[----:B------:R-:W-:Y:S02]  /*256d0*/  ISETP.GT.AND P1, PT, R0, 0x13f, PT ;  /* 0x0000013f0000780c */ /* 0x000fe40003f24270 */
[----:B------:R-:W-:Y:S01]  /*256e0*/  SEL R8, RZ, 0x4, P4 ;  /* 0x00000004ff087807 */ /* 0x000fe20002000000 */
[----:B------:R3:W-:Y:S01]  /*256f0*/  LDGSTS.E [R248+-0x27ff4], desc[UR4][R12.64], !P0 ;  /* 0xd800c0000cf87fae */ /* 0x0007e2000c121844 */
[----:B------:R-:W-:Y:S01]  /*25700*/  ISETP.GE.U32.AND P5, PT, R9, 0x7ffffec1, PT ;  /* 0x7ffffec10900780c */ /* 0x000fe20003fa6070 */
[----:B------:R-:W-:Y:S01]  /*25710*/  VIADD R9, R16, 0xfffffeff ;  /* 0xfffffeff10097836 */ /* 0x000fe20000000000 */
[----:B------:R-:W-:-:S04]  /*25720*/  SEL R8, R8, RZ, P1 ;  /* 0x000000ff08087207 */ /* 0x000fc80000800000 */
[----:B------:R-:W-:Y:S01]  /*25730*/  ISETP.NE.U32.AND P1, PT, R8, RZ, PT ;  /* 0x000000ff0800720c */ /* 0x000fe20003f25070 */
[----:B--2---:R-:W-:Y:S01]  /*25740*/  VIADD R8, R14, 0xfffffefe ;  /* 0xfffffefe0e087836 */ /* 0x004fe20000000000 */
[----:B------:R-:W-:Y:S01]  /*25750*/  ISETP.GE.U32.AND P0, PT, R9, 0x7ffffec0, PT ;  /* 0x7ffffec00900780c */ /* 0x000fe20003f06070 */
[----:B-----5:R-:W-:Y:S02]  /*25760*/  VIADD R9, R15, 0xfffffefc ;  /* 0xfffffefc0f097836 */ /* 0x020fe40000000000 */
[----:B----4-:R-:W-:-:S05]  /*25770*/  IMAD.WIDE R6, R5, 0x4, R208 ;  /* 0x0000000405067825 */ /* 0x010fca00078e02d0 */
[----:B------:R2:W-:Y:S04]  /*25780*/  STL.64 [R1+0x130], R6 ;  /* 0x0001300601007387 */ /* 0x0005e80000100a00 */
[----:B------:R-:W4:Y:S04]  /*25790*/  LDL.LU.64 R212, [R1+0xb18] ;  /* 0x000b180001d47983 */ /* 0x000f280000300a00 */
[----:B------:R5:W-:Y:S01]  /*257a0*/  LDGSTS.E [R248+-0x24000], desc[UR4][R6.64], !P2 ;  /* 0xdc00000006f87fae */ /* 0x000be2000d121844 */
[----:B------:R-:W-:-:S05]  /*257b0*/  IMAD.WIDE R202, R5, 0x4, R202 ;  /* 0x0000000405ca7825 */ /* 0x000fca00078e02ca */
[----:B------:R5:W-:Y:S01]  /*257c0*/  STL.64 [R1+0x128], R202 ;  /* 0x000128ca01007387 */ /* 0x000be20000100a00 */
[----:B------:R-:W-:-:S03]  /*257d0*/  IMAD.WIDE R20, R5, 0x4, R206 ;  /* 0x0000000405147825 */ /* 0x000fc600078e02ce */
[----:B-1----:R-:W4:Y:S04]  /*257e0*/  LDL.LU.64 R12, [R1+0xb10] ;  /* 0x000b1000010c7983 */ /* 0x002f280000300a00 */
[----:B--2---:R-:W2:Y:S04]  /*257f0*/  LDL.LU.64 R6, [R1+0xb08] ;  /* 0x000b080001067983 */ /* 0x004ea80000300a00 */
[----:B------:R-:W-:Y:S04]  /*25800*/  STL.64 [R1+0x120], R20 ;  /* 0x0001201401007387 */ /* 0x000fe80000100a00 */
[----:B------:R-:W2:Y:S04]  /*25810*/  LDL.LU.64 R210, [R1+0xb00] ;  /* 0x000b000001d27983 */ /* 0x000ea80000300a00 */
[----:B------:R-:W-:Y:S01]  /*25820*/  LDGSTS.E [R248+-0x23ffc], desc[UR4][R202.64], !P3 ;  /* 0xdc004000caf87fae */ /* 0x000fe2000d921844 */
[----:B---3--:R-:W-:-:S05]  /*25830*/  IMAD.WIDE R14, R5, 0x4, R204 ;  /* 0x00000004050e7825 */ /* 0x008fca00078e02cc */
[----:B------:R-:W-:Y:S04]  /*25840*/  STL.64 [R1+0x118], R14 ;  /* 0x0001180e01007387 */ /* 0x000fe80000100a00 */
[----:B------:R-:W3:Y:S04]  /*25850*/  LDL.LU.64 R208, [R1+0xaf8] ;  /* 0x000af80001d07983 */ /* 0x000ee80000300a00 */
[----:B------:R1:W-:Y:S04]  /*25860*/  STL.64 [R1+0x1870], R4 ;  /* 0x0018700401007387 */ /* 0x0003e80000100a00 */
[----:B------:R-:W3:Y:S04]  /*25870*/  LDL.LU.64 R222, [R1+0x8c8] ;  /* 0x0008c80001de7983 */ /* 0x000ee80000300a00 */
[----:B------:R-:W3:Y:S04]  /*25880*/  LDL.LU.64 R206, [R1+0xaf0] ;  /* 0x000af00001ce7983 */ /* 0x000ee80000300a00 */
[----:B------:R-:W3:Y:S04]  /*25890*/  LDL.LU.64 R220, [R1+0xae8] ;  /* 0x000ae80001dc7983 */ /* 0x000ee80000300a00 */
[----:B------:R-:W3:Y:S04]  /*258a0*/  LDL.LU.64 R204, [R1+0xae0] ;  /* 0x000ae00001cc7983 */ /* 0x000ee80000300a00 */
[----:B-----5:R-:W5:Y:S01]  /*258b0*/  LDL.LU.64 R202, [R1+0x8f0] ;  /* 0x0008f00001ca7983 */ /* 0x020f620000300a00 */
[----:B------:R-:W-:Y:S01]  /*258c0*/  VIADD R10, R11, 0xffffff01 ;  /* 0xffffff010b0a7836 */ /* 0x000fe20000000000 */
[----:B------:R-:W-:-:S02]  /*258d0*/  ISETP.GE.U32.AND P2, PT, R8, 0x7ffffebf, PT ;  /* 0x7ffffebf0800780c */ /* 0x000fc40003f46070 */
[----:B-1----:R-:W5:Y:S02]  /*258e0*/  LDL.LU.64 R4, [R1+0xad8] ;  /* 0x000ad80001047983 */ /* 0x002f640000300a00 */
[----:B------:R-:W-:Y:S02]  /*258f0*/  ISETP.GE.U32.AND P4, PT, R10, 0x7ffffec2, PT ;  /* 0x7ffffec20a00780c */ /* 0x000fe40003f86070 */
[----:B------:R-:W1:Y:S01]  /*25900*/  LDC R10, c[0x0][0x230] ;  /* 0x00008c00ff0a7b82 */ /* 0x000e620000000800 */
[----:B------:R-:W-:-:S05]  /*25910*/  VIADD R8, R17, 0xfffffefd ;  /* 0xfffffefd11087836 */ /* 0x000fca0000000000 */
[----:B------:R-:W-:Y:S01]  /*25920*/  ISETP.GE.U32.AND P3, PT, R8, 0x7ffffebe, PT ;  /* 0x7ffffebe0800780c */ /* 0x000fe20003f66070 */
[----:B------:R-:W-:-:S04]  /*25930*/  VIADD R8, R18, 0xfffffedf ;  /* 0xfffffedf12087836 */ /* 0x000fc80000000000 */
[----:B------:R-:W-:Y:S04]  /*25940*/  LDGSTS.E [R248+-0x23ff8], desc[UR4][R20.64], !P4 ;  /* 0xdc00800014f87fae */ /* 0x000fe8000e121844 */
[----:B------:R5:W-:Y:S01]  /*25950*/  LDGSTS.E [R248+-0x23ff4], desc[UR4][R14.64], !P5 ;  /* 0xdc00c0000ef87fae */ /* 0x000be2000e921844 */
[----:B------:R-:W-:Y:S02]  /*25960*/  ISETP.GE.U32.AND P4, PT, R9, 0x7ffffebd, PT ;  /* 0x7ffffebd0900780c */ /* 0x000fe40003f86070 */
[----:B------:R-:W-:Y:S01]  /*25970*/  ISETP.GE.U32.AND P5, PT, R8, 0x7ffffea0, PT ;  /* 0x7ffffea00800780c */ /* 0x000fe20003fa6070 */
[----:B------:R-:W-:Y:S01]  /*25980*/  IMAD.WIDE R244, R2, 0x4, R244 ;  /* 0x0000000402f47825 */ /* 0x000fe200078e02f4 */
[----:B------:R-:W0:Y:S04]  /*25990*/  LDGDEPBAR ;  /* 0x00000000000079af */ /* 0x000e280000000000 */
[----:B------:R-:W5:Y:S04]  /*259a0*/  LDL.LU.64 R14, [R1+0xad0] ;  /* 0x000ad000010e7983 */ /* 0x000f680000300a00 */
[----:B------:R-:W5:Y:S04]  /*259b0*/  LDL.LU.64 R218, [R1+0xac8] ;  /* 0x000ac80001da7983 */ /* 0x000f680000300a00 */
[----:B------:R-:W5:Y:S04]  /*259c0*/  LDL.LU.64 R216, [R1+0x970] ;  /* 0x0009700001d87983 */ /* 0x000f680000300a00 */
[----:B------:R-:W5:Y:S04]  /*259d0*/  LDL.LU.64 R226, [R1+0xac0] ;  /* 0x000ac00001e27983 */ /* 0x000f680000300a00 */
[----:B------:R-:W5:Y:S01]  /*259e0*/  LDL.LU.64 R224, [R1+0xab8] ;  /* 0x000ab80001e07983 */ /* 0x000f620000300a00 */
[----:B-1----:R-:W-:-:S02]  /*259f0*/  VIADD R0, R10, 0xfffffede ;  /* 0xfffffede0a007836 */ /* 0x002fc40000000000 */
[----:B----4-:R-:W-:-:S05]  /*25a00*/  IMAD.WIDE R8, R2, 0x4, R212 ;  /* 0x0000000402087825 */ /* 0x010fca00078e02d4 */
[----:B------:R1:W-:Y:S04]  /*25a10*/  STL.64 [R1+0x110], R8 ;  /* 0x0001100801007387 */ /* 0x0003e80000100a00 */
[----:B------:R-:W4:Y:S04]  /*25a20*/  LDL.LU.64 R214, [R1+0xab0] ;  /* 0x000ab00001d67983 */ /* 0x000f280000300a00 */
[----:B------:R-:W4:Y:S01]  /*25a30*/  LDL.LU.64 R212, [R1+0x9a0] ;  /* 0x0009a00001d47983 */ /* 0x000f220000300a00 */
[----:B------:R-:W-:-:S04]  /*25a40*/  IMAD.WIDE R12, R2, 0x4, R12 ;  /* 0x00000004020c7825 */ /* 0x000fc800078e020c */
[C---:B--2---:R-:W-:Y:S01]  /*25a50*/  IMAD.WIDE R10, R2.reuse, 0x4, R6 ;  /* 0x00000004020a7825 */ /* 0x044fe200078e0206 */
[----:B------:R-:W-:Y:S04]  /*25a60*/  STL.64 [R1+0x898], R12 ;  /* 0x0008980c01007387 */ /* 0x000fe80000100a00 */
[----:B------:R-:W-:Y:S01]  /*25a70*/  STL.64 [R1+0xb08], R10 ;  /* 0x000b080a01007387 */ /* 0x000fe20000100a00 */
[----:B-1----:R-:W-:-:S03]  /*25a80*/  IMAD.WIDE R8, R2, 0x4, R210 ;  /* 0x0000000402087825 */ /* 0x002fc600078e02d2 */
[----:B------:R-:W2:Y:S04]  /*25a90*/  LDL.LU.64 R210, [R1+0xaa8] ;  /* 0x000aa80001d27983 */ /* 0x000ea80000300a00 */
[----:B------:R1:W-:Y:S01]  /*25aa0*/  STL.64 [R1+0xdd0], R8 ;  /* 0x000dd00801007387 */ /* 0x0003e20000100a00 */
[----:B---3--:R-:W-:-:S03]  /*25ab0*/  IMAD.WIDE R6, R2, 0x4, R208 ;  /* 0x0000000402067825 */ /* 0x008fc600078e02d0 */
[----:B------:R-:W3:Y:S04]  /*25ac0*/  LDL.LU.64 R208, [R1+0xaa0] ;  /* 0x000aa00001d07983 */ /* 0x000ee80000300a00 */
[----:B------:R1:W-:Y:S02]  /*25ad0*/  STL.64 [R1+0x108], R6 ;  /* 0x0001080601007387 */ /* 0x0003e40000100a00 */
[C---:B-1----:R-:W-:Y:S02]  /*25ae0*/  IMAD.WIDE R8, R2.reuse, 0x4, R222 ;  /* 0x0000000402087825 */ /* 0x042fe400078e02de */
[----:B------:R-:W3:Y:S04]  /*25af0*/  LDL.LU.64 R16, [R1+0xa98] ;  /* 0x000a980001107983 */ /* 0x000ee80000300a00 */
[----:B------:R1:W-:Y:S01]  /*25b00*/  STL.64 [R1+0x8c8], R8 ;  /* 0x0008c80801007387 */ /* 0x0003e20000100a00 */
[----:B------:R-:W-:-:S03]  /*25b10*/  IMAD.WIDE R6, R2, 0x4, R206 ;  /* 0x0000000402067825 */ /* 0x000fc600078e02ce */
[----:B------:R-:W3:Y:S04]  /*25b20*/  LDL.LU.64 R246, [R1+0x9e0] ;  /* 0x0009e00001f67983 */ /* 0x000ee80000300a00 */
[----:B------:R1:W-:Y:S04]  /*25b30*/  STL.64 [R1+0xaf0], R6 ;  /* 0x000af00601007387 */ /* 0x0003e80000100a00 */
[----:B------:R-:W3:Y:S01]  /*25b40*/  LDL.LU.64 R222, [R1+0xa90] ;  /* 0x000a900001de7983 */ /* 0x000ee20000300a00 */
[----:B-1----:R-:W-:-:S03]  /*25b50*/  IMAD.WIDE R8, R2, 0x4, R220 ;  /* 0x0000000402087825 */ /* 0x002fc600078e02dc */
[----:B------:R-:W3:Y:S01]  /*25b60*/  LDL.LU.64 R206, [R1+0xa88] ;  /* 0x000a880001ce7983 */ /* 0x000ee20000300a00 */
[----:B------:R-:W-:-:S03]  /*25b70*/  IMAD.WIDE R6, R2, 0x4, R204 ;  /* 0x0000000402067825 */ /* 0x000fc600078e02cc */
[----:B------:R-:W3:Y:S04]  /*25b80*/  LDL.LU.64 R20, [R1+0xa80] ;  /* 0x000a800001147983 */ /* 0x000ee80000300a00 */
[----:B------:R5:W-:Y:S04]  /*25b90*/  STL.64 [R1+0xdc0], R8 ;  /* 0x000dc00801007387 */ /* 0x000be80000100a00 */
[----:B------:R-:W3:Y:S04]  /*25ba0*/  LDL.LU.64 R12, [R1+0x9f8] ;  /* 0x0009f800010c7983 */ /* 0x000ee80000300a00 */
[----:B------:R1:W-:Y:S04]  /*25bb0*/  STL.64 [R1+0x100], R6 ;  /* 0x0001000601007387 */ /* 0x0003e80000100a00 */
[----:B------:R-:W3:Y:S01]  /*25bc0*/  LDL.LU.64 R204, [R1+0xa78] ;  /* 0x000a780001cc7983 */ /* 0x000ee20000300a00 */
[----:B-----5:R-:W-:-:S03]  /*25bd0*/  IMAD.WIDE R8, R2, 0x4, R202 ;  /* 0x0000000402087825 */ /* 0x020fc600078e02ca */
[----:B-1----:R-:W5:Y:S04]  /*25be0*/  LDL.LU.64 R6, [R1+0xa70] ;  /* 0x000a700001067983 */ /* 0x002f680000300a00 */
[----:B------:R-:W5:Y:S04]  /*25bf0*/  LDL.LU.64 R220, [R1+0xa68] ;  /* 0x000a680001dc7983 */ /* 0x000f680000300a00 */
[----:B------:R1:W-:Y:S04]  /*25c00*/  STL.64 [R1+0x8f0], R8 ;  /* 0x0008f00801007387 */ /* 0x0003e80000100a00 */
[----:B------:R-:W5:Y:S01]  /*25c10*/  LDL.LU.64 R202, [R1+0xa60] ;  /* 0x000a600001ca7983 */ /* 0x000f620000300a00 */
[----:B------:R-:W-:-:S04]  /*25c20*/  IMAD.WIDE R4, R2, 0x4, R4 ;  /* 0x0000000402047825 */ /* 0x000fc800078e0204 */
[C---:B------:R-:W-:Y:S01]  /*25c30*/  IMAD.WIDE R10, R2.reuse, 0x4, R14 ;  /* 0x00000004020a7825 */ /* 0x040fe200078e020e */
[----:B------:R1:W-:Y:S03]  /*25c40*/  STL.64 [R1+0xad8], R4 ;  /* 0x000ad80401007387 */ /* 0x0003e60000100a00 */
[C---:B-1----:R-:W-:Y:S01]  /*25c50*/  IMAD.WIDE R8, R2.reuse, 0x4, R218 ;  /* 0x0000000402087825 */ /* 0x042fe200078e02da */
[----:B------:R1:W-:Y:S04]  /*25c60*/  STL.64 [R1+0xda8], R10 ;  /* 0x000da80a01007387 */ /* 0x0003e80000100a00 */
[----:B------:R-:W5:Y:S01]  /*25c70*/  LDL.LU.64 R218, [R1+0xa58] ;  /* 0x000a580001da7983 */ /* 0x000f620000300a00 */
[----:B------:R-:W-:-:S03]  /*25c80*/  IMAD.WIDE R4, R2, 0x4, R216 ;  /* 0x0000000402047825 */ /* 0x000fc600078e02d8 */
[----:B------:R-:W-:Y:S04]  /*25c90*/  STL.64 [R1+0xf8], R8 ;  /* 0x0000f80801007387 */ /* 0x000fe80000100a00 */
[----:B------:R-:W5:Y:S01]  /*25ca0*/  LDL.LU.64 R216, [R1+0xa50] ;  /* 0x000a500001d87983 */ /* 0x000f620000300a00 */
[----:B-1----:R-:W-:-:S03]  /*25cb0*/  IMAD.WIDE R10, R2, 0x4, R224 ;  /* 0x00000004020a7825 */ /* 0x002fc600078e02e0 */
[----:B------:R1:W-:Y:S02]  /*25cc0*/  STL.64 [R1+0x970], R4 ;  /* 0x0009700401007387 */ /* 0x0003e40000100a00 */
[----:B-1----:R-:W-:-:S05]  /*25cd0*/  IMAD.WIDE R4, R2, 0x4, R226 ;  /* 0x0000000402047825 */ /* 0x002fca00078e02e2 */
[----:B------:R1:W-:Y:S04]  /*25ce0*/  STL.64 [R1+0xac0], R4 ;  /* 0x000ac00401007387 */ /* 0x0003e80000100a00 */
[----:B------:R-:W-:Y:S04]  /*25cf0*/  STL.64 [R1+0xda0], R10 ;  /* 0x000da00a01007387 */ /* 0x000fe80000100a00 */
[----:B------:R-:W5:Y:S01]  /*25d00*/  LDL.LU.64 R226, [R1+0xa48] ;  /* 0x000a480001e27983 */ /* 0x000f620000300a00 */
[----:B----4-:R-:W-:-:S04]  /*25d10*/  IMAD.WIDE R8, R2, 0x4, R214 ;  /* 0x0000000402087825 */ /* 0x010fc800078e02d6 */
[C---:B-1----:R-:W-:Y:S01]  /*25d20*/  IMAD.WIDE R4, R2.reuse, 0x4, R212 ;  /* 0x0000000402047825 */ /* 0x042fe200078e02d4 */
[----:B------:R2:W-:Y:S04]  /*25d30*/  STL.64 [R1+0xf0], R8 ;  /* 0x0000f00801007387 */ /* 0x0005e80000100a00 */
[----:B------:R-:W4:Y:S04]  /*25d40*/  LDL.LU.64 R224, [R1+0xa40] ;  /* 0x000a400001e07983 */ /* 0x000f280000300a00 */
[----:B------:R3:W-:Y:S04]  /*25d50*/  STL.64 [R1+0x9a0], R4 ;  /* 0x0009a00401007387 */ /* 0x0007e80000100a00 */
[----:B------:R-:W4:Y:S04]  /*25d60*/  LDL.LU.64 R214, [R1+0xa38] ;  /* 0x000a380001d67983 */ /* 0x000f280000300a00 */
[----:B------:R-:W4:Y:S01]  /*25d70*/  LDL.LU.64 R212, [R1+0xa30] ;  /* 0x000a300001d47983 */ /* 0x000f220000300a00 */
[----:B--2---:R-:W-:-:S03]  /*25d80*/  IMAD.WIDE R8, R2, 0x4, R210 ;  /* 0x0000000402087825 */ /* 0x004fc600078e02d2 */
[----:B------:R-:W2:Y:S04]  /*25d90*/  LDL.LU.64 R210, [R1+0xa28] ;  /* 0x000a280001d27983 */ /* 0x000ea80000300a00 */
[----:B------:R-:W-:Y:S01]  /*25da0*/  STL.64 [R1+0xaa8], R8 ;  /* 0x000aa80801007387 */ /* 0x000fe20000100a00 */
[----:B---3--:R-:W-:-:S03]  /*25db0*/  IMAD.WIDE R4, R2, 0x4, R208 ;  /* 0x0000000402047825 */ /* 0x008fc600078e02d0 */
[----:B------:R-:W3:Y:S04]  /*25dc0*/  LDL.LU.64 R208, [R1+0xa20] ;  /* 0x000a200001d07983 */ /* 0x000ee80000300a00 */
[----:B------:R1:W-:Y:S01]  /*25dd0*/  STL.64 [R1+0xd80], R4 ;  /* 0x000d800401007387 */ /* 0x0003e20000100a00 */
[----:B------:R-:W-:-:S04]  /*25de0*/  IMAD.WIDE R10, R2, 0x4, R246 ;  /* 0x00000004020a7825 */ /* 0x000fc800078e02f6 */
[----:B-1----:R-:W-:-:S04]  /*25df0*/  IMAD.WIDE R4, R2, 0x4, R16 ;  /* 0x0000000402047825 */ /* 0x002fc800078e0210 */
[C---:B------:R-:W-:Y:S01]  /*25e00*/  IMAD.WIDE R8, R2.reuse, 0x4, R222 ;  /* 0x0000000402087825 */ /* 0x040fe200078e02de */
[----:B------:R1:W-:Y:S04]  /*25e10*/  STL.64 [R1+0xe8], R4 ;  /* 0x0000e80401007387 */ /* 0x0003e80000100a00 */
[----:B------:R1:W-:Y:S04]  /*25e20*/  STL.64 [R1+0x9e0], R10 ;  /* 0x0009e00a01007387 */ /* 0x0003e80000100a00 */
[----:B------:R-:W3:Y:S01]  /*25e30*/  LDL.LU.64 R222, [R1+0xa18] ;  /* 0x000a180001de7983 */ /* 0x000ee20000300a00 */
[----:B-1----:R-:W-:-:S03]  /*25e40*/  IMAD.WIDE R4, R2, 0x4, R206 ;  /* 0x0000000402047825 */ /* 0x002fc600078e02ce */
[----:B------:R1:W-:Y:S01]  /*25e50*/  STL.64 [R1+0xa90], R8 ;  /* 0x000a900801007387 */ /* 0x0003e20000100a00 */
[----:B------:R-:W-:-:S03]  /*25e60*/  IMAD.WIDE R10, R2, 0x4, R20 ;  /* 0x00000004020a7825 */ /* 0x000fc600078e0214 */
[----:B------:R-:W3:Y:S04]  /*25e70*/  LDL.LU.64 R206, [R1+0xa10] ;  /* 0x000a100001ce7983 */ /* 0x000ee80000300a00 */
[----:B------:R1:W-:Y:S02]  /*25e80*/  STL.64 [R1+0xd60], R4 ;  /* 0x000d600401007387 */ /* 0x0003e40000100a00 */
[C---:B-1----:R-:W-:Y:S02]  /*25e90*/  IMAD.WIDE R8, R2.reuse, 0x4, R204 ;  /* 0x0000000402087825 */ /* 0x042fe400078e02cc */
[----:B------:R-:W-:Y:S04]  /*25ea0*/  STL.64 [R1+0xe0], R10 ;  /* 0x0000e00a01007387 */ /* 0x000fe80000100a00 */
[----:B------:R-:W3:Y:S01]  /*25eb0*/  LDL.LU.64 R204, [R1+0xa08] ;  /* 0x000a080001cc7983 */ /* 0x000ee20000300a00 */
[----:B------:R-:W-:-:S05]  /*25ec0*/  IMAD.WIDE R4, R2, 0x4, R12 ;  /* 0x0000000402047825 */ /* 0x000fca00078e020c */
[----:B------:R5:W-:Y:S04]  /*25ed0*/  STL.64 [R1+0x9f8], R4 ;  /* 0x0009f80401007387 */ /* 0x000be80000100a00 */
[----:B------:R1:W-:Y:S01]  /*25ee0*/  STL.64 [R1+0xa78], R8 ;  /* 0x000a780801007387 */ /* 0x0003e20000100a00 */
[----:B-----5:R-:W-:-:S04]  /*25ef0*/  IMAD.WIDE R4, R2, 0x4, R6 ;  /* 0x0000000402047825 */ /* 0x020fc800078e0206 */
[C---:B-1----:R-:W-:Y:S01]  /*25f00*/  IMAD.WIDE R8, R2.reuse, 0x4, R220 ;  /* 0x0000000402087825 */ /* 0x042fe200078e02dc */
[----:B------:R1:W-:Y:S03]  /*25f10*/  STL.64 [R1+0xd58], R4 ;  /* 0x000d580401007387 */ /* 0x0003e60000100a00 */
[C---:B------:R-:W-:Y:S01]  /*25f20*/  IMAD.WIDE R6, R2.reuse, 0x4, R202 ;  /* 0x0000000402067825 */ /* 0x040fe200078e02ca */
[----:B-1----:R-:W5:Y:S04]  /*25f30*/  LDL.LU.64 R4, [R1+0xa00] ;  /* 0x000a000001047983 */ /* 0x002f680000300a00 */
[----:B------:R1:W-:Y:S04]  /*25f40*/  STL.64 [R1+0xd8], R8 ;  /* 0x0000d80801007387 */ /* 0x0003e80000100a00 */
[----:B------:R-:W5:Y:S04]  /*25f50*/  LDL.LU.64 R14, [R1+0x9f0] ;  /* 0x0009f000010e7983 */ /* 0x000f680000300a00 */
[----:B------:R1:W-:Y:S04]  /*25f60*/  STL.64 [R1+0xa60], R6 ;  /* 0x000a600601007387 */ /* 0x0003e80000100a00 */
[----:B------:R-:W5:Y:S04]  /*25f70*/  LDL.LU.64 R220, [R1+0x9e8] ;  /* 0x0009e80001dc7983 */ /* 0x000f680000300a00 */
[----:B------:R-:W5:Y:S01]  /*25f80*/  LDL.LU.64 R202, [R1+0x9d8] ;  /* 0x0009d80001ca7983 */ /* 0x000f620000300a00 */
[----:B-1----:R-:W-:-:S03]  /*25f90*/  IMAD.WIDE R8, R2, 0x4, R216 ;  /* 0x0000000402087825 */ /* 0x002fc600078e02d8 */
[----:B------:R-:W5:Y:S01]  /*25fa0*/  LDL.LU.64 R12, [R1+0x9d0] ;  /* 0x0009d000010c7983 */ /* 0x000f620000300a00 */
[----:B------:R-:W-:-:S05]  /*25fb0*/  IMAD.WIDE R6, R2, 0x4, R218 ;  /* 0x0000000402067825 */ /* 0x000fca00078e02da */
[----:B------:R1:W-:Y:S04]  /*25fc0*/  STL.64 [R1+0xa58], R6 ;  /* 0x000a580601007387 */ /* 0x0003e80000100a00 */
[----:B-1----:R-:W5:Y:S04]  /*25fd0*/  LDL.LU.64 R6, [R1+0x9c8] ;  /* 0x0009c80001067983 */ /* 0x002f680000300a00 */
[----:B------:R1:W-:Y:S04]  /*25fe0*/  STL.64 [R1+0xd40], R8 ;  /* 0x000d400801007387 */ /* 0x0003e80000100a00 */
[----:B------:R-:W5:Y:S04]  /*25ff0*/  LDL.LU.64 R218, [R1+0x9c0] ;  /* 0x0009c00001da7983 */ /* 0x000f680000300a00 */
[----:B------:R-:W5:Y:S01]  /*26000*/  LDL.LU.64 R216, [R1+0x9b8] ;  /* 0x0009b80001d87983 */ /* 0x000f620000300a00 */
[----:B-1----:R-:W-:-:S05]  /*26010*/  IMAD.WIDE R8, R2, 0x4, R226 ;  /* 0x0000000402087825 */ /* 0x002fca00078e02e2 */
[----:B------:R1:W-:Y:S01]  /*26020*/  STL.64 [R1+0xd0], R8 ;  /* 0x0000d00801007387 */ /* 0x0003e20000100a00 */
[----:B----4-:R-:W-:-:S05]  /*26030*/  IMAD.WIDE R16, R2, 0x4, R224 ;  /* 0x0000000402107825 */ /* 0x010fca00078e02e0 */
[----:B------:R-:W-:Y:S01]  /*26040*/  STL.64 [R1+0xa40], R16 ;  /* 0x000a401001007387 */ /* 0x000fe20000100a00 */
[----:B------:R-:W-:-:S03]  /*26050*/  IMAD.WIDE R10, R2, 0x4, R214 ;  /* 0x00000004020a7825 */ /* 0x000fc600078e02d6 */
[----:B------:R-:W4:Y:S01]  /*26060*/  LDL.LU.64 R214, [R1+0x9b0] ;  /* 0x0009b00001d67983 */ /* 0x000f220000300a00 */
[----:B-1----:R-:W-:-:S03]  /*26070*/  IMAD.WIDE R8, R2, 0x4, R212 ;  /* 0x0000000402087825 */ /* 0x002fc600078e02d4 */
[----:B------:R2:W-:Y:S04]  /*26080*/  STL.64 [R1+0xa38], R10 ;  /* 0x000a380a01007387 */ /* 0x0005e80000100a00 */
[----:B------:R-:W4:Y:S04]  /*26090*/  LDL.LU.64 R212, [R1+0x9a8] ;  /* 0x0009a80001d47983 */ /* 0x000f280000300a00 */
[----:B------:R3:W-:Y:S01]  /*260a0*/  STL.64 [R1+0xd20], R8 ;  /* 0x000d200801007387 */ /* 0x0007e20000100a00 */
[----:B--2---:R-:W-:-:S03]  /*260b0*/  IMAD.WIDE R10, R2, 0x4, R210 ;  /* 0x00000004020a7825 */ /* 0x004fc600078e02d2 */
[----:B------:R-:W2:Y:S04]  /*260c0*/  LDL.LU.64 R16, [R1+0x998] ;  /* 0x0009980001107983 */ /* 0x000ea80000300a00 */
[----:B------:R1:W-:Y:S01]  /*260d0*/  STL.64 [R1+0xc8], R10 ;  /* 0x0000c80a01007387 */ /* 0x0003e20000100a00 */
[----:B---3--:R-:W-:-:S03]  /*260e0*/  IMAD.WIDE R8, R2, 0x4, R208 ;  /* 0x0000000402087825 */ /* 0x008fc600078e02d0 */
[----:B------:R-:W3:Y:S04]  /*260f0*/  LDL.LU.64 R246, [R1+0x990] ;  /* 0x0009900001f67983 */ /* 0x000ee80000300a00 */
[----:B------:R1:W-:Y:S04]  /*26100*/  STL.64 [R1+0xa20], R8 ;  /* 0x000a200801007387 */ /* 0x0003e80000100a00 */
[----:B------:R-:W2:Y:S04]  /*26110*/  LDL.LU.64 R210, [R1+0x988] ;  /* 0x0009880001d27983 */ /* 0x000ea80000300a00 */
[----:B------:R-:W2:Y:S04]  /*26120*/  LDL.LU.64 R208, [R1+0x980] ;  /* 0x0009800001d07983 */ /* 0x000ea80000300a00 */
[----:B------:R-:W2:Y:S01]  /*26130*/  LDL.LU.64 R20, [R1+0x978] ;  /* 0x0009780001147983 */ /* 0x000ea20000300a00 */
[----:B-1----:R-:W-:-:S05]  /*26140*/  IMAD.WIDE R10, R2, 0x4, R222 ;  /* 0x00000004020a7825 */ /* 0x002fca00078e02de */
[----:B------:R-:W-:Y:S01]  /*26150*/  STL.64 [R1+0xa18], R10 ;  /* 0x000a180a01007387 */ /* 0x000fe20000100a00 */
[----:B------:R-:W-:-:S03]  /*26160*/  IMAD.WIDE R8, R2, 0x4, R206 ;  /* 0x0000000402087825 */ /* 0x000fc600078e02ce */
[----:B------:R-:W2:Y:S04]  /*26170*/  LDL.LU.64 R226, [R1+0x968] ;  /* 0x0009680001e27983 */ /* 0x000ea80000300a00 */
[----:B------:R1:W-:Y:S04]  /*26180*/  STL.64 [R1+0xd00], R8 ;  /* 0x000d000801007387 */ /* 0x0003e80000100a00 */
[----:B------:R-:W2:Y:S04]  /*26190*/  LDL.LU.64 R206, [R1+0x960] ;  /* 0x0009600001ce7983 */ /* 0x000ea80000300a00 */
[----:B------:R-:W2:Y:S01]  /*261a0*/  LDL.LU.64 R224, [R1+0x958] ;  /* 0x0009580001e07983 */ /* 0x000ea20000300a00 */
[----:B-1----:R-:W-:-:S03]  /*261b0*/  IMAD.WIDE R8, R2, 0x4, R204 ;  /* 0x0000000402087825 */ /* 0x002fc600078e02cc */
[----:B------:R-:W2:Y:S04]  /*261c0*/  LDL.LU.64 R222, [R1+0x950] ;  /* 0x0009500001de7983 */ /* 0x000ea80000300a00 */
[----:B------:R1:W-:Y:S04]  /*261d0*/  STL.64 [R1+0xc0], R8 ;  /* 0x0000c00801007387 */ /* 0x0003e80000100a00 */
[----:B------:R-:W2:Y:S01]  /*261e0*/  LDL.LU.64 R204, [R1+0x948] ;  /* 0x0009480001cc7983 */ /* 0x000ea20000300a00 */
[----:B-----5:R-:W-:-:S04]  /*261f0*/  IMAD.WIDE R4, R2, 0x4, R4 ;  /* 0x0000000402047825 */ /* 0x020fc800078e0204 */
[C---:B------:R-:W-:Y:S01]  /*26200*/  IMAD.WIDE R10, R2.reuse, 0x4, R14 ;  /* 0x00000004020a7825 */ /* 0x040fe200078e020e */
[----:B------:R5:W-:Y:S04]  /*26210*/  STL.64 [R1+0xa00], R4 ;  /* 0x000a000401007387 */ /* 0x000be80000100a00 */
[----:B------:R-:W-:Y:S01]  /*26220*/  STL.64 [R1+0x9f0], R10 ;  /* 0x0009f00a01007387 */ /* 0x000fe20000100a00 */
[----:B-1----:R-:W-:-:S03]  /*26230*/  IMAD.WIDE R8, R2, 0x4, R220 ;  /* 0x0000000402087825 */ /* 0x002fc600078e02dc */
[----:B------:R-:W2:Y:S01]  /*26240*/  LDL.LU.64 R220, [R1+0x940] ;  /* 0x0009400001dc7983 */ /* 0x000ea20000300a00 */
[----:B-----5:R-:W-:-:S03]  /*26250*/  IMAD.WIDE R4, R2, 0x4, R202 ;  /* 0x0000000402047825 */ /* 0x020fc600078e02ca */
[----:B------:R-:W-:Y:S04]  /*26260*/  STL.64 [R1+0xcf8], R8 ;  /* 0x000cf80801007387 */ /* 0x000fe80000100a00 */
[----:B------:R-:W5:Y:S04]  /*26270*/  LDL.LU.64 R202, [R1+0x938] ;  /* 0x0009380001ca7983 */ /* 0x000f680000300a00 */
[----:B------:R1:W-:Y:S02]  /*26280*/  STL.64 [R1+0xb8], R4 ;  /* 0x0000b80401007387 */ /* 0x0003e40000100a00 */
[----:B-1----:R-:W-:-:S04]  /*26290*/  IMAD.WIDE R4, R2, 0x4, R12 ;  /* 0x0000000402047825 */ /* 0x002fc800078e020c */
[C---:B------:R-:W-:Y:S01]  /*262a0*/  IMAD.WIDE R8, R2.reuse, 0x4, R6 ;  /* 0x0000000402087825 */ /* 0x040fe200078e0206 */
[----:B------:R1:W-:Y:S03]  /*262b0*/  STL.64 [R1+0x9d0], R4 ;  /* 0x0009d00401007387 */ /* 0x0003e60000100a00 */
[C---:B------:R-:W-:Y:S01]  /*262c0*/  IMAD.WIDE R6, R2.reuse, 0x4, R218 ;  /* 0x0000000402067825 */ /* 0x040fe200078e02da */
[----:B------:R-:W-:Y:S04]  /*262d0*/  STL.64 [R1+0x9c8], R8 ;  /* 0x0009c80801007387 */ /* 0x000fe80000100a00 */
[----:B------:R-:W5:Y:S01]  /*262e0*/  LDL.LU.64 R12, [R1+0x930] ;  /* 0x00093000010c7983 */ /* 0x000f620000300a00 */
[----:B-1----:R-:W-:-:S03]  /*262f0*/  IMAD.WIDE R4, R2, 0x4, R216 ;  /* 0x0000000402047825 */ /* 0x002fc600078e02d8 */
[----:B------:R1:W-:Y:S04]  /*26300*/  STL.64 [R1+0xce0], R6 ;  /* 0x000ce00601007387 */ /* 0x0003e80000100a00 */
[----:B-1----:R-:W5:Y:S04]  /*26310*/  LDL.LU.64 R6, [R1+0x928] ;  /* 0x0009280001067983 */ /* 0x002f680000300a00 */
[----:B------:R1:W-:Y:S04]  /*26320*/  STL.64 [R1+0xb0], R4 ;  /* 0x0000b00401007387 */ /* 0x0003e80000100a00 */
[----:B------:R-:W5:Y:S04]  /*26330*/  LDL.LU.64 R218, [R1+0x920] ;  /* 0x0009200001da7983 */ /* 0x000f680000300a00 */
[----:B------:R-:W5:Y:S01]  /*26340*/  LDL.LU.64 R216, [R1+0x918] ;  /* 0x0009180001d87983 */ /* 0x000f620000300a00 */
[----:B----4-:R-:W-:-:S03]  /*26350*/  IMAD.WIDE R8, R2, 0x4, R214 ;  /* 0x0000000402087825 */ /* 0x010fc600078e02d6 */
[----:B------:R-:W4:Y:S01]  /*26360*/  LDL.LU.64 R214, [R1+0x910] ;  /* 0x0009100001d67983 */ /* 0x000f220000300a00 */
[----:B-1----:R-:W-:-:S03]  /*26370*/  IMAD.WIDE R4, R2, 0x4, R212 ;  /* 0x0000000402047825 */ /* 0x002fc600078e02d4 */
[----:B------:R-:W-:Y:S04]  /*26380*/  STL.64 [R1+0x9b0], R8 ;  /* 0x0009b00801007387 */ /* 0x000fe80000100a00 */
[----:B------:R-:W4:Y:S04]  /*26390*/  LDL.LU.64 R212, [R1+0x908] ;  /* 0x0009080001d47983 */ /* 0x000f280000300a00 */
[----:B------:R2:W-:Y:S01]  /*263a0*/  STL.64 [R1+0x9a8], R4 ;  /* 0x0009a80401007387 */ /* 0x0005e20000100a00 */
[----:B---3--:R-:W-:-:S04]  /*263b0*/  IMAD.WIDE R10, R2, 0x4, R246 ;  /* 0x00000004020a7825 */ /* 0x008fc800078e02f6 */
[----:B--2---:R-:W-:-:S04]  /*263c0*/  IMAD.WIDE R4, R2, 0x4, R16 ;  /* 0x0000000402047825 */ /* 0x004fc800078e0210 */
[C---:B------:R-:W-:Y:S01]  /*263d0*/  IMAD.WIDE R8, R2.reuse, 0x4, R210 ;  /* 0x0000000402087825 */ /* 0x040fe200078e02d2 */
[----:B------:R1:W-:Y:S04]  /*263e0*/  STL.64 [R1+0xcc0], R4 ;  /* 0x000cc00401007387 */ /* 0x0003e80000100a00 */
[----:B------:R2:W-:Y:S04]  /*263f0*/  STL.64 [R1+0xa8], R10 ;  /* 0x0000a80a01007387 */ /* 0x0005e80000100a00 */
[----:B------:R-:W3:Y:S01]  /*26400*/  LDL.LU.64 R210, [R1+0x900] ;  /* 0x0009000001d27983 */ /* 0x000ee20000300a00 */
[----:B-1----:R-:W-:-:S03]  /*26410*/  IMAD.WIDE R4, R2, 0x4, R208 ;  /* 0x0000000402047825 */ /* 0x002fc600078e02d0 */
[----:B------:R-:W-:Y:S01]  /*26420*/  STL.64 [R1+0x988], R8 ;  /* 0x0009880801007387 */ /* 0x000fe20000100a00 */
[----:B--2---:R-:W-:-:S03]  /*26430*/  IMAD.WIDE R10, R2, 0x4, R20 ;  /* 0x00000004020a7825 */ /* 0x004fc600078e0214 */
[----:B------:R-:W2:Y:S04]  /*26440*/  LDL.LU.64 R208, [R1+0x8f8] ;  /* 0x0008f80001d07983 */ /* 0x000ea80000300a00 */
[----:B------:R1:W-:Y:S04]  /*26450*/  STL.64 [R1+0x980], R4 ;  /* 0x0009800401007387 */ /* 0x0003e80000100a00 */
[----:B------:R1:W-:Y:S02]  /*26460*/  STL.64 [R1+0xca0], R10 ;  /* 0x000ca00a01007387 */ /* 0x0003e40000100a00 */
[----:B-1----:R-:W-:-:S04]  /*26470*/  IMAD.WIDE R4, R2, 0x4, R226 ;  /* 0x0000000402047825 */ /* 0x002fc800078e02e2 */
[C---:B------:R-:W-:Y:S02]  /*26480*/  IMAD.WIDE R8, R2.reuse, 0x4, R206 ;  /* 0x0000000402087825 */ /* 0x040fe400078e02ce */
[----:B------:R-:W2:Y:S04]  /*26490*/  LDL.LU.64 R206, [R1+0x8e8] ;  /* 0x0008e80001ce7983 */ /* 0x000ea80000300a00 */
[----:B------:R1:W-:Y:S01]  /*264a0*/  STL.64 [R1+0xa0], R4 ;  /* 0x0000a00401007387 */ /* 0x0003e20000100a00 */
[----:B------:R-:W-:-:S03]  /*264b0*/  IMAD.WIDE R10, R2, 0x4, R222 ;  /* 0x00000004020a7825 */ /* 0x000fc600078e02de */
[----:B------:R1:W-:Y:S02]  /*264c0*/  STL.64 [R1+0x960], R8 ;  /* 0x0009600801007387 */ /* 0x0003e40000100a00 */
[----:B-1----:R-:W-:-:S04]  /*264d0*/  IMAD.WIDE R4, R2, 0x4, R224 ;  /* 0x0000000402047825 */ /* 0x002fc800078e02e0 */
[C---:B------:R-:W-:Y:S01]  /*264e0*/  IMAD.WIDE R8, R2.reuse, 0x4, R204 ;  /* 0x0000000402087825 */ /* 0x040fe200078e02cc */
[----:B------:R1:W-:Y:S04]  /*264f0*/  STL.64 [R1+0x958], R4 ;  /* 0x0009580401007387 */ /* 0x0003e80000100a00 */
[----:B-1----:R-:W2:Y:S04]  /*26500*/  LDL.LU.64 R4, [R1+0x8e0] ;  /* 0x0008e00001047983 */ /* 0x002ea80000300a00 */
[----:B------:R1:W-:Y:S04]  /*26510*/  STL.64 [R1+0xc98], R10 ;  /* 0x000c980a01007387 */ /* 0x0003e80000100a00 */
[----:B------:R-:W2:Y:S04]  /*26520*/  LDL.LU.64 R14, [R1+0x8d8] ;  /* 0x0008d800010e7983 */ /* 0x000ea80000300a00 */
[----:B------:R5:W-:Y:S04]  /*26530*/  STL.64 [R1+0x98], R8 ;  /* 0x0000980801007387 */ /* 0x000be80000100a00 */
[----:B------:R-:W2:Y:S04]  /*26540*/  LDL.LU.64 R226, [R1+0x8d0] ;  /* 0x0008d00001e27983 */ /* 0x000ea80000300a00 */
[----:B------:R-:W2:Y:S01]  /*26550*/  LDL.LU.64 R204, [R1+0x8c0] ;  /* 0x0008c00001cc7983 */ /* 0x000ea20000300a00 */
[----:B-1----:R-:W-:-:S03]  /*26560*/  IMAD.WIDE R10, R2, 0x4, R220 ;  /* 0x00000004020a7825 */ /* 0x002fc600078e02dc */
[----:B------:R-:W2:Y:S04]  /*26570*/  LDL.LU.64 R224, [R1+0x8b8] ;  /* 0x0008b80001e07983 */ /* 0x000ea80000300a00 */
[----:B------:R1:W-:Y:S01]  /*26580*/  STL.64 [R1+0x940], R10 ;  /* 0x0009400a01007387 */ /* 0x0003e20000100a00 */
[----:B-----5:R-:W-:-:S03]  /*26590*/  IMAD.WIDE R8, R2, 0x4, R202 ;  /* 0x0000000402087825 */ /* 0x020fc600078e02ca */
[----:B------:R-:W5:Y:S04]  /*265a0*/  LDL.LU.64 R222, [R1+0x8b0] ;  /* 0x0008b00001de7983 */ /* 0x000f680000300a00 */
[----:B------:R1:W-:Y:S04]  /*265b0*/  STL.64 [R1+0x938], R8 ;  /* 0x0009380801007387 */ /* 0x0003e80000100a00 */
[----:B------:R-:W5:Y:S04]  /*265c0*/  LDL.LU.64 R220, [R1+0x8a8] ;  /* 0x0008a80001dc7983 */ /* 0x000f680000300a00 */
[----:B------:R-:W5:Y:S01]  /*265d0*/  LDL.LU.64 R202, [R1+0x8a0] ;  /* 0x0008a00001ca7983 */ /* 0x000f620000300a00 */
[----:B------:R-:W-:-:S05]  /*265e0*/  IMAD.WIDE R12, R2, 0x4, R12 ;  /* 0x00000004020c7825 */ /* 0x000fca00078e020c */
[----:B------:R-:W-:Y:S01]  /*265f0*/  STL.64 [R1+0xc80], R12 ;  /* 0x000c800c01007387 */ /* 0x000fe20000100a00 */
[----:B-1----:R-:W-:-:S05]  /*26600*/  IMAD.WIDE R10, R2, 0x4, R6 ;  /* 0x00000004020a7825 */ /* 0x002fca00078e0206 */
[----:B------:R-:W-:Y:S01]  /*26610*/  STL.64 [R1+0x90], R10 ;  /* 0x0000900a01007387 */ /* 0x000fe20000100a00 */
[----:B------:R-:W-:-:S03]  /*26620*/  IMAD.WIDE R8, R2, 0x4, R218 ;  /* 0x0000000402087825 */ /* 0x000fc600078e02da */
[----:B------:R-:W5:Y:S01]  /*26630*/  LDL.LU.64 R218, [R1+0x890] ;  /* 0x0008900001da7983 */ /* 0x000f620000300a00 */
[----:B------:R-:W-:-:S03]  /*26640*/  IMAD.WIDE R6, R2, 0x4, R216 ;  /* 0x0000000402067825 */ /* 0x000fc600078e02d8 */
[----:B------:R4:W-:Y:S04]  /*26650*/  STL.64 [R1+0x920], R8 ;  /* 0x0009200801007387 */ /* 0x0009e80000100a00 */
[----:B------:R-:W5:Y:S04]  /*26660*/  LDL.LU.64 R216, [R1+0x888] ;  /* 0x0008880001d87983 */ /* 0x000f680000300a00 */
[----:B------:R1:W-:Y:S04]  /*26670*/  STL.64 [R1+0x918], R6 ;  /* 0x0009180601007387 */ /* 0x0003e80000100a00 */
[----:B------:R-:W5:Y:S01]  /*26680*/  LDL.LU.64 R16, [R1+0x880] ;  /* 0x0008800001107983 */ /* 0x000f620000300a00 */
[----:B----4-:R-:W-:-:S05]  /*26690*/  IMAD.WIDE R8, R2, 0x4, R214 ;  /* 0x0000000402087825 */ /* 0x010fca00078e02d6 */
[----:B------:R3:W-:Y:S04]  /*266a0*/  STL.64 [R1+0xc60], R8 ;  /* 0x000c600801007387 */ /* 0x0007e80000100a00 */
[----:B------:R-:W4:Y:S01]  /*266b0*/  LDL.LU.64 R246, [R1+0x878] ;  /* 0x0008780001f67983 */ /* 0x000f220000300a00 */
[----:B-1----:R-:W-:-:S05]  /*266c0*/  IMAD.WIDE R6, R2, 0x4, R212 ;  /* 0x0000000402067825 */ /* 0x002fca00078e02d4 */
[----:B------:R2:W-:Y:S04]  /*266d0*/  STL.64 [R1+0x88], R6 ;  /* 0x0000880601007387 */ /* 0x0005e80000100a00 */
[----:B------:R-:W4:Y:S04]  /*266e0*/  LDL.LU.64 R214, [R1+0x870] ;  /* 0x0008700001d67983 */ /* 0x000f280000300a00 */
[----:B------:R-:W4:Y:S04]  /*266f0*/  LDL.LU.64 R212, [R1+0x868] ;  /* 0x0008680001d47983 */ /* 0x000f280000300a00 */
[----:B------:R-:W4:Y:S01]  /*26700*/  LDL.LU.64 R20, [R1+0x860] ;  /* 0x0008600001147983 */ /* 0x000f220000300a00 */
[----:B---3--:R-:W-:-:S05]  /*26710*/  IMAD.WIDE R8, R2, 0x4, R210 ;  /* 0x0000000402087825 */ /* 0x008fca00078e02d2 */
[----:B------:R-:W-:Y:S01]  /*26720*/  STL.64 [R1+0x900], R8 ;  /* 0x0009000801007387 */ /* 0x000fe20000100a00 */
[----:B--2---:R-:W-:-:S03]  /*26730*/  IMAD.WIDE R6, R2, 0x4, R208 ;  /* 0x0000000402067825 */ /* 0x004fc600078e02d0 */
[----:B------:R-:W2:Y:S04]  /*26740*/  LDL.LU.64 R12, [R1+0x858] ;  /* 0x00085800010c7983 */ /* 0x000ea80000300a00 */
[----:B------:R1:W-:Y:S04]  /*26750*/  STL.64 [R1+0x8f8], R6 ;  /* 0x0008f80601007387 */ /* 0x0003e80000100a00 */
[----:B------:R-:W3:Y:S04]  /*26760*/  LDL.LU.64 R210, [R1+0x850] ;  /* 0x0008500001d27983 */ /* 0x000ee80000300a00 */
[----:B-1----:R-:W3:Y:S04]  /*26770*/  LDL.LU.64 R6, [R1+0x848] ;  /* 0x0008480001067983 */ /* 0x002ee80000300a00 */
[----:B------:R-:W3:Y:S01]  /*26780*/  LDL.LU.64 R208, [R1+0x840] ;  /* 0x0008400001d07983 */ /* 0x000ee20000300a00 */
[----:B------:R-:W-:-:S05]  /*26790*/  IMAD.WIDE R8, R2, 0x4, R206 ;  /* 0x0000000402087825 */ /* 0x000fca00078e02ce */
[----:B------:R1:W-:Y:S04]  /*267a0*/  STL.64 [R1+0xc58], R8 ;  /* 0x000c580801007387 */ /* 0x0003e80000100a00 */
[----:B------:R-:W3:Y:S01]  /*267b0*/  LDL.LU.64 R206, [R1+0x838] ;  /* 0x0008380001ce7983 */ /* 0x000ee20000300a00 */
[----:B------:R-:W-:-:S05]  /*267c0*/  IMAD.WIDE R4, R2, 0x4, R4 ;  /* 0x0000000402047825 */ /* 0x000fca00078e0204 */
[----:B------:R1:W-:Y:S01]  /*267d0*/  STL.64 [R1+0x80], R4 ;  /* 0x0000800401007387 */ /* 0x0003e20000100a00 */
[----:B------:R-:W-:-:S05]  /*267e0*/  IMAD.WIDE R10, R2, 0x4, R14 ;  /* 0x00000004020a7825 */ /* 0x000fca00078e020e */
[----:B------:R5:W-:Y:S01]  /*267f0*/  STL.64 [R1+0x8d8], R10 ;  /* 0x0008d80a01007387 */ /* 0x000be20000100a00 */
[----:B-1----:R-:W-:-:S03]  /*26800*/  IMAD.WIDE R8, R2, 0x4, R226 ;  /* 0x0000000402087825 */ /* 0x002fc600078e02e2 */
[----:B------:R-:W3:Y:S01]  /*26810*/  LDL.LU.64 R226, [R1+0x830] ;  /* 0x0008300001e27983 */ /* 0x000ee20000300a00 */
[----:B------:R-:W-:-:S03]  /*26820*/  IMAD.WIDE R4, R2, 0x4, R204 ;  /* 0x0000000402047825 */ /* 0x000fc600078e02cc */
[----:B------:R-:W-:Y:S04]  /*26830*/  STL.64 [R1+0x8d0], R8 ;  /* 0x0008d00801007387 */ /* 0x000fe80000100a00 */
[----:B------:R-:W3:Y:S04]  /*26840*/  LDL.LU.64 R204, [R1+0x828] ;  /* 0x0008280001cc7983 */ /* 0x000ee80000300a00 */
[----:B------:R1:W-:Y:S01]  /*26850*/  STL.64 [R1+0xc40], R4 ;  /* 0x000c400401007387 */ /* 0x0003e20000100a00 */
[----:B-----5:R-:W-:-:S04]  /*26860*/  IMAD.WIDE R10, R2, 0x4, R222 ;  /* 0x00000004020a7825 */ /* 0x020fc800078e02de */
[----:B-1----:R-:W-:-:S04]  /*26870*/  IMAD.WIDE R4, R2, 0x4, R224 ;  /* 0x0000000402047825 */ /* 0x002fc800078e02e0 */
[C---:B------:R-:W-:Y:S01]  /*26880*/  IMAD.WIDE R8, R2.reuse, 0x4, R220 ;  /* 0x0000000402087825 */ /* 0x040fe200078e02dc */
[----:B------:R1:W-:Y:S04]  /*26890*/  STL.64 [R1+0x78], R4 ;  /* 0x0000780401007387 */ /* 0x0003e80000100a00 */
[----:B------:R-:W-:Y:S04]  /*268a0*/  STL.64 [R1+0x8b0], R10 ;  /* 0x0008b00a01007387 */ /* 0x000fe80000100a00 */
[----:B------:R-:W5:Y:S01]  /*268b0*/  LDL.LU.64 R224, [R1+0x820] ;  /* 0x0008200001e07983 */ /* 0x000f620000300a00 */
[----:B-1----:R-:W-:-:S03]  /*268c0*/  IMAD.WIDE R4, R2, 0x4, R202 ;  /* 0x0000000402047825 */ /* 0x002fc600078e02ca */
[----:B------:R1:W-:Y:S04]  /*268d0*/  STL.64 [R1+0x8a8], R8 ;  /* 0x0008a80801007387 */ /* 0x0003e80000100a00 */
[----:B------:R-:W5:Y:S04]  /*268e0*/  LDL.LU.64 R222, [R1+0x818] ;  /* 0x0008180001de7983 */ /* 0x000f680000300a00 */
[----:B------:R1:W-:Y:S04]  /*268f0*/  STL.64 [R1+0x8c0], R4 ;  /* 0x0008c00401007387 */ /* 0x0003e80000100a00 */
[----:B------:R-:W5:Y:S04]  /*26900*/  LDL.LU.64 R220, [R1+0x810] ;  /* 0x0008100001dc7983 */ /* 0x000f680000300a00 */
[----:B------:R-:W5:Y:S01]  /*26910*/  LDL.LU.64 R202, [R1+0x808] ;  /* 0x0008080001ca7983 */ /* 0x000f620000300a00 */
[----:B-1----:R-:W-:-:S03]  /*26920*/  IMAD.WIDE R8, R2, 0x4, R218 ;  /* 0x0000000402087825 */ /* 0x002fc600078e02da */
[----:B------:R-:W5:Y:S01]  /*26930*/  LDL.LU.64 R218, [R1+0x800] ;  /* 0x0008000001da7983 */ /* 0x000f620000300a00 */
[----:B------:R-:W-:-:S03]  /*26940*/  IMAD.WIDE R4, R2, 0x4, R216 ;  /* 0x0000000402047825 */ /* 0x000fc600078e02d8 */
[----:B------:R-:W-:Y:S04]  /*26950*/  STL.64 [R1+0x70], R8 ;  /* 0x0000700801007387 */ /* 0x000fe80000100a00 */
[----:B------:R-:W5:Y:S04]  /*26960*/  LDL.LU.64 R216, [R1+0x7f8] ;  /* 0x0007f80001d87983 */ /* 0x000f680000300a00 */
[----:B------:R1:W-:Y:S02]  /*26970*/  STL.64 [R1+0x888], R4 ;  /* 0x0008880401007387 */ /* 0x0003e40000100a00 */
[----:B-1----:R-:W-:-:S05]  /*26980*/  IMAD.WIDE R4, R2, 0x4, R16 ;  /* 0x0000000402047825 */ /* 0x002fca00078e0210 */
[----:B------:R1:W-:Y:S01]  /*26990*/  STL.64 [R1+0x880], R4 ;  /* 0x0008800401007387 */ /* 0x0003e20000100a00 */
[----:B----4-:R-:W-:-:S05]  /*269a0*/  IMAD.WIDE R10, R2, 0x4, R246 ;  /* 0x00000004020a7825 */ /* 0x010fca00078e02f6 */
[----:B------:R4:W-:Y:S01]  /*269b0*/  STL.64 [R1+0x8e0], R10 ;  /* 0x0008e00a01007387 */ /* 0x0009e20000100a00 */
[----:B------:R-:W-:-:S03]  /*269c0*/  IMAD.WIDE R8, R2, 0x4, R214 ;  /* 0x0000000402087825 */ /* 0x000fc600078e02d6 */
[----:B------:R-:W5:Y:S01]  /*269d0*/  LDL.LU.64 R214, [R1+0x7f0] ;  /* 0x0007f00001d67983 */ /* 0x000f620000300a00 */
[----:B-1----:R-:W-:-:S03]  /*269e0*/  IMAD.WIDE R4, R2, 0x4, R212 ;  /* 0x0000000402047825 */ /* 0x002fc600078e02d4 */
[----:B------:R-:W-:Y:S01]  /*269f0*/  STL.64 [R1+0x68], R8 ;  /* 0x0000680801007387 */ /* 0x000fe20000100a00 */
[----:B----4-:R-:W-:-:S03]  /*26a00*/  IMAD.WIDE R10, R2, 0x4, R20 ;  /* 0x00000004020a7825 */ /* 0x010fc600078e0214 */
[----:B------:R-:W4:Y:S04]  /*26a10*/  LDL.LU.64 R212, [R1+0x7e8] ;  /* 0x0007e80001d47983 */ /* 0x000f280000300a00 */
[----:B------:R2:W-:Y:S04]  /*26a20*/  STL.64 [R1+0x868], R4 ;  /* 0x0008680401007387 */ /* 0x0005e80000100a00 */
[----:B------:R-:W-:Y:S01]  /*26a30*/  STL.64 [R1+0x860], R10 ;  /* 0x0008600a01007387 */ /* 0x000fe20000100a00 */
[----:B--2---:R-:W-:-:S04]  /*26a40*/  IMAD.WIDE R4, R2, 0x4, R12 ;  /* 0x0000000402047825 */ /* 0x004fc800078e020c */
[C---:B---3--:R-:W-:Y:S02]  /*26a50*/  IMAD.WIDE R8, R2.reuse, 0x4, R210 ;  /* 0x0000000402087825 */ /* 0x048fe400078e02d2 */
[----:B------:R-:W2:Y:S04]  /*26a60*/  LDL.LU.64 R210, [R1+0x7e0] ;  /* 0x0007e00001d27983 */ /* 0x000ea80000300a00 */
[----:B------:R1:W-:Y:S04]  /*26a70*/  STL.64 [R1+0xc20], R4 ;  /* 0x000c200401007387 */ /* 0x0003e80000100a00 */
[----:B------:R3:W-:Y:S01]  /*26a80*/  STL.64 [R1+0x60], R8 ;  /* 0x0000600801007387 */ /* 0x0007e20000100a00 */
[----:B-1----:R-:W-:-:S04]  /*26a90*/  IMAD.WIDE R4, R2, 0x4, R6 ;  /* 0x0000000402047825 */ /* 0x002fc800078e0206 */
[C---:B---3--:R-:W-:Y:S01]  /*26aa0*/  IMAD.WIDE R8, R2.reuse, 0x4, R208 ;  /* 0x0000000402087825 */ /* 0x048fe200078e02d0 */
[----:B------:R1:W-:Y:S03]  /*26ab0*/  STL.64 [R1+0x848], R4 ;  /* 0x0008480401007387 */ /* 0x0003e60000100a00 */
[C---:B------:R-:W-:Y:S01]  /*26ac0*/  IMAD.WIDE R6, R2.reuse, 0x4, R206 ;  /* 0x0000000402067825 */ /* 0x040fe200078e02ce */
[----:B-1----:R-:W3:Y:S04]  /*26ad0*/  LDL.LU.64 R4, [R1+0x7d8] ;  /* 0x0007d80001047983 */ /* 0x002ee80000300a00 */
[----:B------:R1:W-:Y:S04]  /*26ae0*/  STL.64 [R1+0x840], R8 ;  /* 0x0008400801007387 */ /* 0x0003e80000100a00 */
[----:B------:R-:W3:Y:S04]  /*26af0*/  LDL.LU.64 R14, [R1+0x7d0] ;  /* 0x0007d000010e7983 */ /* 0x000ee80000300a00 */
[----:B------:R1:W-:Y:S04]  /*26b00*/  STL.64 [R1+0xc00], R6 ;  /* 0x000c000601007387 */ /* 0x0003e80000100a00 */
[----:B------:R-:W3:Y:S04]  /*26b10*/  LDL.LU.64 R208, [R1+0x7c8] ;  /* 0x0007c80001d07983 */ /* 0x000ee80000300a00 */
[----:B------:R-:W3:Y:S04]  /*26b20*/  LDL.LU.64 R206, [R1+0x7c0] ;  /* 0x0007c00001ce7983 */ /* 0x000ee80000300a00 */
[----:B------:R-:W3:Y:S01]  /*26b30*/  LDL.LU.64 R16, [R1+0x7b8] ;  /* 0x0007b80001107983 */ /* 0x000ee20000300a00 */
[----:B-1----:R-:W-:-:S05]  /*26b40*/  IMAD.WIDE R8, R2, 0x4, R226 ;  /* 0x0000000402087825 */ /* 0x002fca00078e02e2 */
[----:B------:R5:W-:Y:S01]  /*26b50*/  STL.64 [R1+0x58], R8 ;  /* 0x0000580801007387 */ /* 0x000be20000100a00 */
[----:B------:R-:W-:-:S03]  /*26b60*/  IMAD.WIDE R6, R2, 0x4, R204 ;  /* 0x0000000402067825 */ /* 0x000fc600078e02cc */
[----:B------:R-:W3:Y:S04]  /*26b70*/  LDL.LU.64 R246, [R1+0x7b0] ;  /* 0x0007b00001f67983 */ /* 0x000ee80000300a00 */
[----:B------:R1:W-:Y:S04]  /*26b80*/  STL.64 [R1+0x828], R6 ;  /* 0x0008280601007387 */ /* 0x0003e80000100a00 */
[----:B------:R-:W3:Y:S04]  /*26b90*/  LDL.LU.64 R12, [R1+0x7a8] ;  /* 0x0007a800010c7983 */ /* 0x000ee80000300a00 */
[----:B------:R-:W3:Y:S01]  /*26ba0*/  LDL.LU.64 R204, [R1+0x7a0] ;  /* 0x0007a00001cc7983 */ /* 0x000ee20000300a00 */
[----:B-----5:R-:W-:-:S05]  /*26bb0*/  IMAD.WIDE R8, R2, 0x4, R224 ;  /* 0x0000000402087825 */ /* 0x020fca00078e02e0 */
[----:B------:R5:W-:Y:S01]  /*26bc0*/  STL.64 [R1+0x820], R8 ;  /* 0x0008200801007387 */ /* 0x000be20000100a00 */
[----:B-1----:R-:W-:-:S05]  /*26bd0*/  IMAD.WIDE R6, R2, 0x4, R222 ;  /* 0x0000000402067825 */ /* 0x002fca00078e02de */
[----:B------:R1:W-:Y:S01]  /*26be0*/  STL.64 [R1+0xbe0], R6 ;  /* 0x000be00601007387 */ /* 0x0003e20000100a00 */
[----:B------:R-:W-:-:S04]  /*26bf0*/  IMAD.WIDE R10, R2, 0x4, R220 ;  /* 0x00000004020a7825 */ /* 0x000fc800078e02dc */
[C---:B-----5:R-:W-:Y:S01]  /*26c00*/  IMAD.WIDE R8, R2.reuse, 0x4, R202 ;  /* 0x0000000402087825 */ /* 0x060fe200078e02ca */
[----:B-1----:R-:W5:Y:S04]  /*26c10*/  LDL.LU.64 R6, [R1+0x790] ;  /* 0x0007900001067983 */ /* 0x002f680000300a00 */
[----:B------:R1:W-:Y:S04]  /*26c20*/  STL.64 [R1+0x50], R10 ;  /* 0x0000500a01007387 */ /* 0x0003e80000100a00 */
[----:B------:R-:W5:Y:S04]  /*26c30*/  LDL.LU.64 R202, [R1+0x788] ;  /* 0x0007880001ca7983 */ /* 0x000f680000300a00 */
[----:B------:R1:W-:Y:S02]  /*26c40*/  STL.64 [R1+0x808], R8 ;  /* 0x0008080801007387 */ /* 0x0003e40000100a00 */
[----:B-1----:R-:W-:-:S02]  /*26c50*/  IMAD.WIDE R10, R2, 0x4, R218 ;  /* 0x00000004020a7825 */ /* 0x002fc400078e02da */
[----:B------:R-:W5:Y:S04]  /*26c60*/  LDL.LU.64 R20, [R1+0x780] ;  /* 0x0007800001147983 */ /* 0x000f680000300a00 */
[----:B------:R1:W-:Y:S01]  /*26c70*/  STL.64 [R1+0x800], R10 ;  /* 0x0008000a01007387 */ /* 0x0003e20000100a00 */
[----:B------:R-:W-:-:S03]  /*26c80*/  IMAD.WIDE R8, R2, 0x4, R216 ;  /* 0x0000000402087825 */ /* 0x000fc600078e02d8 */
[----:B------:R-:W5:Y:S04]  /*26c90*/  LDL.LU.64 R226, [R1+0x778] ;  /* 0x0007780001e27983 */ /* 0x000f680000300a00 */
[----:B------:R4:W-:Y:S04]  /*26ca0*/  STL.64 [R1+0xbc0], R8 ;  /* 0x000bc00801007387 */ /* 0x0009e80000100a00 */
[----:B------:R-:W5:Y:S04]  /*26cb0*/  LDL.LU.64 R224, [R1+0x770] ;  /* 0x0007700001e07983 */ /* 0x000f680000300a00 */
[----:B------:R-:W5:Y:S04]  /*26cc0*/  LDL.LU.64 R222, [R1+0x768] ;  /* 0x0007680001de7983 */ /* 0x000f680000300a00 */
[----:B------:R-:W5:Y:S01]  /*26cd0*/  LDL.LU.64 R220, [R1+0x760] ;  /* 0x0007600001dc7983 */ /* 0x000f620000300a00 */
[----:B-1----:R-:W-:-:S05]  /*26ce0*/  IMAD.WIDE R10, R2, 0x4, R214 ;  /* 0x00000004020a7825 */ /* 0x002fca00078e02d6 */
[----:B------:R-:W-:Y:S01]  /*26cf0*/  STL.64 [R1+0x48], R10 ;  /* 0x0000480a01007387 */ /* 0x000fe20000100a00 */
[----:B----4-:R-:W-:-:S03]  /*26d00*/  IMAD.WIDE R8, R2, 0x4, R212 ;  /* 0x0000000402087825 */ /* 0x010fc600078e02d4 */
[----:B------:R-:W4:Y:S04]  /*26d10*/  LDL.LU.64 R218, [R1+0x758] ;  /* 0x0007580001da7983 */ /* 0x000f280000300a00 */
[----:B------:R2:W-:Y:S04]  /*26d20*/  STL.64 [R1+0x7e8], R8 ;  /* 0x0007e80801007387 */ /* 0x0005e80000100a00 */
[----:B------:R-:W4:Y:S04]  /*26d30*/  LDL.LU.64 R216, [R1+0x750] ;  /* 0x0007500001d87983 */ /* 0x000f280000300a00 */
[----:B------:R-:W4:Y:S04]  /*26d40*/  LDL.LU.64 R214, [R1+0x748] ;  /* 0x0007480001d67983 */ /* 0x000f280000300a00 */
[----:B------:R-:W4:Y:S01]  /*26d50*/  LDL.LU.64 R212, [R1+0x740] ;  /* 0x0007400001d47983 */ /* 0x000f220000300a00 */
[----:B--2---:R-:W-:-:S05]  /*26d60*/  IMAD.WIDE R8, R2, 0x4, R210 ;  /* 0x0000000402087825 */ /* 0x004fca00078e02d2 */
[----:B------:R1:W-:Y:S04]  /*26d70*/  STL.64 [R1+0x7e0], R8 ;  /* 0x0007e00801007387 */ /* 0x0003e80000100a00 */
[----:B------:R-:W2:Y:S01]  /*26d80*/  LDL.LU.64 R210, [R1+0x738] ;  /* 0x0007380001d27983 */ /* 0x000ea20000300a00 */
[----:B---3--:R-:W-:-:S05]  /*26d90*/  IMAD.WIDE R4, R2, 0x4, R4 ;  /* 0x0000000402047825 */ /* 0x008fca00078e0204 */
[----:B------:R3:W-:Y:S01]  /*26da0*/  STL.64 [R1+0xba0], R4 ;  /* 0x000ba00401007387 */ /* 0x0007e20000100a00 */
[----:B------:R-:W-:-:S05]  /*26db0*/  IMAD.WIDE R10, R2, 0x4, R14 ;  /* 0x00000004020a7825 */ /* 0x000fca00078e020e */
[----:B------:R-:W-:Y:S01]  /*26dc0*/  STL.64 [R1+0x40], R10 ;  /* 0x0000400a01007387 */ /* 0x000fe20000100a00 */
[----:B-1----:R-:W-:-:S03]  /*26dd0*/  IMAD.WIDE R8, R2, 0x4, R208 ;  /* 0x0000000402087825 */ /* 0x002fc600078e02d0 */
[----:B------:R-:W2:Y:S01]  /*26de0*/  LDL.LU.64 R208, [R1+0x730] ;  /* 0x0007300001d07983 */ /* 0x000ea20000300a00 */
[----:B---3--:R-:W-:-:S03]  /*26df0*/  IMAD.WIDE R4, R2, 0x4, R206 ;  /* 0x0000000402047825 */ /* 0x008fc600078e02ce */
[----:B------:R-:W-:Y:S04]  /*26e00*/  STL.64 [R1+0x7d8], R8 ;  /* 0x0007d80801007387 */ /* 0x000fe80000100a00 */
[----:B------:R-:W3:Y:S04]  /*26e10*/  LDL.LU.64 R206, [R1+0x728] ;  /* 0x0007280001ce7983 */ /* 0x000ee80000300a00 */
[----:B------:R1:W-:Y:S02]  /*26e20*/  STL.64 [R1+0x7c0], R4 ;  /* 0x0007c00401007387 */ /* 0x0003e40000100a00 */
[----:B-1----:R-:W-:-:S04]  /*26e30*/  IMAD.WIDE R4, R2, 0x4, R16 ;  /* 0x0000000402047825 */ /* 0x002fc800078e0210 */
[C---:B------:R-:W-:Y:S01]  /*26e40*/  IMAD.WIDE R10, R2.reuse, 0x4, R246 ;  /* 0x00000004020a7825 */ /* 0x040fe200078e02f6 */
[----:B------:R1:W-:Y:S03]  /*26e50*/  STL.64 [R1+0xb80], R4 ;  /* 0x000b800401007387 */ /* 0x0003e60000100a00 */
[C---:B------:R-:W-:Y:S01]  /*26e60*/  IMAD.WIDE R8, R2.reuse, 0x4, R12 ;  /* 0x0000000402087825 */ /* 0x040fe200078e020c */
[----:B------:R-:W-:Y:S04]  /*26e70*/  STL.64 [R1+0x38], R10 ;  /* 0x0000380a01007387 */ /* 0x000fe80000100a00 */
[----:B------:R-:W3:Y:S01]  /*26e80*/  LDL.LU.64 R12, [R1+0x720] ;  /* 0x00072000010c7983 */ /* 0x000ee20000300a00 */
[----:B-1----:R-:W-:-:S03]  /*26e90*/  IMAD.WIDE R4, R2, 0x4, R204 ;  /* 0x0000000402047825 */ /* 0x002fc600078e02cc */
[----:B------:R-:W-:Y:S04]  /*26ea0*/  STL.64 [R1+0x7b8], R8 ;  /* 0x0007b80801007387 */ /* 0x000fe80000100a00 */
[----:B------:R-:W3:Y:S04]  /*26eb0*/  LDL.LU.64 R204, [R1+0x718] ;  /* 0x0007180001cc7983 */ /* 0x000ee80000300a00 */
[----:B------:R1:W-:Y:S02]  /*26ec0*/  STL.64 [R1+0x7a0], R4 ;  /* 0x0007a00401007387 */ /* 0x0003e40000100a00 */
[----:B-1----:R-:W-:-:S02]  /*26ed0*/  IMAD.WIDE R4, R2, 0x4, R250 ;  /* 0x0000000402047825 */ /* 0x002fc400078e02fa */
[----:B------:R-:W3:Y:S04]  /*26ee0*/  LDL.LU.64 R250, [R1+0x710] ;  /* 0x0007100001fa7983 */ /* 0x000ee80000300a00 */
[----:B------:R1:W-:Y:S01]  /*26ef0*/  STL.64 [R1+0x9c0], R4 ;  /* 0x0009c00401007387 */ /* 0x0003e20000100a00 */
[----:B-----5:R-:W-:-:S03]  /*26f00*/  IMAD.WIDE R8, R2, 0x4, R6 ;  /* 0x0000000402087825 */ /* 0x020fc600078e0206 */
[----:B------:R-:W5:Y:S04]  /*26f10*/  LDL.LU.64 R6, [R1+0x700] ;  /* 0x0007000001067983 */ /* 0x000f680000300a00 */
[----:B------:R-:W-:Y:S01]  /*26f20*/  STL.64 [R1+0x30], R8 ;  /* 0x0000300801007387 */ /* 0x000fe20000100a00 */
[----:B-1----:R-:W-:-:S03]  /*26f30*/  IMAD.WIDE R4, R2, 0x4, R202 ;  /* 0x0000000402047825 */ /* 0x002fc600078e02ca */
[----:B------:R-:W5:Y:S04]  /*26f40*/  LDL.LU.64 R202, [R1+0x6f8] ;  /* 0x0006f80001ca7983 */ /* 0x000f680000300a00 */
[----:B------:R1:W-:Y:S02]  /*26f50*/  STL.64 [R1+0x798], R4 ;  /* 0x0007980401007387 */ /* 0x0003e40000100a00 */
[----:B-1----:R-:W-:-:S04]  /*26f60*/  IMAD.WIDE R4, R2, 0x4, R20 ;  /* 0x0000000402047825 */ /* 0x002fc800078e0214 */
[C---:B------:R-:W-:Y:S01]  /*26f70*/  IMAD.WIDE R10, R2.reuse, 0x4, R226 ;  /* 0x00000004020a7825 */ /* 0x040fe200078e02e2 */
[----:B------:R1:W-:Y:S03]  /*26f80*/  STL.64 [R1+0x780], R4 ;  /* 0x0007800401007387 */ /* 0x0003e60000100a00 */
[C---:B------:R-:W-:Y:S01]  /*26f90*/  IMAD.WIDE R8, R2.reuse, 0x4, R224 ;  /* 0x0000000402087825 */ /* 0x040fe200078e02e0 */
[----:B------:R1:W-:Y:S04]  /*26fa0*/  STL.64 [R1+0xb60], R10 ;  /* 0x000b600a01007387 */ /* 0x0003e80000100a00 */
[----:B------:R-:W5:Y:S01]  /*26fb0*/  LDL.LU.64 R226, [R1+0x6e0] ;  /* 0x0006e00001e27983 */ /* 0x000f620000300a00 */
[----:B-1----:R-:W-:-:S03]  /*26fc0*/  IMAD.WIDE R4, R2, 0x4, R222 ;  /* 0x0000000402047825 */ /* 0x002fc600078e02de */
[----:B------:R4:W-:Y:S01]  /*26fd0*/  STL.64 [R1+0x28], R8 ;  /* 0x0000280801007387 */ /* 0x0009e20000100a00 */
[----:B------:R-:W-:-:S03]  /*26fe0*/  IMAD.WIDE R10, R2, 0x4, R220 ;  /* 0x00000004020a7825 */ /* 0x000fc600078e02dc */
[----:B------:R-:W5:Y:S04]  /*26ff0*/  LDL.LU.64 R224, [R1+0x6d8] ;  /* 0x0006d80001e07983 */ /* 0x000f680000300a00 */
[----:B------:R1:W-:Y:S04]  /*27000*/  STL.64 [R1+0x768], R4 ;  /* 0x0007680401007387 */ /* 0x0003e80000100a00 */
[----:B------:R1:W-:Y:S04]  /*27010*/  STL.64 [R1+0x760], R10 ;  /* 0x0007600a01007387 */ /* 0x0003e80000100a00 */
[----:B------:R-:W5:Y:S01]  /*27020*/  LDL.LU.64 R222, [R1+0x6b8] ;  /* 0x0006b80001de7983 */ /* 0x000f620000300a00 */
[----:B----4-:R-:W-:-:S05]  /*27030*/  IMAD.WIDE R8, R2, 0x4, R218 ;  /* 0x0000000402087825 */ /* 0x010fca00078e02da */
[----:B------:R4:W-:Y:S01]  /*27040*/  STL.64 [R1+0xb40], R8 ;  /* 0x000b400801007387 */ /* 0x0009e20000100a00 */
[----:B-1----:R-:W-:-:S04]  /*27050*/  IMAD.WIDE R4, R2, 0x4, R216 ;  /* 0x0000000402047825 */ /* 0x002fc800078e02d8 */
[C---:B------:R-:W-:Y:S01]  /*27060*/  IMAD.WIDE R10, R2.reuse, 0x4, R214 ;  /* 0x00000004020a7825 */ /* 0x040fe200078e02d6 */
[----:B------:R2:W-:Y:S03]  /*27070*/  STL.64 [R1+0x20], R4 ;  /* 0x0000200401007387 */ /* 0x0005e60000100a00 */
[C---:B----4-:R-:W-:Y:S01]  /*27080*/  IMAD.WIDE R8, R2.reuse, 0x4, R212 ;  /* 0x0000000402087825 */ /* 0x050fe200078e02d4 */
[----:B------:R-:W-:Y:S04]  /*27090*/  STL.64 [R1+0x18], R10 ;  /* 0x0000180a01007387 */ /* 0x000fe80000100a00 */
[----:B------:R-:W4:Y:S04]  /*270a0*/  LDL.LU.64 R220, [R1+0x698] ;  /* 0x0006980001dc7983 */ /* 0x000f280000300a00 */
[----:B------:R1:W-:Y:S04]  /*270b0*/  STL.64 [R1+0x740], R8 ;  /* 0x0007400801007387 */ /* 0x0003e80000100a00 */
[----:B------:R-:W4:Y:S01]  /*270c0*/  LDL.LU.64 R218, [R1+0x690] ;  /* 0x0006900001da7983 */ /* 0x000f220000300a00 */
[----:B--2---:R-:W-:-:S05]  /*270d0*/  IMAD.WIDE R4, R2, 0x4, R210 ;  /* 0x0000000402047825 */ /* 0x004fca00078e02d2 */
[----:B------:R3:W-:Y:S04]  /*270e0*/  STL.64 [R1+0xb20], R4 ;  /* 0x000b200401007387 */ /* 0x0007e80000100a00 */
[----:B------:R-:W2:Y:S04]  /*270f0*/  LDL.LU.64 R216, [R1+0x688] ;  /* 0x0006880001d87983 */ /* 0x000ea80000300a00 */
[----:B------:R-:W2:Y:S04]  /*27100*/  LDL.LU.64 R214, [R1+0x680] ;  /* 0x0006800001d67983 */ /* 0x000ea80000300a00 */
[----:B------:R-:W2:Y:S01]  /*27110*/  LDL.LU.64 R212, [R1+0x678] ;  /* 0x0006780001d47983 */ /* 0x000ea20000300a00 */
[----:B-1----:R-:W-:-:S05]  /*27120*/  IMAD.WIDE R8, R2, 0x4, R208 ;  /* 0x0000000402087825 */ /* 0x002fca00078e02d0 */
[----:B------:R1:W-:Y:S01]  /*27130*/  STL.64 [R1+0x10], R8 ;  /* 0x0000100801007387 */ /* 0x0003e20000100a00 */
[----:B---3--:R-:W-:-:S03]  /*27140*/  IMAD.WIDE R4, R2, 0x4, R206 ;  /* 0x0000000402047825 */ /* 0x008fc600078e02ce */
[----:B------:R-:W3:Y:S04]  /*27150*/  LDL.LU.64 R210, [R1+0x670] ;  /* 0x0006700001d27983 */ /* 0x000ee80000300a00 */
[----:B------:R1:W-:Y:S04]  /*27160*/  STL.64 [R1+0x8], R4 ;  /* 0x0000080401007387 */ /* 0x0003e80000100a00 */
[----:B------:R-:W3:Y:S04]  /*27170*/  LDL.LU.64 R208, [R1+0x668] ;  /* 0x0006680001d07983 */ /* 0x000ee80000300a00 */
[----:B------:R-:W3:Y:S01]  /*27180*/  LDL.LU.64 R206, [R1+0x660] ;  /* 0x0006600001ce7983 */ /* 0x000ee20000300a00 */
[----:B-1----:R-:W-:-:S04]  /*27190*/  IMAD.WIDE R8, R2, 0x4, R12 ;  /* 0x0000000402087825 */ /* 0x002fc800078e020c */
[C---:B------:R-:W-:Y:S02]  /*271a0*/  IMAD.WIDE R4, R2.reuse, 0x4, R204 ;  /* 0x0000000402047825 */ /* 0x040fe400078e02cc */
[----:B------:R-:W3:Y:S04]  /*271b0*/  LDL.LU.64 R204, [R1+0x658] ;  /* 0x0006580001cc7983 */ /* 0x000ee80000300a00 */
[----:B------:R-:W-:Y:S04]  /*271c0*/  STL.64 [R1+0x720], R8 ;  /* 0x0007200801007387 */ /* 0x000fe80000100a00 */
[----:B------:R5:W-:Y:S04]  /*271d0*/  STL.64 [R1+0xb00], R4 ;  /* 0x000b000401007387 */ /* 0x000be80000100a00 */
[----:B------:R-:W-:Y:S01]  /*271e0*/  STL.64 [R1+0x1978], R244 ;  /* 0x001978f401007387 */ /* 0x000fe20000100a00 */
[----:B-----5:R-:W-:-:S03]  /*271f0*/  IMAD.WIDE R4, R2, 0x4, R202 ;  /* 0x0000000402047825 */ /* 0x020fc600078e02ca */
[----:B------:R-:W5:Y:S01]  /*27200*/  LDL.LU.64 R202, [R1+0x638] ;  /* 0x0006380001ca7983 */ /* 0x000f620000300a00 */
[----:B------:R-:W-:-:S04]  /*27210*/  IMAD.WIDE R6, R2, 0x4, R6 ;  /* 0x0000000402067825 */ /* 0x000fc800078e0206 */
[C---:B------:R-:W-:Y:S01]  /*27220*/  IMAD.WIDE R250, R2.reuse, 0x4, R250 ;  /* 0x0000000402fa7825 */ /* 0x040fe200078e02fa */
[----:B------:R1:W-:Y:S04]  /*27230*/  STL.64 [R1+0x700], R6 ;  /* 0x0007000601007387 */ /* 0x0003e80000100a00 */
[----:B------:R-:W-:Y:S04]  /*27240*/  STL.64 [R1], R250 ;  /* 0x000000fa01007387 */ /* 0x000fe80000100a00 */
[----:B------:R1:W-:Y:S02]  /*27250*/  STL.64 [R1+0xae0], R4 ;  /* 0x000ae00401007387 */ /* 0x0003e40000100a00 */
[----:B-1----:R-:W-:-:S05]  /*27260*/  IMAD.WIDE R6, R2, 0x4, R226 ;  /* 0x0000000402067825 */ /* 0x002fca00078e02e2 */
[----:B------:R-:W-:Y:S01]  /*27270*/  STL.64 [R1+0x6e0], R6 ;  /* 0x0006e00601007387 */ /* 0x000fe20000100a00 */
[----:B------:R-:W-:-:S05]  /*27280*/  IMAD.WIDE R4, R2, 0x4, R224 ;  /* 0x0000000402047825 */ /* 0x000fca00078e02e0 */
[----:B------:R1:W-:Y:S02]  /*27290*/  STL.64 [R1+0xa80], R4 ;  /* 0x000a800401007387 */ /* 0x0003e40000100a00 */
[----:B-1----:R-:W-:-:S05]  /*272a0*/  IMAD.WIDE R4, R2, 0x4, R222 ;  /* 0x0000000402047825 */ /* 0x002fca00078e02de */
[----:B------:R4:W-:Y:S01]  /*272b0*/  STL.64 [R1+0xaa0], R4 ;  /* 0x000aa00401007387 */ /* 0x0009e20000100a00 */
        /* <DEDUP_REMOVED lines=18> */
[----:B----4-:R-:W-:-:S05]  /*273e0*/  IMAD.WIDE R4, R2, 0x4, R220 ;  /* 0x0000000402047825 */ /* 0x010fca00078e02dc */
[----:B------:R-:W-:Y:S04]  /*273f0*/  STL.64 [R1+0x928], R4 ;  /* 0x0009280401007387 */ /* 0x000fe80000100a00 */
[----:B------:R-:W-:Y:S01]  /*27400*/  STL.64 [R1+0x1878], R4 ;  /* 0x0018780401007387 */ /* 0x000fe20000100a00 */
[----:B--2---:R-:W-:-:S05]  /*27410*/  IMAD.WIDE R246, R2, 0x4, R212 ;  /* 0x0000000402f67825 */ /* 0x004fca00078e02d4 */
[----:B------:R-:W-:Y:S04]  /*27420*/  STL.64 [R1+0x910], R246 ;  /* 0x000910f601007387 */ /* 0x000fe80000100a00 */
[----:B------:R-:W-:Y:S01]  /*27430*/  STL.64 [R1+0x1880], R246 ;  /* 0x001880f601007387 */ /* 0x000fe20000100a00 */
[----:B------:R-:W-:-:S04]  /*27440*/  IMAD.WIDE R14, R2, 0x4, R214 ;  /* 0x00000004020e7825 */ /* 0x000fc800078e02d6 */
[----:B------:R-:W-:-:S04]  /*27450*/  IMAD.WIDE R10, R2, 0x4, R216 ;  /* 0x00000004020a7825 */ /* 0x000fc800078e02d8 */
[----:B------:R-:W-:-:S04]  /*27460*/  IMAD.WIDE R8, R2, 0x4, R218 ;  /* 0x0000000402087825 */ /* 0x000fc800078e02da */
[----:B------:R-:W-:-:S04]  /*27470*/  IMAD.WIDE R178, R2, 0x4, R178 ;  /* 0x0000000402b27825 */ /* 0x000fc800078e02b2 */
[----:B---3--:R-:W-:-:S04]  /*27480*/  IMAD.WIDE R16, R2, 0x4, R210 ;  /* 0x0000000402107825 */ /* 0x008fc800078e02d2 */
[----:B------:R-:W-:-:S04]  /*27490*/  IMAD.WIDE R18, R2, 0x4, R208 ;  /* 0x0000000402127825 */ /* 0x000fc800078e02d0 */
[----:B------:R-:W-:-:S05]  /*274a0*/  IMAD.WIDE R12, R2, 0x4, R204 ;  /* 0x00000004020c7825 */ /* 0x000fca00078e02cc */
[----:B------:R-:W-:Y:S04]  /*274b0*/  STL.64 [R1+0x908], R12 ;  /* 0x0009080c01007387 */ /* 0x000fe80000100a00 */
[----:B------:R-:W-:Y:S01]  /*274c0*/  STL.64 [R1+0x1888], R12 ;  /* 0x0018880c01007387 */ /* 0x000fe20000100a00 */
[----:B------:R-:W-:-:S04]  /*274d0*/  IMAD.WIDE R20, R2, 0x4, R206 ;  /* 0x0000000402147825 */ /* 0x000fc800078e02ce */
[----:B-----5:R-:W-:-:S05]  /*274e0*/  IMAD.WIDE R6, R2, 0x4, R202 ;  /* 0x0000000402067825 */ /* 0x020fca00078e02ca */
        /* <DEDUP_REMOVED lines=20> */
[----:B------:R-:W2:Y:S04]  /*27630*/  LDL.LU.64 R202, [R1+0x378] ;  /* 0x0003780001ca7983 */ /* 0x000ea80000300a00 */
[----:B------:R-:W3:Y:S04]  /*27640*/  LDL.LU.64 R204, [R1+0x370] ;  /* 0x0003700001cc7983 */ /* 0x000ee80000300a00 */
[----:B------:R-:W4:Y:S04]  /*27650*/  LDL.LU.64 R206, [R1+0x368] ;  /* 0x0003680001ce7983 */ /* 0x000f280000300a00 */
[----:B------:R-:W5:Y:S04]  /*27660*/  LDL.LU.64 R208, [R1+0x360] ;  /* 0x0003600001d07983 */ /* 0x000f680000300a00 */
[----:B------:R-:W3:Y:S04]  /*27670*/  LDL.LU.64 R210, [R1+0x358] ;  /* 0x0003580001d27983 */ /* 0x000ee80000300a00 */
[----:B------:R-:W5:Y:S04]  /*27680*/  LDL.LU.64 R212, [R1+0x350] ;  /* 0x0003500001d47983 */ /* 0x000f680000300a00 */
[----:B------:R-:W5:Y:S04]  /*27690*/  LDL.LU.64 R214, [R1+0x348] ;  /* 0x0003480001d67983 */ /* 0x000f680000300a00 */
[----:B------:R-:W5:Y:S04]  /*276a0*/  LDL.LU.64 R216, [R1+0x340] ;  /* 0x0003400001d87983 */ /* 0x000f680000300a00 */
[----:B------:R-:W4:Y:S04]  /*276b0*/  LDL.LU.64 R218, [R1+0x338] ;  /* 0x0003380001da7983 */ /* 0x000f280000300a00 */
[----:B------:R-:W5:Y:S04]  /*276c0*/  LDL.LU.64 R220, [R1+0x330] ;  /* 0x0003300001dc7983 */ /* 0x000f680000300a00 */
[----:B------:R-:W5:Y:S04]  /*276d0*/  LDL.LU.64 R222, [R1+0x328] ;  /* 0x0003280001de7983 */ /* 0x000f680000300a00 */
[----:B------:R-:W5:Y:S04]  /*276e0*/  LDL.LU.64 R224, [R1+0x320] ;  /* 0x0003200001e07983 */ /* 0x000f680000300a00 */
[----:B------:R-:W5:Y:S04]  /*276f0*/  LDL.LU.64 R226, [R1+0x318] ;  /* 0x0003180001e27983 */ /* 0x000f680000300a00 */
[----:B------:R-:W-:Y:S04]  /*27700*/  STL.64 [R1+0x1928], R178 ;  /* 0x001928b201007387 */ /* 0x000fe80000100a00 */
[----:B------:R-:W5:Y:S01]  /*27710*/  LDL.64 R244, [R1+0x110] ;  /* 0x0001100001f47983 */ /* 0x000f620000100a00 */
[----:B------:R-:W-:-:S04]  /*27720*/  IMAD.WIDE R186, R2, 0x4, R186 ;  /* 0x0000000402ba7825 */ /* 0x000fc800078e02ba */
[C---:B------:R-:W-:Y:S01]  /*27730*/  IMAD.WIDE R194, R2.reuse, 0x4, R194 ;  /* 0x0000000402c27825 */ /* 0x040fe200078e02c2 */
[----:B------:R-:W-:Y:S04]  /*27740*/  STL.64 [R1+0x1930], R186 ;  /* 0x001930ba01007387 */ /* 0x000fe80000100a00 */
[----:B------:R-:W-:Y:S01]  /*27750*/  STL.64 [R1+0x1938], R194 ;  /* 0x001938c201007387 */ /* 0x000fe20000100a00 */
        /* <DEDUP_REMOVED lines=56> */
[----:B--2---:R-:W-:-:S05]  /*27ae0*/  IMAD.WIDE R202, R2, 0x4, R202 ;  /* 0x0000000402ca7825 */ /* 0x004fca00078e02ca */
[----:B------:R-:W-:Y:S01]  /*27af0*/  STL.64 [R1+0x1940], R202 ;  /* 0x001940ca01007387 */ /* 0x000fe20000100a00 */
[----:B------:R-:W-:-:S04]  /*27b00*/  IMAD.WIDE R148, R2, 0x4, R148 ;  /* 0x0000000402947825 */ /* 0x000fc800078e0294 */
[----:B---3--:R-:W-:-:S05]  /*27b10*/  IMAD.WIDE R210, R2, 0x4, R210 ;  /* 0x0000000402d27825 */ /* 0x008fca00078e02d2 */
[----:B------:R-:W-:Y:S01]  /*27b20*/  STL.64 [R1+0x1948], R210 ;  /* 0x001948d201007387 */ /* 0x000fe20000100a00 */
[----:B------:R-:W-:-:S04]  /*27b30*/  IMAD.WIDE R150, R2, 0x4, R150 ;  /* 0x0000000402967825 */ /* 0x000fc800078e0296 */
[----:B----4-:R-:W-:-:S05]  /*27b40*/  IMAD.WIDE R218, R2, 0x4, R218 ;  /* 0x0000000402da7825 */ /* 0x010fca00078e02da */
[----:B------:R-:W-:Y:S01]  /*27b50*/  STL.64 [R1+0x1950], R218 ;  /* 0x001950da01007387 */ /* 0x000fe20000100a00 */
[----:B------:R-:W-:-:S04]  /*27b60*/  IMAD.WIDE R152, R2, 0x4, R152 ;  /* 0x0000000402987825 */ /* 0x000fc800078e0298 */
[----:B-----5:R-:W-:-:S05]  /*27b70*/  IMAD.WIDE R226, R2, 0x4, R226 ;  /* 0x0000000402e27825 */ /* 0x020fca00078e02e2 */
[----:B------:R1:W-:Y:S01]  /*27b80*/  STL.64 [R1+0x1960], R226 ;  /* 0x001960e201007387 */ /* 0x0003e20000100a00 */
[----:B------:R-:W-:-:S03]  /*27b90*/  IMAD.WIDE R156, R2, 0x4, R156 ;  /* 0x00000004029c7825 */ /* 0x000fc600078e029c */
[----:B------:R2:W-:Y:S01]  /*27ba0*/  STL.64 [R1+0x1958], R2 ;  /* 0x0019580201007387 */ /* 0x0005e20000100a00 */
[----:B------:R-:W-:-:S03]  /*27bb0*/  IMAD.WIDE R158, R2, 0x4, R158 ;  /* 0x00000004029e7825 */ /* 0x000fc600078e029e */
[----:B------:R-:W-:Y:S01]  /*27bc0*/  LDGSTS.E [R249+0x60000], desc[UR4][R244.64], P6 ;  /* 0x60000000f4f97fae */ /* 0x000fe2000b121844 */
[----:B------:R-:W-:-:S03]  /*27bd0*/  IMAD.WIDE R160, R2, 0x4, R160 ;  /* 0x0000000402a07825 */ /* 0x000fc600078e02a0 */
[----:B-1----:R-:W3:Y:S01]  /*27be0*/  LDL.64 R226, [R1+0xf8] ;  /* 0x0000f80001e27983 */ /* 0x002ee20000100a00 */
[----:B------:R-:W-:-:S03]  /*27bf0*/  IMAD.WIDE R164, R2, 0x4, R164 ;  /* 0x0000000402a47825 */ /* 0x000fc600078e02a4 */
[----:B------:R-:W4:Y:S01]  /*27c00*/  LDL.64 R218, [R1+0xf0] ;  /* 0x0000f00001da7983 */ /* 0x000f220000100a00 */
[----:B------:R-:W-:-:S03]  /*27c10*/  IMAD.WIDE R166, R2, 0x4, R166 ;  /* 0x0000000402a67825 */ /* 0x000fc600078e02a6 */
[----:B------:R-:W5:Y:S01]  /*27c20*/  LDL.64 R244, [R1+0x108] ;  /* 0x0001080001f47983 */ /* 0x000f620000100a00 */
[----:B------:R-:W-:-:S03]  /*27c30*/  IMAD.WIDE R168, R2, 0x4, R168 ;  /* 0x0000000402a87825 */ /* 0x000fc600078e02a8 */
[----:B------:R-:W4:Y:S01]  /*27c40*/  LDL.64 R210, [R1+0xe8] ;  /* 0x0000e80001d27983 */ /* 0x000f220000100a00 */
        /* <DEDUP_REMOVED lines=41> */
[----:B--2---:R-:W2:Y:S04]  /*27ee0*/  LDL.64 R2, [R1+0x100] ;  /* 0x0001000001027983 */ /* 0x004ea80000100a00 */
[----:B------:R-:W4:Y:S04]  /*27ef0*/  LDL.64 R42, [R1+0x40] ;  /* 0x00004000012a7983 */ /* 0x000f280000100a00 */
[----:B------:R-:W4:Y:S04]  /*27f00*/  LDL.64 R34, [R1+0x38] ;  /* 0x0000380001227983 */ /* 0x000f280000100a00 */
[----:B------:R-:W4:Y:S04]  /*27f10*/  LDL.64 R6, [R1+0x30] ;  /* 0x0000300001067983 */ /* 0x000f280000100a00 */
[----:B------:R-:W4:Y:S04]  /*27f20*/  LDL.64 R12, [R1+0x28] ;  /* 0x00002800010c7983 */ /* 0x000f280000100a00 */
[----:B------:R-:W4:Y:S04]  /*27f30*/  LDL.64 R246, [R1+0x20] ;  /* 0x0000200001f67983 */ /* 0x000f280000100a00 */
[----:B------:R-:W4:Y:S04]  /*27f40*/  LDL.64 R4, [R1+0x10] ;  /* 0x0000100001047983 */ /* 0x000f280000100a00 */
[----:B-----5:R-:W-:Y:S04]  /*27f50*/  LDGSTS.E [R249+0x60400], desc[UR4][R244.64], P6 ;  /* 0x60400000f4f97fae */ /* 0x020fe8000b121844 */
[----:B------:R-:W5:Y:S04]  /*27f60*/  LDL.LU.64 R244, [R1+0x1978] ;  /* 0x0019780001f47983 */ /* 0x000f680000300a00 */
[----:B--2---:R-:W-:Y:S04]  /*27f70*/  LDGSTS.E [R249+0x60800], desc[UR4][R2.64], P6 ;  /* 0x6080000002f97fae */ /* 0x004fe8000b121844 */
[----:B---3--:R-:W-:Y:S04]  /*27f80*/  LDGSTS.E [R249+0x60c00], desc[UR4][R226.64], P6 ;  /* 0x60c00000e2f97fae */ /* 0x008fe8000b121844 */
        /* <DEDUP_REMOVED lines=32> */
[----:B------:R-:W2:Y:S04]  /*28190*/  LDL.64 R4, [R1+0x898] ;  /* 0x0008980001047983 */ /* 0x000ea80000100a00 */
[----:B------:R1:W-:Y:S04]  /*281a0*/  STL.64 [R1+0x1968], R242 ;  /* 0x001968f201007387 */ /* 0x0003e80000100a00 */
[----:B------:R-:W-:Y:S04]  /*281b0*/  LDGSTS.E [R249+0x70c00], desc[UR4][R232.64], P6 ;  /* 0x70c00000e8f97fae */ /* 0x000fe8000b121844 */
[----:B------:R-:W-:Y:S04]  /*281c0*/  LDGSTS.E [R249+0x71000], desc[UR4][R8.64], P6 ;  /* 0x7100000008f97fae */ /* 0x000fe8000b121844 */
[----:B-1----:R-:W3:Y:S04]  /*281d0*/  LDL.64 R242, [R1+0x8c8] ;  /* 0x0008c80001f27983 */ /* 0x002ee80000100a00 */
        /* <DEDUP_REMOVED lines=56> */
[----:B--2---:R-:W-:Y:S04]  /*28560*/  LDGSTS.E [R250+0x60100], desc[UR4][R4.64], P6 ;  /* 0x6010000004fa7fae */ /* 0x004fe8000b121844 */
[----:B------:R-:W2:Y:S04]  /*28570*/  LDL.64 R4, [R1+0x8] ;  /* 0x0000080001047983 */ /* 0x000ea80000100a00 */
[----:B---3--:R-:W-:Y:S04]  /*28580*/  LDGSTS.E [R250+0x60500], desc[UR4][R242.64], P6 ;  /* 0x60500000f2fa7fae */ /* 0x008fe8000b121844 */
[----:B----4-:R-:W-:Y:S04]  /*28590*/  LDGSTS.E [R250+0x60900], desc[UR4][R2.64], P6 ;  /* 0x6090000002fa7fae */ /* 0x010fe8000b121844 */
[----:B-----5:R-:W-:Y:S04]  /*285a0*/  LDGSTS.E [R250+0x60d00], desc[UR4][R226.64], P6 ;  /* 0x60d00000e2fa7fae */ /* 0x020fe8000b121844 */
        /* <DEDUP_REMOVED lines=53> */
[----:B------:R-:W5:Y:S04]  /*28900*/  LDL.64 R34, [R1+0x760] ;  /* 0x0007600001227983 */ /* 0x000f680000100a00 */
[----:B------:R-:W3:Y:S04]  /*28910*/  LDL.64 R12, [R1+0xb08] ;  /* 0x000b0800010c7983 */ /* 0x000ee80000100a00 */
[----:B------:R-:W4:Y:S04]  /*28920*/  LDL.64 R246, [R1+0xaf0] ;  /* 0x000af00001f67983 */ /* 0x000f280000100a00 */
[----:B------:R-:W5:Y:S04]  /*28930*/  LDL.64 R6, [R1+0x740] ;  /* 0x0007400001067983 */ /* 0x000f680000100a00 */
[----:B--2---:R-:W-:Y:S04]  /*28940*/  LDGSTS.E [R250+0x67d00], desc[UR4][R4.64], P6 ;  /* 0x67d0000004fa7fae */ /* 0x004fe8000b121844 */
[----:B------:R-:W-:Y:S04]  /*28950*/  LDGSTS.E [R250+0x70100], desc[UR4][R244.64], P6 ;  /* 0x70100000f4fa7fae */ /* 0x000fe8000b121844 */
        /* <DEDUP_REMOVED lines=34> */
[----:B------:R-:W3:Y:S04]  /*28b80*/  LDL.64 R12, [R1+0x720] ;  /* 0x00072000010c7983 */ /* 0x000ee80000100a00 */
[----:B------:R-:W4:Y:S04]  /*28b90*/  LDL.64 R246, [R1+0x700] ;  /* 0x0007000001f67983 */ /* 0x000f280000100a00 */
[----:B--2---:R-:W-:Y:S04]  /*28ba0*/  LDGSTS.E [R251+0x60a00], desc[UR4][R4.64], P6 ;  /* 0x60a0000004fb7fae */ /* 0x004fe8000b121844 */
[----:B------:R-:W-:Y:S04]  /*28bb0*/  LDGSTS.E [R251+0x60e00], desc[UR4][R242.64], P6 ;  /* 0x60e00000f2fb7fae */ /* 0x000fe8000b121844 */
[----:B------:R-:W-:Y:S04]  /*28bc0*/  LDGSTS.E [R251+0x61200], desc[UR4][R2.64], P6 ;  /* 0x6120000002fb7fae */ /* 0x000fe8000b121844 */
[----:B------:R-:W2:Y:S04]  /*28bd0*/  LDL.64 R4, [R1+0x6e0] ;  /* 0x0006e00001047983 */ /* 0x000ea80000100a00 */
        /* <DEDUP_REMOVED lines=90> */
[----:B-----5:R-:W-:Y:S04]  /*29180*/  LDGSTS.E [R252+0x60300], desc[UR4][R6.64], P6 ;  /* 0x6030000006fc7fae */ /* 0x020fe8000b121844 */
        /* <DEDUP_REMOVED lines=60> */
[----:B-----5:R-:W-:Y:S04]  /*29550*/  LDGSTS.E [R252+0x67f00], desc[UR4][R6.64], P6 ;  /* 0x67f0000006fc7fae */ /* 0x020fe8000b121844 */
[----:B------:R-:W5:Y:S04]  /*29560*/  LDL.LU.64 R34, [R1+0x1898] ;  /* 0x0018980001227983 */ /* 0x000f680000300a00 */
[----:B------:R-:W5:Y:S04]  /*29570*/  LDL.LU.64 R6, [R1+0x1890] ;  /* 0x0018900001067983 */ /* 0x000f680000300a00 */
[----:B---3--:R-:W-:Y:S04]  /*29580*/  LDGSTS.E [R252+0x70300], desc[UR4][R12.64], P6 ;  /* 0x703000000cfc7fae */ /* 0x008fe8000b121844 */
[----:B----4-:R-:W-:Y:S04]  /*29590*/  LDGSTS.E [R252+0x70700], desc[UR4][R246.64], P6 ;  /* 0x70700000f6fc7fae */ /* 0x010fe8000b121844 */
[----:B------:R-:W3:Y:S04]  /*295a0*/  LDL.LU.64 R12, [R1+0x1888] ;  /* 0x00188800010c7983 */ /* 0x000ee80000300a00 */
[----:B------:R-:W4:Y:S04]  /*295b0*/  LDL.LU.64 R246, [R1+0x1880] ;  /* 0x0018800001f67983 */ /* 0x000f280000300a00 */
[----:B--2---:R-:W-:Y:S04]  /*295c0*/  LDGSTS.E [R252+0x70b00], desc[UR4][R4.64], P6 ;  /* 0x70b0000004fc7fae */ /* 0x004fe8000b121844 */
[----:B------:R-:W2:Y:S04]  /*295d0*/  LDL.LU.64 R4, [R1+0x1878] ;  /* 0x0018780001047983 */ /* 0x000ea80000300a00 */
[----:B--2---:R-:W-:Y:S04]  /*295e0*/  LDGSTS.E [R252+0x70f00], desc[UR4][R4.64], P6 ;  /* 0x70f0000004fc7fae */ /* 0x004fe8000b121844 */
[----:B----4-:R-:W-:Y:S04]  /*295f0*/  LDGSTS.E [R252+0x71300], desc[UR4][R246.64], P6 ;  /* 0x71300000f6fc7fae */ /* 0x010fe8000b121844 */
[----:B---3--:R1:W-:Y:S04]  /*29600*/  LDGSTS.E [R252+0x71700], desc[UR4][R12.64], P6 ;  /* 0x717000000cfc7fae */ /* 0x0083e8000b121844 */
[----:B------:R-:W1:Y:S04]  /*29610*/  LDL.LU.64 R4, [R1+0x1870] ;  /* 0x0018700001047983 */ /* 0x000e680000300a00 */
[----:B------:R-:W2:Y:S04]  /*29620*/  LDL.LU.64 R246, [R1+0x1868] ;  /* 0x0018680001f67983 */ /* 0x000ea80000300a00 */
[----:B------:R-:W1:Y:S04]  /*29630*/  LDL.LU.64 R12, [R1+0x310] ;  /* 0x00031000010c7983 */ /* 0x000e680000300a00 */
[----:B-----5:R3:W-:Y:S04]  /*29640*/  LDGSTS.E [R252+0x71b00], desc[UR4][R6.64], P6 ;  /* 0x71b0000006fc7fae */ /* 0x0207e8000b121844 */
[----:B------:R-:W-:Y:S04]  /*29650*/  LDGSTS.E [R252+0x71f00], desc[UR4][R34.64], P6 ;  /* 0x71f0000022fc7fae */ /* 0x000fe8000b121844 */
[----:B------:R-:W-:Y:S04]  /*29660*/  LDGSTS.E [R252+0x72300], desc[UR4][R42.64], P6 ;  /* 0x723000002afc7fae */ /* 0x000fe8000b121844 */
[----:B------:R-:W3:Y:S04]  /*29670*/  LDL.LU.64 R6, [R1+0x308] ;  /* 0x0003080001067983 */ /* 0x000ee80000300a00 */
        /* <DEDUP_REMOVED lines=10> */
[----:B------:R4:W-:Y:S04]  /*29720*/  LDGSTS.E [R252+0x74f00], desc[UR4][R130.64], P6 ;  /* 0x74f0000082fc7fae */ /* 0x0009e8000b121844 */
        /* <DEDUP_REMOVED lines=8> */
[----:B------:R2:W-:Y:S04]  /*297b0*/  LDGSTS.E [R252+0x77300], desc[UR4][R202.64], P6 ;  /* 0x77300000cafc7fae */ /* 0x0005e8000b121844 */
[----:B------:R-:W-:Y:S04]  /*297c0*/  LDGSTS.E [R252+0x77700], desc[UR4][R210.64], P6 ;  /* 0x77700000d2fc7fae */ /* 0x000fe8000b121844 */
[----:B------:R-:W-:Y:S04]  /*297d0*/  LDGSTS.E [R252+0x77b00], desc[UR4][R218.64], P6 ;  /* 0x77b00000dafc7fae */ /* 0x000fe8000b121844 */
[----:B------:R-:W-:Y:S01]  /*297e0*/  LDGSTS.E [R252+0x77f00], desc[UR4][R226.64], P6 ;  /* 0x77f00000e2fc7fae */ /* 0x000fe2000b121844 */
[----:B------:R-:W-:-:S03]  /*297f0*/  ISETP.GE.U32.AND P6, PT, R0, 0x7ffffe9f, PT ;  /* 0x7ffffe9f0000780c */ /* 0x000fc60003fc6070 */
[----:B------:R-:W2:Y:S04]  /*29800*/  LDL.LU R0, [R1+0x1860] ;  /* 0x0018600001007983 */ /* 0x000ea80000300800 */
[----:B------:R-:W0:Y:S01]  /*29810*/  LDGDEPBAR ;  /* 0x00000000000079af */ /* 0x000e220000000000 */
[----:B-1----:R-:W-:-:S05]  /*29820*/  IMAD.WIDE R12, R5, 0x4, R12 ;  /* 0x00000004050c7825 */ /* 0x002fca00078e020c */
[----:B------:R1:W-:Y:S01]  /*29830*/  STL.64 [R1+0x738], R12 ;  /* 0x0007380c01007387 */ /* 0x0003e20000100a00 */
[----:B---3--:R-:W-:-:S03]  /*29840*/  IMAD.WIDE R6, R5, 0x4, R6 ;  /* 0x0000000405067825 */ /* 0x008fc600078e0206 */
[----:B-1----:R-:W3:Y:S04]  /*29850*/  LDL.LU.64 R12, [R1+0x1858] ;  /* 0x00185800010c7983 */ /* 0x002ee80000300a00 */
[----:B------:R1:W-:Y:S04]  /*29860*/  STL.64 [R1+0x788], R6 ;  /* 0x0007880601007387 */ /* 0x0003e80000100a00 */
[----:B-1----:R-:W3:Y:S04]  /*29870*/  LDL.LU.64 R6, [R1+0x1850] ;  /* 0x0018500001067983 */ /* 0x002ee80000300a00 */
[----:B------:R1:W-:Y:S04]  /*29880*/  STL.64 [R1+0x18b8], R122 ;  /* 0x0018b87a01007387 */ /* 0x0003e80000100a00 */
[----:B-1----:R-:W3:Y:S04]  /*29890*/  LDL.LU.64 R122, [R1+0x2f0] ;  /* 0x0002f000017a7983 */ /* 0x002ee80000300a00 */
[----:B------:R4:W-:Y:S04]  /*298a0*/  STL.64 [R1+0x18b0], R130 ;  /* 0x0018b08201007387 */ /* 0x0009e80000100a00 */
[----:B------:R1:W-:Y:S01]  /*298b0*/  STL.64 [R1+0x18a8], R138 ;  /* 0x0018a88a01007387 */ /* 0x0003e20000100a00 */
[----:B----4-:R-:W4:Y:S03]  /*298c0*/  LDC R131, c[0x0][0x230] ;  /* 0x00008c00ff837b82 */ /* 0x010f260000000800 */
[----:B-1----:R-:W2:Y:S04]  /*298d0*/  LDL.LU.64 R138, [R1+0x300] ;  /* 0x00030000018a7983 */ /* 0x002ea80000300a00 */
[----:B------:R1:W-:Y:S01]  /*298e0*/  STL.64 [R1+0x18a0], R146 ;  /* 0x0018a09201007387 */ /* 0x0003e20000100a00 */
[----:B------:R-:W5:Y:S03]  /*298f0*/  LDC R130, c[0x0][0x230] ;  /* 0x00008c00ff827b82 */ /* 0x000f660000000800 */
[----:B-1----:R-:W3:Y:S04]  /*29900*/  LDL.64 R146, [R1+0x788] ;  /* 0x0007880001927983 */ /* 0x002ee80000100a00 */
[----:B------:R1:W-:Y:S04]  /*29910*/  STL.64 [R1+0x1898], R154 ;  /* 0x0018989a01007387 */ /* 0x0003e80000100a00 */
[----:B-1----:R-:W3:Y:S04]  /*29920*/  LDL.LU.64 R154, [R1+0x2f8] ;  /* 0x0002f800019a7983 */ /* 0x002ee80000300a00 */
[----:B------:R1:W-:Y:S04]  /*29930*/  STL.64 [R1+0x1890], R162 ;  /* 0x001890a201007387 */ /* 0x0003e80000100a00 */
[----:B-1----:R-:W3:Y:S04]  /*29940*/  LDL.64 R162, [R1+0x738] ;  /* 0x0007380001a27983 */ /* 0x002ee80000100a00 */
[----:B------:R1:W-:Y:S01]  /*29950*/  STL.64 [R1+0x1888], R170 ;  /* 0x001888aa01007387 */ /* 0x0003e20000100a00 */
[----:B------:R-:W-:Y:S06]  /*29960*/  BAR.SYNC.DEFER_BLOCKING 0x0 ;  /* 0x0000000000007b1d */ /* 0x000fec0000010000 */
[----:B-1----:R-:W3:Y:S04]  /*29970*/  LDL.LU.64 R170, [R1+0x2b8] ;  /* 0x0002b80001aa7983 */ /* 0x002ee80000300a00 */
[----:B------:R1:W-:Y:S04]  /*29980*/  STL.64 [R1+0x1880], R178 ;  /* 0x001880b201007387 */ /* 0x0003e80000100a00 */
[----:B-1----:R-:W3:Y:S04]  /*29990*/  LDL.LU.64 R178, [R1+0x2e8] ;  /* 0x0002e80001b27983 */ /* 0x002ee80000300a00 */
[----:B------:R1:W-:Y:S04]  /*299a0*/  STL.64 [R1+0x1878], R186 ;  /* 0x001878ba01007387 */ /* 0x0003e80000100a00 */
[----:B------:R1:W-:Y:S01]  /*299b0*/  STL.64 [R1+0x1870], R194 ;  /* 0x001870c201007387 */ /* 0x0003e20000100a00 */
[----:B----4-:R-:W-:-:S02]  /*299c0*/  VIADD R131, R131, 0xfffffedc ;  /* 0xfffffedc83837836 */ /* 0x010fc40000000000 */
[----:B-----5:R-:W-:Y:S01]  /*299d0*/  VIADD R130, R130, 0xfffffedd ;  /* 0xfffffedd82827836 */ /* 0x020fe20000000000 */
[----:B-1----:R-:W1:Y:S01]  /*299e0*/  LDC R186, c[0x0][0x230] ;  /* 0x00008c00ffba7b82 */ /* 0x002e620000000800 */
[----:B------:R-:W4:Y:S04]  /*299f0*/  LDL.LU.64 R194, [R1+0x2e0] ;  /* 0x0002e00001c27983 */ /* 0x000f280000300a00 */
[----:B------:R2:W-:Y:S04]  /*29a00*/  STL.64 [R1+0x1868], R202 ;  /* 0x001868ca01007387 */ /* 0x0005e80000100a00 */
[----:B------:R-:W-:Y:S04]  /*29a10*/  STL.64 [R1+0x1860], R210 ;  /* 0x001860d201007387 */ /* 0x000fe80000100a00 */
[----:B------:R5:W-:Y:S04]  /*29a20*/  STL.64 [R1+0x1858], R218 ;  /* 0x001858da01007387 */ /* 0x000be80000100a00 */
[----:B------:R4:W-:Y:S01]  /*29a30*/  STL.64 [R1+0x1850], R226 ;  /* 0x001850e201007387 */ /* 0x0009e20000100a00 */
[----:B--2---:R-:W-:-:S05]  /*29a40*/  IMAD.WIDE R202, R5, 0x4, R138 ;  /* 0x0000000405ca7825 */ /* 0x004fca00078e028a */
[----:B------:R-:W-:Y:S01]  /*29a50*/  STL.64 [R1+0x7b0], R202 ;  /* 0x0007b0ca01007387 */ /* 0x000fe20000100a00 */
[----:B---3--:R-:W-:-:S04]  /*29a60*/  IMAD.WIDE R122, R5, 0x4, R122 ;  /* 0x00000004057a7825 */ /* 0x008fc800078e027a */
[----:B------:R-:W-:Y:S01]  /*29a70*/  IMAD.WIDE R154, R5, 0x4, R154 ;  /* 0x00000004059a7825 */ /* 0x000fe200078e029a */
[----:B------:R-:W-:Y:S01]  /*29a80*/  @!PT LDS RZ, [RZ] ;  /* 0x00000000fffff984 */ /* 0x000fe20000000800 */
[----:B------:R-:W-:Y:S01]  /*29a90*/  @!PT LDS RZ, [RZ] ;  /* 0x00000000fffff984 */ /* 0x000fe20000000800 */
[----:B------:R-:W-:Y:S01]  /*29aa0*/  @!PT LDS RZ, [RZ] ;  /* 0x00000000fffff984 */ /* 0x000fe20000000800 */
[----:B------:R-:W-:Y:S01]  /*29ab0*/  LDGSTS.E [R0+-0x20000], desc[UR4][R162.64], !P0 ;  /* 0xe0000000a2007fae */ /* 0x000fe2000c121844 */
[----:B------:R-:W-:-:S03]  /*29ac0*/  ISETP.GE.U32.AND P0, PT, R130, 0x7ffffe9e, PT ;  /* 0x7ffffe9e8200780c */ /* 0x000fc60003f06070 */
[----:B------:R2:W-:Y:S01]  /*29ad0*/  LDGSTS.E [R0+-0x1fffc], desc[UR4][R146.64], !P2 ;  /* 0xe000400092007fae */ /* 0x0005e2000d121844 */
[----:B------:R-:W-:Y:S02]  /*29ae0*/  ISETP.GE.U32.AND P2, PT, R131, 0x7ffffe9d, PT ;  /* 0x7ffffe9d8300780c */ /* 0x000fe40003f46070 */
[----:B------:R-:W3:Y:S01]  /*29af0*/  LDC R131, c[0x0][0x230] ;  /* 0x00008c00ff837b82 */ /* 0x000ee20000000800 */
[----:B------:R-:W-:Y:S04]  /*29b00*/  LDGSTS.E [R0+-0x1fff8], desc[UR4][R202.64], !P3 ;  /* 0xe0008000ca007fae */ /* 0x000fe8000d921844 */
[----:B------:R1:W-:Y:S04]  /*29b10*/  LDGSTS.E [R0+-0x1fff4], desc[UR4][R154.64], !P4 ;  /* 0xe000c0009a007fae */ /* 0x0003e8000e121844 */
[----:B------:R-:W4:Y:S01]  /*29b20*/  LDL.LU.64 R162, [R1+0x2d8] ;  /* 0x0002d80001a27983 */ /* 0x000f220000300a00 */
[----:B------:R-:W-:Y:S01]  /*29b30*/  IMAD.WIDE R170, R5, 0x4, R170 ;  /* 0x0000000405aa7825 */ /* 0x000fe200078e02aa */
[----:B--2---:R-:W2:Y:S02]  /*29b40*/  LDC R146, c[0x0][0x230] ;  /* 0x00008c00ff927b82 */ /* 0x004ea40000000800 */
[----:B------:R-:W-:Y:S06]  /*29b50*/  LDGSTS.E [R0+-0x1c000], desc[UR4][R122.64], !P5 ;  /* 0xe40000007a007fae */ /* 0x000fec000e921844 */
[----:B------:R-:W1:Y:S01]  /*29b60*/  LDC R147, c[0x0][0x230] ;  /* 0x00008c00ff937b82 */ /* 0x000e620000000800 */
[----:B---3--:R-:W-:-:S07]  /*29b70*/  IADD3 R139, R131, -0x105, RZ ;  /* 0xfffffefb838b7810 */ /* 0x008fce0007ffe0ff */
[----:B------:R-:W3:Y:S01]  /*29b80*/  LDC R131, c[0x0][0x230] ;  /* 0x00008c00ff837b82 */ /* 0x000ee20000000800 */
[----:B------:R-:W-:-:S07]  /*29b90*/  ISETP.GE.U32.AND P3, PT, R139, 0x7ffffebc, PT ;  /* 0x7ffffebc8b00780c */ /* 0x000fce0003f66070 */
[----:B------:R-:W5:Y:S01]  /*29ba0*/  LDC R139, c[0x0][0x230] ;  /* 0x00008c00ff8b7b82 */ /* 0x000f620000000800 */
[----:B---3--:R-:W-:Y:S02]  /*29bb0*/  VIADD R138, R131, 0xfffffefa ;  /* 0xfffffefa838a7836 */ /* 0x008fe40000000000 */
[----:B------:R-:W3:Y:S03]  /*29bc0*/  LDL.LU.64 R130, [R1+0x2d0] ;  /* 0x0002d00001827983 */ /* 0x000ee60000300a00 */
[----:B------:R-:W-:Y:S02]  /*29bd0*/  ISETP.GE.U32.AND P4, PT, R138, 0x7ffffebb, PT ;  /* 0x7ffffebb8a00780c */ /* 0x000fe40003f86070 */
[----:B------:R-:W1:Y:S01]  /*29be0*/  LDC R138, c[0x0][0x230] ;  /* 0x00008c00ff8a7b82 */ /* 0x000e620000000800 */
[----:B-----5:R-:W-:-:S07]  /*29bf0*/  VIADD R218, R139, 0xfffffef8 ;  /* 0xfffffef88bda7836 */ /* 0x020fce0000000000 */
[----:B------:R-:W5:Y:S01]  /*29c00*/  LDC R139, c[0x0][0x230] ;  /* 0x00008c00ff8b7b82 */ /* 0x000f620000000800 */
[C---:B------:R-:W-:Y:S01]  /*29c10*/  IMAD.WIDE R178, R5.reuse, 0x4, R178 ;  /* 0x0000000405b27825 */ /* 0x040fe200078e02b2 */
[----:B------:R1:W-:Y:S03]  /*29c20*/  STL.64 [R1+0x7c8], R154 ;  /* 0x0007c89a01007387 */ /* 0x0003e60000100a00 */
[----:B----4-:R-:W-:Y:S01]  /*29c30*/  IMAD.WIDE R226, R5, 0x4, R194 ;  /* 0x0000000405e27825 */ /* 0x010fe200078e02c2 */
[----:B------:R4:W-:Y:S04]  /*29c40*/  STL.64 [R1+0xb48], R122 ;  /* 0x000b487a01007387 */ /* 0x0009e80000100a00 */
[----:B------:R4:W-:Y:S04]  /*29c50*/  STL.64 [R1+0xb68], R178 ;  /* 0x000b68b201007387 */ /* 0x0009e80000100a00 */
[----:B------:R-:W3:Y:S01]  /*29c60*/  LDL.LU.64 R210, [R1+0x2c8] ;  /* 0x0002c80001d27983 */ /* 0x000ee20000300a00 */
[----:B--2---:R-:W-:Y:S01]  /*29c70*/  VIADD R146, R146, 0xfffffed9 ;  /* 0xfffffed992927836 */ /* 0x004fe20000000000 */
[----:B-1----:R-:W1:Y:S01]  /*29c80*/  LDC R154, c[0x0][0x230] ;  /* 0x00008c00ff9a7b82 */ /* 0x002e620000000800 */
[----:B------:R-:W-:Y:S01]  /*29c90*/  VIADD R138, R138, 0xfffffef9 ;  /* 0xfffffef98a8a7836 */ /* 0x000fe20000000000 */
[----:B------:R-:W-:Y:S04]  /*29ca0*/  STL.64 [R1+0xb78], R226 ;  /* 0x000b78e201007387 */ /* 0x000fe80000100a00 */
[----:B------:R-:W2:Y:S01]  /*29cb0*/  LDL.LU.64 R202, [R1+0x2c0] ;  /* 0x0002c00001ca7983 */ /* 0x000ea20000300a00 */
[----:B-----5:R-:W-:Y:S01]  /*29cc0*/  VIADD R187, R139, 0xfffffedb ;  /* 0xfffffedb8bbb7836 */ /* 0x020fe20000000000 */
[----:B------:R-:W5:Y:S02]  /*29cd0*/  LDC R155, c[0x0][0x230] ;  /* 0x00008c00ff9b7b82 */ /* 0x000f640000000800 */
[----:B------:R1:W-:Y:S04]  /*29ce0*/  STL.64 [R1+0xb98], R170 ;  /* 0x000b98aa01007387 */ /* 0x0003e80000100a00 */
[----:B------:R-:W5:Y:S04]  /*29cf0*/  LDL.LU.64 R194, [R1+0x2b0] ;  /* 0x0002b00001c27983 */ /* 0x000f680000300a00 */
[----:B------:R-:W-:Y:S04]  /*29d00*/  LDGSTS.E [R0+-0x1bffc], desc[UR4][R178.64], !P6 ;  /* 0xe4004000b2007fae */ /* 0x000fe8000f121844 */
[----:B----4-:R-:W4:Y:S04]  /*29d10*/  LDL.LU.64 R122, [R1+0x18b8] ;  /* 0x0018b800017a7983 */ /* 0x010f280000300a00 */
[----:B------:R-:W-:Y:S01]  /*29d20*/  LDGSTS.E [R0+-0x1bff8], desc[UR4][R226.64], !P0 ;  /* 0xe4008000e2007fae */ /* 0x000fe2000c121844 */
[----:B------:R-:W-:-:S03]  /*29d30*/  ISETP.GE.U32.AND P0, PT, R138, 0x7ffffeba, PT ;  /* 0x7ffffeba8a00780c */ /* 0x000fc60003f06070 */
[----:B------:R-:W4:Y:S04]  /*29d40*/  LDL.LU.64 R178, [R1+0x2a8] ;  /* 0x0002a80001b27983 */ /* 0x000f280000300a00 */
[----:B------:R1:W-:Y:S04]  /*29d50*/  LDGSTS.E [R0+-0x1bff4], desc[UR4][R170.64], !P2 ;  /* 0xe400c000aa007fae */ /* 0x0003e8000d121844 */
[----:B------:R-:W4:Y:S04]  /*29d60*/  LDL.LU.64 R138, [R1+0x2a0] ;  /* 0x0002a000018a7983 */ /* 0x000f280000300a00 */
[----:B-1----:R-:W4:Y:S01]  /*29d70*/  LDL.LU.64 R170, [R1+0x278] ;  /* 0x0002780001aa7983 */ /* 0x002f220000300a00 */
[----:B------:R-:W-:Y:S01]  /*29d80*/  VIADD R0, R186, 0xfffffeda ;  /* 0xfffffedaba007836 */ /* 0x000fe20000000000 */
[----:B------:R-:W-:Y:S01]  /*29d90*/  ISETP.GE.U32.AND P6, PT, R218, 0x7ffffeb9, PT ;  /* 0x7ffffeb9da00780c */ /* 0x000fe20003fc6070 */
[----:B------:R-:W-:Y:S01]  /*29da0*/  IMAD.WIDE R162, R5, 0x4, R162 ;  /* 0x0000000405a27825 */ /* 0x000fe200078e02a2 */
[----:B------:R-:W-:Y:S01]  /*29db0*/  ISETP.GE.U32.AND P5, PT, R187, 0x7ffffe9c, PT ;  /* 0x7ffffe9cbb00780c */ /* 0x000fe20003fa6070 */
[----:B------:R-:W1:Y:S03]  /*29dc0*/  LDC R186, c[0x0][0x230] ;  /* 0x00008c00ffba7b82 */ /* 0x000e660000000800 */
[----:B------:R3:W-:Y:S04]  /*29dd0*/  STL.64 [R1+0x6f0], R162 ;  /* 0x0006f0a201007387 */ /* 0x0007e80000100a00 */
[----:B------:R3:W-:Y:S01]  /*29de0*/  LDGSTS.E [R3+-0x20000], desc[UR4][R162.64], !P3 ;  /* 0xe0000000a2037fae */ /* 0x0007e2000d921844 */
[----:B------:R-:W-:Y:S01]  /*29df0*/  ISETP.GE.U32.AND P2, PT, R0, 0x7ffffe9b, PT ;  /* 0x7ffffe9b0000780c */ /* 0x000fe20003f46070 */
[----:B---3--:R-:W-:Y:S01]  /*29e00*/  IMAD.WIDE R130, R5, 0x4, R130 ;  /* 0x0000000405827825 */ /* 0x008fe200078e0282 */
[----:B------:R-:W3:Y:S04]  /*29e10*/  LDC R162, c[0x0][0x230] ;  /* 0x00008c00ffa27b82 */ /* 0x000ee80000000800 */
[----:B------:R1:W-:Y:S04]  /*29e20*/  STL.64 [R1+0x730], R130 ;  /* 0x0007308201007387 */ /* 0x0003e80000100a00 */
[----:B------:R1:W-:Y:S01]  /*29e30*/  LDGSTS.E [R3+-0x1fffc], desc[UR4][R130.64], !P4 ;  /* 0xe000400082037fae */ /* 0x0003e2000e121844 */
[----:B------:R-:W-:Y:S01]  /*29e40*/  ISETP.GE.U32.AND P3, PT, R146, 0x7ffffe9a, PT ;  /* 0x7ffffe9a9200780c */ /* 0x000fe20003f66070 */
[----:B------:R-:W-:Y:S01]  /*29e50*/  VIADD R0, R147, 0xfffffed8 ;  /* 0xfffffed893007836 */ /* 0x000fe20000000000 */
[----:B------:R-:W3:Y:S01]  /*29e60*/  LDC R146, c[0x0][0x230] ;  /* 0x00008c00ff927b82 */ /* 0x000ee20000000800 */
[----:B------:R-:W-:-:S07]  /*29e70*/  VIADD R154, R154, 0xfffffef7 ;  /* 0xfffffef79a9a7836 */ /* 0x000fce0000000000 */
[----:B------:R-:W3:Y:S08]  /*29e80*/  LDC R187, c[0x0][0x230] ;  /* 0x00008c00ffbb7b82 */ /* 0x000ef00000000800 */
[----:B-1----:R-:W1:Y:S01]  /*29e90*/  LDC R131, c[0x0][0x230] ;  /* 0x00008c00ff837b82 */ /* 0x002e620000000800 */
[C---:B------:R-:W-:Y:S02]  /*29ea0*/  IMAD.WIDE R226, R5.reuse, 0x4, R210 ;  /* 0x0000000405e27825 */ /* 0x040fe400078e02d2 */
[----:B------:R-:W3:Y:S05]  /*29eb0*/  LDL.LU.64 R210, [R1+0x298] ;  /* 0x0002980001d27983 */ /* 0x000eea0000300a00 */
[----:B------:R-:W1:Y:S01]  /*29ec0*/  LDC R130, c[0x0][0x230] ;  /* 0x00008c00ff827b82 */ /* 0x000e620000000800 */
[C---:B--2---:R-:W-:Y:S01]  /*29ed0*/  IMAD.WIDE R218, R5.reuse, 0x4, R202 ;  /* 0x0000000405da7825 */ /* 0x044fe200078e02ca */
[----:B------:R-:W-:Y:S03]  /*29ee0*/  STL.64 [R1+0x770], R226 ;  /* 0x000770e201007387 */ /* 0x000fe60000100a00 */
[C---:B-----5:R-:W-:Y:S01]  /*29ef0*/  IMAD.WIDE R194, R5.reuse, 0x4, R194 ;  /* 0x0000000405c27825 */ /* 0x060fe200078e02c2 */
[----:B------:R2:W-:Y:S01]  /*29f00*/  STL.64 [R1+0x7a8], R218 ;  /* 0x0007a8da01007387 */ /* 0x0005e20000100a00 */
[----:B------:R-:W-:Y:S01]  /*29f10*/  ISETP.GE.U32.AND P4, PT, R0, 0x7ffffe99, PT ;  /* 0x7ffffe990000780c */ /* 0x000fe20003f86070 */
[----:B------:R-:W5:Y:S02]  /*29f20*/  LDC R147, c[0x0][0x230] ;  /* 0x00008c00ff937b82 */ /* 0x000f640000000800 */
[----:B------:R-:W5:Y:S04]  /*29f30*/  LDL.LU.64 R202, [R1+0x290] ;  /* 0x0002900001ca7983 */ /* 0x000f680000300a00 */
[----:B------:R-:W-:Y:S01]  /*29f40*/  LDGSTS.E [R3+-0x1fff8], desc[UR4][R226.64], !P0 ;  /* 0xe0008000e2037fae */ /* 0x000fe2000c121844 */
[----:B----4-:R-:W-:-:S03]  /*29f50*/  IMAD.WIDE R178, R5, 0x4, R178 ;  /* 0x0000000405b27825 */ /* 0x010fc600078e02b2 */
[----:B------:R-:W-:Y:S04]  /*29f60*/  STL.64 [R1+0xb18], R194 ;  /* 0x000b18c201007387 */ /* 0x000fe80000100a00 */
[----:B------:R2:W-:Y:S01]  /*29f70*/  LDGSTS.E [R3+-0x1fff4], desc[UR4][R218.64], !P6 ;  /* 0xe000c000da037fae */ /* 0x0005e2000f121844 */
[----:B------:R-:W-:-:S03]  /*29f80*/  IMAD.WIDE R138, R5, 0x4, R138 ;  /* 0x00000004058a7825 */ /* 0x000fc600078e028a */
[----:B------:R-:W-:Y:S04]  /*29f90*/  STL.64 [R1+0xb38], R178 ;  /* 0x000b38b201007387 */ /* 0x000fe80000100a00 */
[----:B------:R-:W-:Y:S01]  /*29fa0*/  LDGSTS.E [R3+-0x1c000], desc[UR4][R194.64], !P5 ;  /* 0xe4000000c2037fae */ /* 0x000fe2000e921844 */
[----:B------:R-:W-:-:S03]  /*29fb0*/  IMAD.WIDE R170, R5, 0x4, R170 ;  /* 0x0000000405aa7825 */ /* 0x000fc600078e02aa */
[----:B------:R4:W-:Y:S01]  /*29fc0*/  STL.64 [R1+0xb58], R138 ;  /* 0x000b588a01007387 */ /* 0x0009e20000100a00 */
[----:B-1----:R-:W-:Y:S01]  /*29fd0*/  IADD3 R131, R131, -0x10b, RZ ;  /* 0xfffffef583837810 */ /* 0x002fe20007ffe0ff */
[----:B--2---:R-:W1:Y:S02]  /*29fe0*/  LDC R218, c[0x0][0x230] ;  /* 0x00008c00ffda7b82 */ /* 0x004e640000000800 */
[----:B------:R-:W-:Y:S04]  /*29ff0*/  LDGSTS.E [R3+-0x1bffc], desc[UR4][R178.64], !P2 ;  /* 0xe4004000b2037fae */ /* 0x000fe8000d121844 */
[----:B------:R2:W-:Y:S04]  /*2a000*/  STL.64 [R1+0xb70], R170 ;  /* 0x000b70aa01007387 */ /* 0x0005e80000100a00 */
[----:B------:R-:W-:Y:S01]  /*2a010*/  LDGSTS.E [R3+-0x1bff8], desc[UR4][R138.64], !P3 ;  /* 0xe40080008a037fae */ /* 0x000fe2000d921844 */
[----:B------:R-:W-:Y:S01]  /*2a020*/  VIADD R130, R130, 0xfffffef4 ;  /* 0xfffffef482827836 */ /* 0x000fe20000000000 */
[----:B------:R-:W-:-:S02]  /*2a030*/  ISETP.GE.U32.AND P0, PT, R131, 0x7ffffeb6, PT ;  /* 0x7ffffeb68300780c */ /* 0x000fc40003f06070 */
[----:B------:R3:W-:Y:S04]  /*2a040*/  LDGSTS.E [R3+-0x1bff4], desc[UR4][R170.64], !P4 ;  /* 0xe400c000aa037fae */ /* 0x0007e8000e121844 */
[----:B----4-:R-:W4:Y:S04]  /*2a050*/  LDL.LU.64 R138, [R1+0x288] ;  /* 0x00028800018a7983 */ /* 0x010f280000300a00 */
[----:B------:R-:W4:Y:S01]  /*2a060*/  LDL.LU.64 R194, [R1+0x280] ;  /* 0x0002800001c27983 */ /* 0x000f220000300a00 */
[----:B---3--:R-:W-:Y:S01]  /*2a070*/  VIADD R3, R162, 0xfffffed7 ;  /* 0xfffffed7a2037836 */ /* 0x008fe20000000000 */
[----:B------:R-:W-:-:S02]  /*2a080*/  ISETP.GE.U32.AND P6, PT, R130, 0x7ffffeb5, PT ;  /* 0x7ffffeb58200780c */ /* 0x000fc40003fc6070 */
[----:B--2---:R-:W2:Y:S04]  /*2a090*/  LDL.LU.64 R170, [R1+0x270] ;  /* 0x0002700001aa7983 */ /* 0x004ea80000300a00 */
[----:B------:R-:W3:Y:S04]  /*2a0a0*/  LDL.LU.64 R162, [R1+0x268] ;  /* 0x0002680001a27983 */ /* 0x000ee80000300a00 */
[----:B------:R-:W3:Y:S04]  /*2a0b0*/  LDL.LU.64 R130, [R1+0x260] ;  /* 0x0002600001827983 */ /* 0x000ee80000300a00 */
[----:B------:R-:W3:Y:S01]  /*2a0c0*/  LDL.LU.64 R178, [R1+0x1b8] ;  /* 0x0001b80001b27983 */ /* 0x000ee20000300a00 */
[----:B------:R-:W-:Y:S01]  /*2a0d0*/  VIADD R0, R155, 0xfffffef6 ;  /* 0xfffffef69b007836 */ /* 0x000fe20000000000 */
[----:B------:R-:W-:Y:S01]  /*2a0e0*/  ISETP.GE.U32.AND P3, PT, R154, 0x7ffffeb8, PT ;  /* 0x7ffffeb89a00780c */ /* 0x000fe20003f66070 */
[----:B------:R-:W1:Y:S03]  /*2a0f0*/  LDC R155, c[0x0][0x230] ;  /* 0x00008c00ff9b7b82 */ /* 0x000e660000000800 */
[----:B------:R-:W-:Y:S01]  /*2a100*/  ISETP.GE.U32.AND P2, PT, R0, 0x7ffffeb7, PT ;  /* 0x7ffffeb70000780c */ /* 0x000fe20003f46070 */
[----:B------:R-:W-:-:S04]  /*2a110*/  VIADD R0, R146, 0xfffffed6 ;  /* 0xfffffed692007836 */ /* 0x000fc80000000000 */
[----:B------:R-:W1:Y:S01]  /*2a120*/  LDC R154, c[0x0][0x230] ;  /* 0x00008c00ff9a7b82 */ /* 0x000e620000000800 */
[----:B------:R-:W-:Y:S01]  /*2a130*/  ISETP.GE.U32.AND P5, PT, R3, 0x7ffffe98, PT ;  /* 0x7ffffe980300780c */ /* 0x000fe20003fa6070 */
[----:B-----5:R-:W-:-:S06]  /*2a140*/  VIADD R3, R147, 0xfffffed5 ;  /* 0xfffffed593037836 */ /* 0x020fcc0000000000 */
[----:B------:R-:W5:Y:S01]  /*2a150*/  LDC R146, c[0x0][0x230] ;  /* 0x00008c00ff927b82 */ /* 0x000f620000000800 */
[----:B------:R-:W-:Y:S01]  /*2a160*/  ISETP.GE.U32.AND P4, PT, R0, 0x7ffffe97, PT ;  /* 0x7ffffe970000780c */ /* 0x000fe20003f86070 */
[----:B------:R-:W-:-:S06]  /*2a170*/  VIADD R0, R187, 0xfffffed4 ;  /* 0xfffffed4bb007836 */ /* 0x000fcc0000000000 */
[----:B------:R-:W3:Y:S01]  /*2a180*/  LDC R147, c[0x0][0x230] ;  /* 0x00008c00ff937b82 */ /* 0x000ee20000000800 */
[----:B-----5:R-:W-:Y:S02]  /*2a190*/  VIADD R146, R146, 0xfffffef1 ;  /* 0xfffffef192927836 */ /* 0x020fe40000000000 */
[----:B------:R-:W-:-:S05]  /*2a1a0*/  IMAD.WIDE R210, R5, 0x4, R210 ;  /* 0x0000000405d27825 */ /* 0x000fca00078e02d2 */
[----:B------:R-:W-:Y:S04]  /*2a1b0*/  STL.64 [R1+0x6a8], R210 ;  /* 0x0006a8d201007387 */ /* 0x000fe80000100a00 */
[----:B------:R-:W-:Y:S01]  /*2a1c0*/  LDGSTS.E [R4+-0x20000], desc[UR4][R210.64], !P3 ;  /* 0xe0000000d2047fae */ /* 0x000fe2000d921844 */
[----:B------:R-:W-:-:S05]  /*2a1d0*/  IMAD.WIDE R202, R5, 0x4, R202 ;  /* 0x0000000405ca7825 */ /* 0x000fca00078e02ca */
[----:B------:R5:W-:Y:S04]  /*2a1e0*/  STL.64 [R1+0x6e8], R202 ;  /* 0x0006e8ca01007387 */ /* 0x000be80000100a00 */
[----:B------:R5:W-:Y:S01]  /*2a1f0*/  LDGSTS.E [R4+-0x1fffc], desc[UR4][R202.64], !P2 ;  /* 0xe0004000ca047fae */ /* 0x000be2000d121844 */
[----:B------:R-:W-:Y:S01]  /*2a200*/  ISETP.GE.U32.AND P3, PT, R3, 0x7ffffe96, PT ;  /* 0x7ffffe960300780c */ /* 0x000fe20003f66070 */
[----:B-1----:R-:W-:Y:S01]  /*2a210*/  VIADD R3, R155, 0xfffffef3 ;  /* 0xfffffef39b037836 */ /* 0x002fe20000000000 */
[----:B------:R-:W-:Y:S01]  /*2a220*/  ISETP.GE.U32.AND P2, PT, R0, 0x7ffffe95, PT ;  /* 0x7ffffe950000780c */ /* 0x000fe20003f46070 */
[----:B------:R-:W-:Y:S01]  /*2a230*/  VIADD R0, R154, 0xfffffef2 ;  /* 0xfffffef29a007836 */ /* 0x000fe20000000000 */
[----:B------:R-:W1:Y:S08]  /*2a240*/  LDC R155, c[0x0][0x230] ;  /* 0x00008c00ff9b7b82 */ /* 0x000e700000000800 */
[----:B-----5:R-:W5:Y:S08]  /*2a250*/  LDC R203, c[0x0][0x230] ;  /* 0x00008c00ffcb7b82 */ /* 0x020f700000000800 */
[----:B------:R-:W1:Y:S08]  /*2a260*/  LDC R202, c[0x0][0x230] ;  /* 0x00008c00ffca7b82 */ /* 0x000e700000000800 */
[----:B------:R-:W1:Y:S01]  /*2a270*/  LDC R154, c[0x0][0x230] ;  /* 0x00008c00ff9a7b82 */ /* 0x000e620000000800 */
[----:B----4-:R-:W-:-:S04]  /*2a280*/  IMAD.WIDE R138, R5, 0x4, R138 ;  /* 0x00000004058a7825 */ /* 0x010fc800078e028a */
[C---:B------:R-:W-:Y:S01]  /*2a290*/  IMAD.WIDE R210, R5.reuse, 0x4, R194 ;  /* 0x0000000405d27825 */ /* 0x040fe200078e02c2 */
[----:B------:R4:W-:Y:S04]  /*2a2a0*/  STL.64 [R1+0x710], R138 ;  /* 0x0007108a01007387 */ /* 0x0009e80000100a00 */
[----:B------:R-:W5:Y:S01]  /*2a2b0*/  LDL.LU.64 R194, [R1+0x258] ;  /* 0x0002580001c27983 */ /* 0x000f620000300a00 */
[----:B--2---:R-:W-:-:S03]  /*2a2c0*/  IMAD.WIDE R170, R5, 0x4, R170 ;  /* 0x0000000405aa7825 */ /* 0x004fc600078e02aa */
[----:B------:R-:W-:Y:S04]  /*2a2d0*/  LDGSTS.E [R4+-0x1fff8], desc[UR4][R138.64], !P0 ;  /* 0xe00080008a047fae */ /* 0x000fe8000c121844 */
[----:B------:R2:W-:Y:S01]  /*2a2e0*/  STL.64 [R1+0x748], R210 ;  /* 0x000748d201007387 */ /* 0x0005e20000100a00 */
[----:B---3--:R-:W-:-:S04]  /*2a2f0*/  IMAD.WIDE R162, R5, 0x4, R162 ;  /* 0x0000000405a27825 */ /* 0x008fc800078e02a2 */
[----:B------:R-:W-:-:S04]  /*2a300*/  IMAD.WIDE R130, R5, 0x4, R130 ;  /* 0x0000000405827825 */ /* 0x000fc800078e0282 */
[----:B------:R-:W-:Y:S01]  /*2a310*/  IMAD.WIDE R226, R5, 0x4, R178 ;  /* 0x0000000405e27825 */ /* 0x000fe200078e02b2 */
[----:B----4-:R-:W3:Y:S01]  /*2a320*/  LDL.LU.64 R138, [R1+0x250] ;  /* 0x00025000018a7983 */ /* 0x010ee20000300a00 */
[----:B------:R-:W-:-:S03]  /*2a330*/  ISETP.GE.U32.AND P0, PT, R3, 0x7ffffeb4, PT ;  /* 0x7ffffeb40300780c */ /* 0x000fc60003f06070 */
[----:B------:R4:W-:Y:S01]  /*2a340*/  STL.64 [R1+0xad0], R170 ;  /* 0x000ad0aa01007387 */ /* 0x0009e20000100a00 */
[----:B------:R-:W-:-:S03]  /*2a350*/  VIADD R3, R186, 0xfffffef0 ;  /* 0xfffffef0ba037836 */ /* 0x000fc60000000000 */
[----:B------:R1:W-:Y:S04]  /*2a360*/  STL.64 [R1+0xb10], R162 ;  /* 0x000b10a201007387 */ /* 0x0003e80000100a00 */
[----:B------:R1:W-:Y:S04]  /*2a370*/  STL.64 [R1+0xb30], R130 ;  /* 0x000b308201007387 */ /* 0x0003e80000100a00 */
[----:B------:R-:W-:Y:S04]  /*2a380*/  STL.64 [R1+0xb50], R226 ;  /* 0x000b50e201007387 */ /* 0x000fe80000100a00 */
[----:B------:R-:W3:Y:S04]  /*2a390*/  LDL.LU.64 R186, [R1+0x248] ;  /* 0x0002480001ba7983 */ /* 0x000ee80000300a00 */
[----:B------:R-:W3:Y:S04]  /*2a3a0*/  LDL.LU.64 R178, [R1+0x240] ;  /* 0x0002400001b27983 */ /* 0x000ee80000300a00 */
[----:B------:R2:W-:Y:S04]  /*2a3b0*/  LDGSTS.E [R4+-0x1fff4], desc[UR4][R210.64], !P6 ;  /* 0xe000c000d2047fae */ /* 0x0005e8000f121844 */
[----:B------:R-:W-:Y:S04]  /*2a3c0*/  LDGSTS.E [R4+-0x1c000], desc[UR4][R170.64], !P5 ;  /* 0xe4000000aa047fae */ /* 0x000fe8000e921844 */
[----:B------:R-:W-:Y:S01]  /*2a3d0*/  LDGSTS.E [R4+-0x1bffc], desc[UR4][R162.64], !P4 ;  /* 0xe4004000a2047fae */ /* 0x000fe2000e121844 */
[----:B------:R-:W-:-:S03]  /*2a3e0*/  ISETP.GE.U32.AND P6, PT, R0, 0x7ffffeb3, PT ;  /* 0x7ffffeb30000780c */ /* 0x000fc60003fc6070 */
[----:B------:R-:W-:Y:S01]  /*2a3f0*/  LDGSTS.E [R4+-0x1bff8], desc[UR4][R130.64], !P3 ;  /* 0xe400800082047fae */ /* 0x000fe2000d921844 */
[----:B--2---:R-:W2:Y:S03]  /*2a400*/  LDC R211, c[0x0][0x230] ;  /* 0x00008c00ffd37b82 */ /* 0x004ea60000000800 */
[----:B----4-:R-:W4:Y:S04]  /*2a410*/  LDL.LU.64 R170, [R1+0x1b0] ;  /* 0x0001b00001aa7983 */ /* 0x010f280000300a00 */
[----:B-1----:R-:W2:Y:S01]  /*2a420*/  LDL.LU.64 R162, [R1+0x1a8] ;  /* 0x0001a80001a27983 */ /* 0x002ea20000300a00 */
[----:B------:R-:W-:Y:S01]  /*2a430*/  IADD3 R0, R147, -0x12d, RZ ;  /* 0xfffffed393007810 */ /* 0x000fe20007ffe0ff */
[----:B------:R-:W1:Y:S02]  /*2a440*/  LDC R210, c[0x0][0x230] ;  /* 0x00008c00ffd27b82 */ /* 0x000e640000000800 */
[----:B------:R-:W2:Y:S04]  /*2a450*/  LDL.LU.64 R130, [R1+0x1a0] ;  /* 0x0001a00001827983 */ /* 0x000ea80000300a00 */
[----:B------:R5:W-:Y:S01]  /*2a460*/  LDGSTS.E [R4+-0x1bff4], desc[UR4][R226.64], !P2 ;  /* 0xe400c000e2047fae */ /* 0x000be2000d121844 */
[----:B------:R-:W-:-:S03]  /*2a470*/  ISETP.GE.U32.AND P2, PT, R146, 0x7ffffeb2, PT ;  /* 0x7ffffeb29200780c */ /* 0x000fc60003f46070 */
[----:B------:R-:W4:Y:S01]  /*2a480*/  LDL.LU.64 R146, [R1+0x198] ;  /* 0x0001980001927983 */ /* 0x000f220000300a00 */
[----:B------:R-:W-:Y:S01]  /*2a490*/  ISETP.GE.U32.AND P4, PT, R0, 0x7ffffe94, PT ;  /* 0x7ffffe940000780c */ /* 0x000fe20003f86070 */
[----:B-----5:R-:W-:Y:S01]  /*2a4a0*/  VIADD R0, R203, 0xfffffed2 ;  /* 0xfffffed2cb007836 */ /* 0x020fe20000000000 */
[----:B------:R-:W-:Y:S01]  /*2a4b0*/  ISETP.GE.U32.AND P5, PT, R3, 0x7ffffeb1, PT ;  /* 0x7ffffeb10300780c */ /* 0x000fe20003fa6070 */
[----:B------:R-:W-:-:S03]  /*2a4c0*/  VIADD R3, R202, 0xfffffed1 ;  /* 0xfffffed1ca037836 */ /* 0x000fc60000000000 */
[----:B------:R-:W-:Y:S01]  /*2a4d0*/  ISETP.GE.U32.AND P3, PT, R0, 0x7ffffe93, PT ;  /* 0x7ffffe930000780c */ /* 0x000fe20003f66070 */
[----:B------:R-:W-:Y:S02]  /*2a4e0*/  VIADD R0, R155, 0xfffffed0 ;  /* 0xfffffed09b007836 */ /* 0x000fe40000000000 */
[----:B------:R-:W-:Y:S01]  /*2a4f0*/  VIADD R4, R218, 0xfffffeef ;  /* 0xfffffeefda047836 */ /* 0x000fe20000000000 */
[----:B------:R-:W5:Y:S01]  /*2a500*/  LDC R155, c[0x0][0x230] ;  /* 0x00008c00ff9b7b82 */ /* 0x000f620000000800 */
[----:B------:R-:W-:-:S05]  /*2a510*/  IMAD.WIDE R194, R5, 0x4, R194 ;  /* 0x0000000405c27825 */ /* 0x000fca00078e02c2 */
[----:B------:R1:W-:Y:S04]  /*2a520*/  STL.64 [R1+0x670], R194 ;  /* 0x000670c201007387 */ /* 0x0003e80000100a00 */
[----:B------:R1:W-:Y:S01]  /*2a530*/  LDGSTS.E [R7+-0x20000], desc[UR4][R194.64], !P0 ;  /* 0xe0000000c2077fae */ /* 0x0003e2000c121844 */
[----:B---3--:R-:W-:Y:S01]  /*2a540*/  IMAD.WIDE R138, R5, 0x4, R138 ;  /* 0x00000004058a7825 */ /* 0x008fe200078e028a */
[----:B-1----:R-:W1:Y:S04]  /*2a550*/  LDC R195, c[0x0][0x230] ;  /* 0x00008c00ffc37b82 */ /* 0x002e680000000800 */
[----:B------:R3:W-:Y:S04]  /*2a560*/  STL.64 [R1+0x690], R138 ;  /* 0x0006908a01007387 */ /* 0x0007e80000100a00 */
[----:B------:R3:W-:Y:S01]  /*2a570*/  LDGSTS.E [R7+-0x1fffc], desc[UR4][R138.64], !P6 ;  /* 0xe00040008a077fae */ /* 0x0007e2000f121844 */
[----:B------:R-:W-:Y:S01]  /*2a580*/  ISETP.GE.U32.AND P0, PT, R3, 0x7ffffe92, PT ;  /* 0x7ffffe920300780c */ /* 0x000fe20003f06070 */
[----:B------:R-:W5:Y:S01]  /*2a590*/  LDC R194, c[0x0][0x230] ;  /* 0x00008c00ffc27b82 */ /* 0x000f620000000800 */
[----:B------:R-:W-:Y:S01]  /*2a5a0*/  ISETP.GE.U32.AND P6, PT, R0, 0x7ffffe91, PT ;  /* 0x7ffffe910000780c */ /* 0x000fe20003fc6070 */
[----:B------:R-:W5:Y:S06]  /*2a5b0*/  LDL.LU.64 R202, [R1+0x238] ;  /* 0x0002380001ca7983 */ /* 0x000f6c0000300a00 */
[----:B---3--:R-:W3:Y:S01]  /*2a5c0*/  LDC R139, c[0x0][0x230] ;  /* 0x00008c00ff8b7b82 */ /* 0x008ee20000000800 */
[----:B------:R-:W-:-:S07]  /*2a5d0*/  IMAD.WIDE R186, R5, 0x4, R186 ;  /* 0x0000000405ba7825 */ /* 0x000fce00078e02ba */
[----:B------:R-:W1:Y:S01]  /*2a5e0*/  LDC R138, c[0x0][0x230] ;  /* 0x00008c00ff8a7b82 */ /* 0x000e620000000800 */
[C---:B------:R-:W-:Y:S01]  /*2a5f0*/  IMAD.WIDE R218, R5.reuse, 0x4, R178 ;  /* 0x0000000405da7825 */ /* 0x040fe200078e02b2 */
[----:B------:R2:W-:Y:S04]  /*2a600*/  STL.64 [R1+0x6d0], R186 ;  /* 0x0006d0ba01007387 */ /* 0x0005e80000100a00 */
[----:B------:R-:W-:Y:S01]  /*2a610*/  STL.64 [R1+0x708], R218 ;  /* 0x000708da01007387 */ /* 0x000fe20000100a00 */
[----:B------:R-:W-:Y:S02]  /*2a620*/  VIADD R0, R154, 0xfffffeed ;  /* 0xfffffeed9a007836 */ /* 0x000fe40000000000 */
[C---:B----4-:R-:W-:Y:S01]  /*2a630*/  IMAD.WIDE R146, R5.reuse, 0x4, R146 ;  /* 0x0000000405927825 */ /* 0x050fe200078e0292 */
[----:B------:R-:W-:Y:S01]  /*2a640*/  LDGSTS.E [R7+-0x1fff8], desc[UR4][R186.64], !P2 ;  /* 0xe0008000ba077fae */ /* 0x000fe2000d121844 */
[----:B------:R-:W4:Y:S02]  /*2a650*/  LDC R154, c[0x0][0x230] ;  /* 0x00008c00ff9a7b82 */ /* 0x000f240000000800 */
[C---:B------:R-:W-:Y:S01]  /*2a660*/  IMAD.WIDE R178, R5.reuse, 0x4, R170 ;  /* 0x0000000405b27825 */ /* 0x040fe200078e02aa */
[----:B------:R-:W-:Y:S03]  /*2a670*/  LDGSTS.E [R7+-0x1fff4], desc[UR4][R218.64], !P5 ;  /* 0xe000c000da077fae */ /* 0x000fe6000e921844 */
[C---:B--2---:R-:W-:Y:S01]  /*2a680*/  IMAD.WIDE R170, R5.reuse, 0x4, R162 ;  /* 0x0000000405aa7825 */ /* 0x044fe200078e02a2 */
[----:B------:R-:W-:Y:S03]  /*2a690*/  LDGSTS.E [R7+-0x1c000], desc[UR4][R178.64], !P4 ;  /* 0xe4000000b2077fae */ /* 0x000fe6000e121844 */
[----:B------:R-:W-:Y:S01]  /*2a6a0*/  IMAD.WIDE R162, R5, 0x4, R130 ;  /* 0x0000000405a27825 */ /* 0x000fe200078e0282 */
[----:B------:R-:W-:Y:S04]  /*2a6b0*/  LDGSTS.E [R7+-0x1bffc], desc[UR4][R170.64], !P3 ;  /* 0xe4004000aa077fae */ /* 0x000fe8000d921844 */
[----:B------:R-:W2:Y:S04]  /*2a6c0*/  LDL.LU.64 R130, [R1+0x230] ;  /* 0x0002300001827983 */ /* 0x000ea80000300a00 */
[----:B------:R3:W-:Y:S04]  /*2a6d0*/  STL.64 [R1+0xa70], R178 ;  /* 0x000a70b201007387 */ /* 0x0007e80000100a00 */
[----:B------:R3:W-:Y:S04]  /*2a6e0*/  STL.64 [R1+0xac8], R170 ;  /* 0x000ac8aa01007387 */ /* 0x0007e80000100a00 */
[----:B------:R4:W-:Y:S04]  /*2a6f0*/  STL.64 [R1+0xaf8], R162 ;  /* 0x000af8a201007387 */ /* 0x0009e80000100a00 */
[----:B------:R-:W2:Y:S01]  /*2a700*/  LDL.LU.64 R186, [R1+0x228] ;  /* 0x0002280001ba7983 */ /* 0x000ea20000300a00 */
[----:B------:R-:W-:-:S03]  /*2a710*/  ISETP.GE.U32.AND P4, PT, R4, 0x7ffffeb0, PT ;  /* 0x7ffffeb00400780c */ /* 0x000fc60003f86070 */
[----:B------:R4:W-:Y:S01]  /*2a720*/  STL.64 [R1+0xb28], R146 ;  /* 0x000b289201007387 */ /* 0x0009e20000100a00 */
[----:B-1----:R-:W-:-:S03]  /*2a730*/  VIADD R4, R138, 0xfffffecf ;  /* 0xfffffecf8a047836 */ /* 0x002fc60000000000 */
[----:B------:R-:W-:Y:S04]  /*2a740*/  LDGSTS.E [R7+-0x1bff8], desc[UR4][R162.64], !P0 ;  /* 0xe4008000a2077fae */ /* 0x000fe8000c121844 */
[----:B---3--:R-:W3:Y:S04]  /*2a750*/  LDL.LU.64 R178, [R1+0x220] ;  /* 0x0002200001b27983 */ /* 0x008ee80000300a00 */
[----:B------:R1:W-:Y:S01]  /*2a760*/  LDGSTS.E [R7+-0x1bff4], desc[UR4][R146.64], !P6 ;  /* 0xe400c00092077fae */ /* 0x0003e2000f121844 */
[----:B------:R-:W-:Y:S01]  /*2a770*/  ISETP.GE.U32.AND P6, PT, R0, 0x7ffffeae, PT ;  /* 0x7ffffeae0000780c */ /* 0x000fe20003fc6070 */
[----:B------:R-:W-:-:S02]  /*2a780*/  VIADD R0, R139, 0xfffffeec ;  /* 0xfffffeec8b007836 */ /* 0x000fc40000000000 */
[----:B------:R-:W3:Y:S04]  /*2a790*/  LDL.LU.64 R170, [R1+0x190] ;  /* 0x0001900001aa7983 */ /* 0x000ee80000300a00 */
[----:B----4-:R-:W4:Y:S04]  /*2a7a0*/  LDL.LU.64 R162, [R1+0x188] ;  /* 0x0001880001a27983 */ /* 0x010f280000300a00 */
[----:B------:R-:W4:Y:S01]  /*2a7b0*/  LDL.LU.64 R146, [R1+0x180] ;  /* 0x0001800001927983 */ /* 0x000f220000300a00 */
[----:B------:R-:W-:Y:S01]  /*2a7c0*/  VIADD R3, R211, 0xfffffeee ;  /* 0xfffffeeed3037836 */ /* 0x000fe20000000000 */
[----:B------:R-:W-:Y:S01]  /*2a7d0*/  ISETP.GE.U32.AND P2, PT, R4, 0x7ffffe90, PT ;  /* 0x7ffffe900400780c */ /* 0x000fe20003f46070 */
[----:B-1----:R-:W1:Y:S01]  /*2a7e0*/  LDC R7, c[0x0][0x230] ;  /* 0x00008c00ff077b82 */ /* 0x002e620000000800 */
[----:B------:R-:W4:Y:S02]  /*2a7f0*/  LDL.LU.64 R138, [R1+0x178] ;  /* 0x00017800018a7983 */ /* 0x000f240000300a00 */
[----:B------:R-:W-:Y:S01]  /*2a800*/  ISETP.GE.U32.AND P5, PT, R3, 0x7ffffeaf, PT ;  /* 0x7ffffeaf0300780c */ /* 0x000fe20003fa6070 */
[----:B------:R-:W-:Y:S01]  /*2a810*/  VIADD R3, R210, 0xfffffece ;  /* 0xfffffeced2037836 */ /* 0x000fe20000000000 */
[----:B------:R-:W-:-:S02]  /*2a820*/  ISETP.GE.U32.AND P0, PT, R0, 0x7ffffead, PT ;  /* 0x7ffffead0000780c */ /* 0x000fc40003f06070 */
[----:B------:R-:W-:Y:S01]  /*2a830*/  IADD3 R0, R195, -0x133, RZ ;  /* 0xfffffecdc3007810 */ /* 0x000fe20007ffe0ff */
[----:B------:R-:W1:Y:S01]  /*2a840*/  LDC R4, c[0x0][0x230] ;  /* 0x00008c00ff047b82 */ /* 0x000e620000000800 */
[----:B------:R-:W-:Y:S01]  /*2a850*/  ISETP.GE.U32.AND P3, PT, R3, 0x7ffffe8f, PT ;  /* 0x7ffffe8f0300780c */ /* 0x000fe20003f66070 */
[----:B-----5:R-:W-:Y:S02]  /*2a860*/  VIADD R3, R194, 0xfffffecc ;  /* 0xfffffeccc2037836 */ /* 0x020fe40000000000 */
[----:B------:R-:W-:-:S05]  /*2a870*/  IMAD.WIDE R202, R5, 0x4, R202 ;  /* 0x0000000405ca7825 */ /* 0x000fca00078e02ca */
[----:B------:R5:W-:Y:S01]  /*2a880*/  LDGSTS.E [R12+-0x20000], desc[UR4][R202.64], !P4 ;  /* 0xe0000000ca0c7fae */ /* 0x000be2000e121844 */
[----:B------:R-:W-:Y:S01]  /*2a890*/  ISETP.GE.U32.AND P4, PT, R0, 0x7ffffe8e, PT ;  /* 0x7ffffe8e0000780c */ /* 0x000fe20003f86070 */
[----:B------:R-:W-:Y:S02]  /*2a8a0*/  VIADD R0, R155, 0xfffffeeb ;  /* 0xfffffeeb9b007836 */ /* 0x000fe40000000000 */
[----:B------:R5:W-:Y:S02]  /*2a8b0*/  STL.64 [R1+0x640], R202 ;  /* 0x000640ca01007387 */ /* 0x000be40000100a00 */
[----:B-----5:R-:W5:Y:S08]  /*2a8c0*/  LDC R203, c[0x0][0x230] ;  /* 0x00008c00ffcb7b82 */ /* 0x020f700000000800 */
[----:B------:R-:W5:Y:S01]  /*2a8d0*/  LDC R202, c[0x0][0x230] ;  /* 0x00008c00ffca7b82 */ /* 0x000f620000000800 */
[----:B--2---:R-:W-:-:S05]  /*2a8e0*/  IMAD.WIDE R130, R5, 0x4, R130 ;  /* 0x0000000405827825 */ /* 0x004fca00078e0282 */
[----:B------:R2:W-:Y:S01]  /*2a8f0*/  LDGSTS.E [R12+-0x1fffc], desc[UR4][R130.64], !P5 ;  /* 0xe0004000820c7fae */ /* 0x0005e2000e921844 */
[----:B------:R-:W-:-:S03]  /*2a900*/  ISETP.GE.U32.AND P5, PT, R3, 0x7ffffe8d, PT ;  /* 0x7ffffe8d0300780c */ /* 0x000fc60003fa6070 */
[----:B------:R2:W-:Y:S04]  /*2a910*/  STL.64 [R1+0x668], R130 ;  /* 0x0006688201007387 */ /* 0x0005e80000100a00 */
[----:B------:R-:W5:Y:S01]  /*2a920*/  LDL.LU.64 R194, [R1+0x218] ;  /* 0x0002180001c27983 */ /* 0x000f620000300a00 */
[----:B------:R-:W-:-:S05]  /*2a930*/  IMAD.WIDE R186, R5, 0x4, R186 ;  /* 0x0000000405ba7825 */ /* 0x000fca00078e02ba */
[----:B------:R-:W-:Y:S01]  /*2a940*/  LDGSTS.E [R12+-0x1fff8], desc[UR4][R186.64], !P6 ;  /* 0xe0008000ba0c7fae */ /* 0x000fe2000f121844 */
[----:B------:R-:W-:Y:S01]  /*2a950*/  ISETP.GE.U32.AND P6, PT, R0, 0x7ffffeac, PT ;  /* 0x7ffffeac0000780c */ /* 0x000fe20003fc6070 */
[----:B------:R-:W-:Y:S01]  /*2a960*/  VIADD R0, R154, 0xfffffee9 ;  /* 0xfffffee99a007836 */ /* 0x000fe20000000000 */
[----:B--2---:R-:W2:Y:S01]  /*2a970*/  LDC R131, c[0x0][0x230] ;  /* 0x00008c00ff837b82 */ /* 0x004ea20000000800 */
[----:B------:R1:W-:Y:S01]  /*2a980*/  STL.64 [R1+0x688], R186 ;  /* 0x000688ba01007387 */ /* 0x0003e20000100a00 */
[----:B---3--:R-:W-:-:S03]  /*2a990*/  IMAD.WIDE R178, R5, 0x4, R178 ;  /* 0x0000000405b27825 */ /* 0x008fc600078e02b2 */
[----:B------:R-:W3:Y:S03]  /*2a9a0*/  LDL.LU.64 R154, [R1+0x210] ;  /* 0x00021000019a7983 */ /* 0x000ee60000300a00 */
[----:B------:R-:W5:Y:S01]  /*2a9b0*/  LDC R130, c[0x0][0x230] ;  /* 0x00008c00ff827b82 */ /* 0x000f620000000800 */
[C---:B------:R-:W-:Y:S01]  /*2a9c0*/  IMAD.WIDE R170, R5.reuse, 0x4, R170 ;  /* 0x0000000405aa7825 */ /* 0x040fe200078e02aa */
[----:B------:R-:W-:Y:S03]  /*2a9d0*/  STL.64 [R1+0x6c8], R178 ;  /* 0x0006c8b201007387 */ /* 0x000fe60000100a00 */
[C---:B----4-:R-:W-:Y:S01]  /*2a9e0*/  IMAD.WIDE R162, R5.reuse, 0x4, R162 ;  /* 0x0000000405a27825 */ /* 0x050fe200078e02a2 */
[----:B------:R-:W-:Y:S03]  /*2a9f0*/  STL.64 [R1+0xa30], R170 ;  /* 0x000a30aa01007387 */ /* 0x000fe60000100a00 */
[C---:B------:R-:W-:Y:S01]  /*2aa00*/  IMAD.WIDE R146, R5.reuse, 0x4, R146 ;  /* 0x0000000405927825 */ /* 0x040fe200078e0292 */
[----:B------:R-:W-:Y:S03]  /*2aa10*/  LDGSTS.E [R12+-0x1fff4], desc[UR4][R178.64], !P0 ;  /* 0xe000c000b20c7fae */ /* 0x000fe6000c121844 */
[----:B------:R-:W-:Y:S01]  /*2aa20*/  IMAD.WIDE R138, R5, 0x4, R138 ;  /* 0x00000004058a7825 */ /* 0x000fe200078e028a */
[----:B------:R-:W-:Y:S04]  /*2aa30*/  STL.64 [R1+0xa68], R162 ;  /* 0x000a68a201007387 */ /* 0x000fe80000100a00 */
[----:B------:R-:W-:Y:S04]  /*2aa40*/  LDGSTS.E [R12+-0x1c000], desc[UR4][R170.64], !P2 ;  /* 0xe4000000aa0c7fae */ /* 0x000fe8000d121844 */
[----:B------:R-:W-:Y:S04]  /*2aa50*/  STL.64 [R1+0xab0], R146 ;  /* 0x000ab09201007387 */ /* 0x000fe80000100a00 */
[----:B------:R-:W-:Y:S04]  /*2aa60*/  LDGSTS.E [R12+-0x1bffc], desc[UR4][R162.64], !P3 ;  /* 0xe4004000a20c7fae */ /* 0x000fe8000d921844 */
[----:B------:R4:W-:Y:S04]  /*2aa70*/  STL.64 [R1+0xae8], R138 ;  /* 0x000ae88a01007387 */ /* 0x0009e80000100a00 */
[----:B------:R-:W-:Y:S04]  /*2aa80*/  LDGSTS.E [R12+-0x1bff8], desc[UR4][R146.64], !P4 ;  /* 0xe4008000920c7fae */ /* 0x000fe8000e121844 */
[----:B------:R2:W-:Y:S04]  /*2aa90*/  LDGSTS.E [R12+-0x1bff4], desc[UR4][R138.64], !P5 ;  /* 0xe400c0008a0c7fae */ /* 0x0005e8000e921844 */
[----:B-1----:R-:W3:Y:S04]  /*2aaa0*/  LDL.LU.64 R186, [R1+0x208] ;  /* 0x0002080001ba7983 */ /* 0x002ee80000300a00 */
[----:B----4-:R-:W4:Y:S01]  /*2aab0*/  LDL.LU.64 R138, [R1+0x200] ;  /* 0x00020000018a7983 */ /* 0x010f220000300a00 */
[----:B------:R-:W-:Y:S01]  /*2aac0*/  VIADD R3, R7, 0xfffffeea ;  /* 0xfffffeea07037836 */ /* 0x000fe20000000000 */
[----:B------:R-:W-:Y:S01]  /*2aad0*/  ISETP.GE.U32.AND P0, PT, R0, 0x7ffffeaa, PT ;  /* 0x7ffffeaa0000780c */ /* 0x000fe20003f06070 */
[----:B--2---:R-:W1:Y:S01]  /*2aae0*/  LDC R12, c[0x0][0x230] ;  /* 0x00008c00ff0c7b82 */ /* 0x004e620000000800 */
[----:B------:R-:W2:Y:S04]  /*2aaf0*/  LDL.LU.64 R178, [R1+0x170] ;  /* 0x0001700001b27983 */ /* 0x000ea80000300a00 */
[----:B------:R-:W2:Y:S03]  /*2ab00*/  LDL.LU.64 R170, [R1+0x168] ;  /* 0x0001680001aa7983 */ /* 0x000ea60000300a00 */
[----:B------:R-:W1:Y:S01]  /*2ab10*/  LDC R7, c[0x0][0x230] ;  /* 0x00008c00ff077b82 */ /* 0x000e620000000800 */
[----:B------:R-:W2:Y:S04]  /*2ab20*/  LDL.LU.64 R162, [R1+0x160] ;  /* 0x0001600001a27983 */ /* 0x000ea80000300a00 */
[----:B------:R-:W2:Y:S01]  /*2ab30*/  LDL.LU.64 R146, [R1+0x158] ;  /* 0x0001580001927983 */ /* 0x000ea20000300a00 */
[----:B------:R-:W-:Y:S01]  /*2ab40*/  VIADD R0, R4, 0xfffffee8 ;  /* 0xfffffee804007836 */ /* 0x000fe20000000000 */
[----:B------:R-:W-:-:S04]  /*2ab50*/  ISETP.GE.U32.AND P5, PT, R3, 0x7ffffeab, PT ;  /* 0x7ffffeab0300780c */ /* 0x000fc80003fa6070 */
[----:B------:R-:W-:Y:S01]  /*2ab60*/  ISETP.GE.U32.AND P4, PT, R0, 0x7ffffea9, PT ;  /* 0x7ffffea90000780c */ /* 0x000fe20003f86070 */
[----:B------:R-:W-:Y:S02]  /*2ab70*/  VIADD R0, R131, 0xfffffec9 ;  /* 0xfffffec983007836 */ /* 0x000fe40000000000 */
[----:B-----5:R-:W-:Y:S01]  /*2ab80*/  VIADD R4, R203, 0xfffffecb ;  /* 0xfffffecbcb047836 */ /* 0x020fe20000000000 */
[----:B------:R-:W5:Y:S01]  /*2ab90*/  LDC R131, c[0x0][0x230] ;  /* 0x00008c00ff837b82 */ /* 0x000f620000000800 */
[----:B------:R-:W-:-:S03]  /*2aba0*/  VIADD R3, R202, 0xfffffeca ;  /* 0xfffffecaca037836 */ /* 0x000fc60000000000 */
[----:B------:R-:W-:Y:S02]  /*2abb0*/  ISETP.GE.U32.AND P3, PT, R4, 0x7ffffe8c, PT ;  /* 0x7ffffe8c0400780c */ /* 0x000fe40003f66070 */
[----:B------:R-:W-:Y:S02]  /*2abc0*/  ISETP.GE.U32.AND P2, PT, R3, 0x7ffffe8b, PT ;  /* 0x7ffffe8b0300780c */ /* 0x000fe40003f46070 */
[----:B------:R-:W1:Y:S08]  /*2abd0*/  LDC R4, c[0x0][0x230] ;  /* 0x00008c00ff047b82 */ /* 0x000e700000000800 */
[----:B------:R-:W5:Y:S08]  /*2abe0*/  LDC R3, c[0x0][0x230] ;  /* 0x00008c00ff037b82 */ /* 0x000f700000000800 */
[----:B------:R-:W5:Y:S01]  /*2abf0*/  LDC R203, c[0x0][0x230] ;  /* 0x00008c00ffcb7b82 */ /* 0x000f620000000800 */
[----:B------:R-:W-:-:S07]  /*2ac00*/  IMAD.WIDE R194, R5, 0x4, R194 ;  /* 0x0000000405c27825 */ /* 0x000fce00078e02c2 */
[----:B------:R-:W5:Y:S01]  /*2ac10*/  LDC R202, c[0x0][0x230] ;  /* 0x00008c00ffca7b82 */ /* 0x000f620000000800 */
[----:B------:R-:W-:Y:S01]  /*2ac20*/  LDGSTS.E [R246+-0x20000], desc[UR4][R194.64], !P6 ;  /* 0xe0000000c2f67fae */ /* 0x000fe2000f121844 */
[----:B------:R-:W-:Y:S01]  /*2ac30*/  ISETP.GE.U32.AND P6, PT, R0, 0x7ffffe8a, PT ;  /* 0x7ffffe8a0000780c */ /* 0x000fe20003fc6070 */
[----:B------:R-:W-:Y:S02]  /*2ac40*/  VIADD R0, R130, 0xfffffec8 ;  /* 0xfffffec882007836 */ /* 0x000fe40000000000 */
[----:B------:R-:W-:Y:S03]  /*2ac50*/  STL.64 [R1+0x628], R194 ;  /* 0x000628c201007387 */ /* 0x000fe60000100a00 */
[----:B------:R-:W5:Y:S01]  /*2ac60*/  LDC R130, c[0x0][0x230] ;  /* 0x00008c00ff827b82 */ /* 0x000f620000000800 */
[----:B---3--:R-:W-:-:S05]  /*2ac70*/  IMAD.WIDE R154, R5, 0x4, R154 ;  /* 0x00000004059a7825 */ /* 0x008fca00078e029a */
[----:B------:R3:W-:Y:S01]  /*2ac80*/  LDGSTS.E [R246+-0x1fffc], desc[UR4][R154.64], !P5 ;  /* 0xe00040009af67fae */ /* 0x0007e2000e921844 */
[----:B------:R-:W-:-:S03]  /*2ac90*/  ISETP.GE.U32.AND P5, PT, R0, 0x7ffffe89, PT ;  /* 0x7ffffe890000780c */ /* 0x000fc60003fa6070 */
[----:B------:R3:W-:Y:S02]  /*2aca0*/  STL.64 [R1+0x638], R154 ;  /* 0x0006389a01007387 */ /* 0x0007e40000100a00 */
[----:B---3--:R-:W3:Y:S01]  /*2acb0*/  LDC R154, c[0x0][0x230] ;  /* 0x00008c00ff9a7b82 */ /* 0x008ee20000000800 */
[----:B------:R-:W-:-:S05]  /*2acc0*/  IMAD.WIDE R210, R5, 0x4, R186 ;  /* 0x0000000405d27825 */ /* 0x000fca00078e02ba */
[----:B------:R5:W-:Y:S01]  /*2acd0*/  LDGSTS.E [R246+-0x1fff8], desc[UR4][R210.64], !P0 ;  /* 0xe0008000d2f67fae */ /* 0x000be2000c121844 */
[----:B----4-:R-:W-:-:S03]  /*2ace0*/  IMAD.WIDE R194, R5, 0x4, R138 ;  /* 0x0000000405c27825 */ /* 0x010fc600078e028a */
[----:B------:R-:W4:Y:S01]  /*2acf0*/  LDL.LU.64 R138, [R1+0x1f8] ;  /* 0x0001f800018a7983 */ /* 0x000f220000300a00 */
[----:B--2---:R-:W-:-:S03]  /*2ad00*/  IMAD.WIDE R178, R5, 0x4, R178 ;  /* 0x0000000405b27825 */ /* 0x004fc600078e02b2 */
[----:B------:R5:W-:Y:S01]  /*2ad10*/  STL.64 [R1+0x660], R210 ;  /* 0x000660d201007387 */ /* 0x000be20000100a00 */
[----:B------:R-:W-:-:S03]  /*2ad20*/  IMAD.WIDE R170, R5, 0x4, R170 ;  /* 0x0000000405aa7825 */ /* 0x000fc600078e02aa */
[----:B------:R-:W-:Y:S01]  /*2ad30*/  STL.64 [R1+0x680], R194 ;  /* 0x000680c201007387 */ /* 0x000fe20000100a00 */
[----:B------:R-:W-:-:S03]  /*2ad40*/  IMAD.WIDE R162, R5, 0x4, R162 ;  /* 0x0000000405a27825 */ /* 0x000fc600078e02a2 */
[----:B------:R2:W-:Y:S01]  /*2ad50*/  STL.64 [R1+0xa08], R178 ;  /* 0x000a08b201007387 */ /* 0x0005e20000100a00 */
[----:B------:R-:W-:-:S03]  /*2ad60*/  IMAD.WIDE R146, R5, 0x4, R146 ;  /* 0x0000000405927825 */ /* 0x000fc600078e0292 */
[----:B------:R-:W4:Y:S01]  /*2ad70*/  LDL.LU.64 R186, [R1+0x1f0] ;  /* 0x0001f00001ba7983 */ /* 0x000f220000300a00 */
[----:B-1----:R-:W-:Y:S01]  /*2ad80*/  IADD3 R0, R7, -0x119, RZ ;  /* 0xfffffee707007810 */ /* 0x002fe20007ffe0ff */
[----:B------:R-:W-:Y:S01]  /*2ad90*/  VIADD R4, R4, 0xfffffee5 ;  /* 0xfffffee504047836 */ /* 0x000fe20000000000 */
[----:B-----5:R-:W1:Y:S01]  /*2ada0*/  LDC R210, c[0x0][0x230] ;  /* 0x00008c00ffd27b82 */ /* 0x020e620000000800 */
[----:B------:R-:W-:Y:S04]  /*2adb0*/  LDGSTS.E [R246+-0x1fff4], desc[UR4][R194.64], !P4 ;  /* 0xe000c000c2f67fae */ /* 0x000fe8000e121844 */
[----:B------:R-:W-:Y:S04]  /*2adc0*/  STL.64 [R1+0xa28], R170 ;  /* 0x000a28aa01007387 */ /* 0x000fe80000100a00 */
[----:B------:R2:W-:Y:S04]  /*2add0*/  LDGSTS.E [R246+-0x1c000], desc[UR4][R178.64], !P3 ;  /* 0xe4000000b2f67fae */ /* 0x0005e8000d921844 */
[----:B------:R5:W-:Y:S04]  /*2ade0*/  STL.64 [R1+0xa50], R162 ;  /* 0x000a50a201007387 */ /* 0x000be80000100a00 */
[----:B------:R-:W-:Y:S04]  /*2adf0*/  LDGSTS.E [R246+-0x1bffc], desc[UR4][R170.64], !P2 ;  /* 0xe4004000aaf67fae */ /* 0x000fe8000d121844 */
[----:B------:R3:W-:Y:S01]  /*2ae00*/  STL.64 [R1+0xa88], R146 ;  /* 0x000a889201007387 */ /* 0x0007e20000100a00 */
[----:B------:R-:W-:-:S02]  /*2ae10*/  VIADD R7, R131, 0xfffffee6 ;  /* 0xfffffee683077836 */ /* 0x000fc40000000000 */
[----:B------:R-:W-:Y:S01]  /*2ae20*/  VIADD R3, R3, 0xfffffee4 ;  /* 0xfffffee403037836 */ /* 0x000fe20000000000 */
[----:B------:R-:W-:Y:S01]  /*2ae30*/  LDGSTS.E [R246+-0x1bff8], desc[UR4][R162.64], !P6 ;  /* 0xe4008000a2f67fae */ /* 0x000fe2000f121844 */
[----:B------:R-:W-:Y:S01]  /*2ae40*/  ISETP.GE.U32.AND P0, PT, R4, 0x7ffffea6, PT ;  /* 0x7ffffea60400780c */ /* 0x000fe20003f06070 */
[----:B--2---:R-:W2:Y:S02]  /*2ae50*/  LDC R179, c[0x0][0x230] ;  /* 0x00008c00ffb37b82 */ /* 0x004ea40000000800 */
[----:B------:R4:W-:Y:S06]  /*2ae60*/  LDGSTS.E [R246+-0x1bff4], desc[UR4][R146.64], !P5 ;  /* 0xe400c00092f67fae */ /* 0x0009ec000e921844 */
[----:B------:R-:W1:Y:S01]  /*2ae70*/  LDC R178, c[0x0][0x230] ;  /* 0x00008c00ffb27b82 */ /* 0x000e620000000800 */
[----:B-----5:R-:W5:Y:S04]  /*2ae80*/  LDL.LU.64 R162, [R1+0x1e8] ;  /* 0x0001e80001a27983 */ /* 0x020f680000300a00 */
[----:B---3--:R-:W3:Y:S01]  /*2ae90*/  LDL.LU.64 R146, [R1+0x1e0] ;  /* 0x0001e00001927983 */ /* 0x008ee20000300a00 */
[----:B------:R-:W-:Y:S01]  /*2aea0*/  ISETP.GE.U32.AND P3, PT, R0, 0x7ffffea8, PT ;  /* 0x7ffffea80000780c */ /* 0x000fe20003f66070 */
[----:B------:R-:W-:Y:S01]  /*2aeb0*/  VIADD R0, R130, 0xfffffec7 ;  /* 0xfffffec782007836 */ /* 0x000fe20000000000 */
[----:B------:R-:W-:Y:S01]  /*2aec0*/  ISETP.GE.U32.AND P2, PT, R7, 0x7ffffea7, PT ;  /* 0x7ffffea70700780c */ /* 0x000fe20003f46070 */
[----:B------:R-:W2:Y:S01]  /*2aed0*/  LDL.LU.64 R130, [R1+0x150] ;  /* 0x0001500001827983 */ /* 0x000ea20000300a00 */
[----:B------:R-:W-:Y:S01]  /*2aee0*/  ISETP.GE.U32.AND P6, PT, R3, 0x7ffffea5, PT ;  /* 0x7ffffea50300780c */ /* 0x000fe20003fc6070 */
[----:B------:R-:W1:Y:S01]  /*2aef0*/  LDC R7, c[0x0][0x230] ;  /* 0x00008c00ff077b82 */ /* 0x000e620000000800 */
[----:B------:R-:W-:Y:S01]  /*2af00*/  ISETP.GE.U32.AND P5, PT, R0, 0x7ffffe88, PT ;  /* 0x7ffffe880000780c */ /* 0x000fe20003fa6070 */
[----:B------:R-:W2:Y:S01]  /*2af10*/  LDL.LU.64 R170, [R1+0x148] ;  /* 0x0001480001aa7983 */ /* 0x000ea20000300a00 */
[----:B------:R-:W-:-:S03]  /*2af20*/  VIADD R0, R154, 0xfffffec6 ;  /* 0xfffffec69a007836 */ /* 0x000fc60000000000 */
[----:B------:R-:W2:Y:S01]  /*2af30*/  LDL.LU.64 R154, [R1+0x140] ;  /* 0x00014000019a7983 */ /* 0x000ea20000300a00 */
[C---:B----4-:R-:W-:Y:S01]  /*2af40*/  IMAD.WIDE R194, R5.reuse, 0x4, R138 ;  /* 0x0000000405c27825 */ /* 0x050fe200078e028a */
[----:B------:R-:W4:Y:S02]  /*2af50*/  LDC R246, c[0x0][0x230] ;  /* 0x00008c00fff67b82 */ /* 0x000f240000000800 */
[----:B------:R-:W4:Y:S04]  /*2af60*/  LDL.LU.64 R138, [R1+0x138] ;  /* 0x00013800018a7983 */ /* 0x000f280000300a00 */
[----:B------:R-:W-:Y:S02]  /*2af70*/  STL.64 [R1+0x610], R194 ;  /* 0x000610c201007387 */ /* 0x000fe40000100a00 */
[----:B------:R-:W4:Y:S02]  /*2af80*/  LDC R4, c[0x0][0x230] ;  /* 0x00008c00ff047b82 */ /* 0x000f240000000800 */
[----:B------:R-:W-:Y:S01]  /*2af90*/  LDGSTS.E [R247+-0x20000], desc[UR4][R194.64], !P3 ;  /* 0xe0000000c2f77fae */ /* 0x000fe2000d921844 */
[----:B------:R-:W-:-:S05]  /*2afa0*/  IMAD.WIDE R186, R5, 0x4, R186 ;  /* 0x0000000405ba7825 */ /* 0x000fca00078e02ba */
[----:B------:R5:W-:Y:S04]  /*2afb0*/  STL.64 [R1+0x620], R186 ;  /* 0x000620ba01007387 */ /* 0x000be80000100a00 */
[----:B------:R5:W-:Y:S02]  /*2afc0*/  LDGSTS.E [R247+-0x1fffc], desc[UR4][R186.64], !P2 ;  /* 0xe0004000baf77fae */ /* 0x000be4000d121844 */
[C---:B-----5:R-:W-:Y:S02]  /*2afd0*/  IMAD.WIDE R186, R5.reuse, 0x4, R162 ;  /* 0x0000000405ba7825 */ /* 0x060fe400078e02a2 */
[----:B------:R-:W5:Y:S02]  /*2afe0*/  LDL.LU.64 R162, [R1+0x1d8] ;  /* 0x0001d80001a27983 */ /* 0x000f640000300a00 */
[----:B---3--:R-:W-:-:S02]  /*2aff0*/  IMAD.WIDE R146, R5, 0x4, R146 ;  /* 0x0000000405927825 */ /* 0x008fc400078e0292 */
[----:B------:R-:W-:Y:S04]  /*2b000*/  STL.64 [R1+0x630], R186 ;  /* 0x000630ba01007387 */ /* 0x000fe80000100a00 */
[----:B------:R3:W-:Y:S04]  /*2b010*/  STL.64 [R1+0x648], R146 ;  /* 0x0006489201007387 */ /* 0x0007e80000100a00 */
[----:B------:R-:W5:Y:S04]  /*2b020*/  LDL.LU.64 R194, [R1+0x1d0] ;  /* 0x0001d00001c27983 */ /* 0x000f680000300a00 */
[----:B------:R-:W-:Y:S04]  /*2b030*/  LDGSTS.E [R247+-0x1fff8], desc[UR4][R186.64], !P0 ;  /* 0xe0008000baf77fae */ /* 0x000fe8000c121844 */
[----:B------:R-:W-:Y:S04]  /*2b040*/  LDGSTS.E [R247+-0x1fff4], desc[UR4][R146.64], !P6 ;  /* 0xe000c00092f77fae */ /* 0x000fe8000f121844 */
[----:B---3--:R-:W3:Y:S01]  /*2b050*/  LDL.LU.64 R146, [R1+0x110] ;  /* 0x0001100001927983 */ /* 0x008ee20000300a00 */
[----:B------:R-:W-:Y:S01]  /*2b060*/  VIADD R3, R203, 0xfffffec5 ;  /* 0xfffffec5cb037836 */ /* 0x000fe20000000000 */
[----:B------:R-:W-:Y:S01]  /*2b070*/  ISETP.GE.U32.AND P4, PT, R0, 0x7ffffe87, PT ;  /* 0x7ffffe870000780c */ /* 0x000fe20003f86070 */
[----:B------:R-:W-:-:S02]  /*2b080*/  VIADD R0, R202, 0xfffffec4 ;  /* 0xfffffec4ca007836 */ /* 0x000fc40000000000 */
[----:B--2---:R-:W-:Y:S01]  /*2b090*/  IMAD.WIDE R226, R5, 0x4, R130 ;  /* 0x0000000405e27825 */ /* 0x004fe200078e0282 */
[----:B------:R-:W-:Y:S01]  /*2b0a0*/  ISETP.GE.U32.AND P3, PT, R3, 0x7ffffe86, PT ;  /* 0x7ffffe860300780c */ /* 0x000fe20003f66070 */
[----:B------:R-:W2:Y:S02]  /*2b0b0*/  LDL.LU.64 R130, [R1+0x1c8] ;  /* 0x0001c80001827983 */ /* 0x000ea40000300a00 */
[----:B------:R-:W-:Y:S01]  /*2b0c0*/  IMAD.WIDE R218, R5, 0x4, R170 ;  /* 0x0000000405da7825 */ /* 0x000fe200078e02aa */
[----:B------:R-:W-:Y:S01]  /*2b0d0*/  ISETP.GE.U32.AND P2, PT, R0, 0x7ffffe85, PT ;  /* 0x7ffffe850000780c */ /* 0x000fe20003f46070 */
[----:B------:R-:W-:Y:S02]  /*2b0e0*/  STL.64 [R1+0x968], R226 ;  /* 0x000968e201007387 */ /* 0x000fe40000100a00 */
[----:B------:R-:W-:Y:S02]  /*2b0f0*/  VIADD R0, R179, 0xfffffee2 ;  /* 0xfffffee2b3007836 */ /* 0x000fe40000000000 */
[----:B------:R-:W-:Y:S01]  /*2b100*/  IMAD.WIDE R170, R5, 0x4, R154 ;  /* 0x0000000405aa7825 */ /* 0x000fe200078e029a */
[----:B------:R-:W2:Y:S03]  /*2b110*/  LDL.LU.64 R202, [R1+0x1c0] ;  /* 0x0001c00001ca7983 */ /* 0x000ea60000300a00 */
[----:B------:R-:W-:Y:S01]  /*2b120*/  VIADD R3, R12, 0xfffffee3 ;  /* 0xfffffee30c037836 */ /* 0x000fe20000000000 */
[----:B------:R-:W-:Y:S01]  /*2b130*/  STL.64 [R1+0x9e8], R218 ;  /* 0x0009e8da01007387 */ /* 0x000fe20000100a00 */
[----:B------:R-:W-:Y:S01]  /*2b140*/  ISETP.GE.U32.AND P6, PT, R0, 0x7ffffea3, PT ;  /* 0x7ffffea30000780c */ /* 0x000fe20003fc6070 */
[----:B------:R-:W2:Y:S02]  /*2b150*/  LDC R12, c[0x0][0x230] ;  /* 0x00008c00ff0c7b82 */ /* 0x000ea40000000800 */
[----:B------:R-:W2:Y:S01]  /*2b160*/  LDL.LU.64 R186, [R1+0x130] ;  /* 0x0001300001ba7983 */ /* 0x000ea20000300a00 */
[----:B-1----:R-:W-:Y:S01]  /*2b170*/  VIADD R0, R178, 0xfffffec3 ;  /* 0xfffffec3b2007836 */ /* 0x002fe20000000000 */
[----:B------:R-:W-:-:S02]  /*2b180*/  ISETP.GE.U32.AND P0, PT, R3, 0x7ffffea4, PT ;  /* 0x7ffffea40300780c */ /* 0x000fc40003f06070 */
[----:B------:R-:W-:Y:S01]  /*2b190*/  LDGSTS.E [R247+-0x1c000], desc[UR4][R226.64], !P5 ;  /* 0xe4000000e2f77fae */ /* 0x000fe2000e921844 */
[----:B------:R-:W-:-:S03]  /*2b1a0*/  VIADD R3, R7, 0xfffffee0 ;  /* 0xfffffee007037836 */ /* 0x000fc60000000000 */
[----:B------:R-:W-:Y:S04]  /*2b1b0*/  LDGSTS.E [R247+-0x1bffc], desc[UR4][R218.64], !P4 ;  /* 0xe4004000daf77fae */ /* 0x000fe8000e121844 */
[----:B------:R-:W-:Y:S01]  /*2b1c0*/  LDGSTS.E [R247+-0x1bff8], desc[UR4][R170.64], !P3 ;  /* 0xe4008000aaf77fae */ /* 0x000fe2000d921844 */
[----:B------:R-:W-:Y:S01]  /*2b1d0*/  ISETP.GE.U32.AND P5, PT, R3, 0x7ffffea1, PT ;  /* 0x7ffffea10300780c */ /* 0x000fe20003fa6070 */
[----:B----4-:R-:W-:Y:S02]  /*2b1e0*/  VIADD R3, R246, 0xfffffec2 ;  /* 0xfffffec2f6037836 */ /* 0x010fe40000000000 */
[C---:B------:R-:W-:Y:S02]  /*2b1f0*/  IMAD.WIDE R154, R5.reuse, 0x4, R138 ;  /* 0x00000004059a7825 */ /* 0x040fe400078e028a */
[----:B------:R-:W4:Y:S04]  /*2b200*/  LDL.LU.64 R138, [R1+0x128] ;  /* 0x00012800018a7983 */ /* 0x000f280000300a00 */
[----:B------:R1:W-:Y:S04]  /*2b210*/  STL.64 [R1+0xa10], R170 ;  /* 0x000a10aa01007387 */ /* 0x0003e80000100a00 */
[----:B------:R1:W-:Y:S04]  /*2b220*/  STL.64 [R1+0xa48], R154 ;  /* 0x000a489a01007387 */ /* 0x0003e80000100a00 */
[----:B------:R-:W4:Y:S04]  /*2b230*/  LDL.LU.64 R178, [R1+0x120] ;  /* 0x0001200001b27983 */ /* 0x000f280000300a00 */
[----:B-1----:R-:W4:Y:S04]  /*2b240*/  LDL.LU.64 R170, [R1+0x118] ;  /* 0x0001180001aa7983 */ /* 0x002f280000300a00 */
[----:B------:R5:W-:Y:S04]  /*2b250*/  LDGSTS.E [R247+-0x1bff4], desc[UR4][R154.64], !P2 ;  /* 0xe400c0009af77fae */ /* 0x000be8000d121844 */
[----:B------:R-:W4:Y:S01]  /*2b260*/  LDL.LU.64 R154, [R1+0x108] ;  /* 0x00010800019a7983 */ /* 0x000f220000300a00 */
[----:B-----5:R-:W-:-:S03]  /*2b270*/  IMAD.WIDE R246, R5, 0x4, R162 ;  /* 0x0000000405f67825 */ /* 0x020fc600078e02a2 */
[----:B------:R-:W5:Y:S04]  /*2b280*/  LDL.LU.64 R162, [R1+0x100] ;  /* 0x0001000001a27983 */ /* 0x000f680000300a00 */
[----:B------:R-:W-:Y:S01]  /*2b290*/  LDGSTS.E [R248+-0x20000], desc[UR4][R246.64], !P0 ;  /* 0xe0000000f6f87fae */ /* 0x000fe2000c121844 */
[----:B------:R-:W-:-:S05]  /*2b2a0*/  IMAD.WIDE R194, R5, 0x4, R194 ;  /* 0x0000000405c27825 */ /* 0x000fca00078e02c2 */
[----:B------:R1:W-:Y:S04]  /*2b2b0*/  STL.64 [R1+0x608], R194 ;  /* 0x000608c201007387 */ /* 0x0003e80000100a00 */
[----:B------:R-:W-:Y:S04]  /*2b2c0*/  LDGSTS.E [R248+-0x1fffc], desc[UR4][R194.64], !P6 ;  /* 0xe0004000c2f87fae */ /* 0x000fe8000f121844 */
[----:B-1----:R-:W5:Y:S01]  /*2b2d0*/  LDL.LU.64 R194, [R1+0xf8] ;  /* 0x0000f80001c27983 */ /* 0x002f620000300a00 */
[----:B---3--:R-:W-:-:S03]  /*2b2e0*/  IMAD.WIDE R218, R2, 0x4, R146 ;  /* 0x0000000402da7825 */ /* 0x008fc600078e0292 */
[----:B------:R-:W3:Y:S01]  /*2b2f0*/  LDL.LU.64 R146, [R1+0xf0] ;  /* 0x0000f00001927983 */ /* 0x000ee20000300a00 */
[----:B------:R-:W-:Y:S01]  /*2b300*/  IADD3 R4, R4, -0x11f, RZ ;  /* 0xfffffee104047810 */ /* 0x000fe20007ffe0ff */
[----:B--2---:R-:W-:Y:S01]  /*2b310*/  IMAD.WIDE R130, R5, 0x4, R130 ;  /* 0x0000000405827825 */ /* 0x004fe200078e0282 */
[----:B------:R-:W-:Y:S02]  /*2b320*/  ISETP.GE.U32.AND P4, PT, R0, 0x7ffffe84, PT ;  /* 0x7ffffe840000780c */ /* 0x000fe40003f86070 */
[----:B------:R-:W-:Y:S01]  /*2b330*/  ISETP.GE.U32.AND P2, PT, R4, 0x7ffffea2, PT ;  /* 0x7ffffea20400780c */ /* 0x000fe20003f46070 */
[----:B------:R-:W-:Y:S01]  /*2b340*/  VIADD R0, R210, 0xfffffec1 ;  /* 0xfffffec1d2007836 */ /* 0x000fe20000000000 */
[----:B------:R-:W-:Y:S01]  /*2b350*/  ISETP.GE.U32.AND P3, PT, R3, 0x7ffffe83, PT ;  /* 0x7ffffe830300780c */ /* 0x000fe20003f66070 */
[----:B------:R-:W-:Y:S02]  /*2b360*/  VIADD R4, R12, 0xfffffec0 ;  /* 0xfffffec00c047836 */ /* 0x000fe40000000000 */
[C---:B------:R-:W-:Y:S01]  /*2b370*/  IMAD.WIDE R226, R5.reuse, 0x4, R202 ;  /* 0x0000000405e27825 */ /* 0x040fe200078e02ca */
[----:B------:R-:W-:Y:S01]  /*2b380*/  STL.64 [R1+0xb90], R218 ;  /* 0x000b90da01007387 */ /* 0x000fe20000100a00 */
[----:B------:R-:W-:Y:S01]  /*2b390*/  ISETP.GE.U32.AND P0, PT, R0, 0x7ffffe82, PT ;  /* 0x7ffffe820000780c */ /* 0x000fe20003f06070 */
[----:B------:R-:W1:Y:S02]  /*2b3a0*/  LDC R12, c[0x0][0x230] ;  /* 0x00008c00ff0c7b82 */ /* 0x000e640000000800 */
[----:B------:R2:W-:Y:S01]  /*2b3b0*/  STL.64 [R1+0x600], R130 ;  /* 0x0006008201007387 */ /* 0x0005e20000100a00 */
[----:B------:R-:W-:-:S03]  /*2b3c0*/  IMAD.WIDE R202, R5, 0x4, R186 ;  /* 0x0000000405ca7825 */ /* 0x000fc600078e02ba */
[----:B------:R-:W-:Y:S01]  /*2b3d0*/  STL.64 [R1+0x618], R226 ;  /* 0x000618e201007387 */ /* 0x000fe20000100a00 */
[----:B------:R-:W-:-:S03]  /*2b3e0*/  ISETP.GE.U32.AND P6, PT, R4, 0x7ffffe81, PT ;  /* 0x7ffffe810400780c */ /* 0x000fc60003fc6070 */
[----:B------:R-:W3:Y:S04]  /*2b3f0*/  LDL.LU.64 R210, [R1+0xe8] ;  /* 0x0000e80001d27983 */ /* 0x000ee80000300a00 */
[----:B------:R2:W-:Y:S04]  /*2b400*/  STL.64 [R1+0x930], R202 ;  /* 0x000930ca01007387 */ /* 0x0005e80000100a00 */
[----:B------:R-:W-:Y:S04]  /*2b410*/  LDGSTS.E [R248+-0x1fff8], desc[UR4][R130.64], !P2 ;  /* 0xe000800082f87fae */ /* 0x000fe8000d121844 */
[----:B------:R-:W-:Y:S04]  /*2b420*/  LDGSTS.E [R248+-0x1fff4], desc[UR4][R226.64], !P5 ;  /* 0xe000c000e2f87fae */ /* 0x000fe8000e921844 */
[----:B------:R2:W-:Y:S01]  /*2b430*/  LDGSTS.E [R248+-0x1c000], desc[UR4][R202.64], !P4 ;  /* 0xe4000000caf87fae */ /* 0x0005e2000e121844 */
[----:B------:R-:W-:-:S02]  /*2b440*/  VIADD R0, R249, 0x100000 ;  /* 0x00100000f9007836 */ /* 0x000fc40000000000 */
[C---:B------:R-:W-:Y:S02]  /*2b450*/  VIADD R4, R249.reuse, 0x100000 ;  /* 0x00100000f9047836 */ /* 0x040fe40000000000 */
[----:B------:R-:W-:Y:S02]  /*2b460*/  VIADD R3, R249, 0x100000 ;  /* 0x00100000f9037836 */ /* 0x000fe40000000000 */
[----:B----4-:R-:W-:-:S05]  /*2b470*/  IMAD.WIDE R138, R5, 0x4, R138 ;  /* 0x00000004058a7825 */ /* 0x010fca00078e028a */
[----:B------:R-:W-:Y:S01]  /*2b480*/  LDGSTS.E [R248+-0x1bffc], desc[UR4][R138.64], !P3 ;  /* 0xe40040008af87fae */ /* 0x000fe2000d921844 */
[----:B------:R-:W-:-:S03]  /*2b490*/  IMAD.WIDE R186, R5, 0x4, R178 ;  /* 0x0000000405ba7825 */ /* 0x000fc600078e02b2 */
[----:B------:R-:W4:Y:S01]  /*2b4a0*/  LDL.LU.64 R178, [R1+0xe0] ;  /* 0x0000e00001b27983 */ /* 0x000f220000300a00 */
[----:B------:R-:W-:-:S03]  /*2b4b0*/  IMAD.WIDE R170, R5, 0x4, R170 ;  /* 0x0000000405aa7825 */ /* 0x000fc600078e02aa */
[----:B------:R1:W-:Y:S04]  /*2b4c0*/  STL.64 [R1+0x948], R138 ;  /* 0x0009488a01007387 */ /* 0x0003e80000100a00 */
[----:B------:R5:W-:Y:S04]  /*2b4d0*/  STL.64 [R1+0x950], R186 ;  /* 0x000950ba01007387 */ /* 0x000be80000100a00 */
[----:B--2---:R-:W2:Y:S04]  /*2b4e0*/  LDL.LU.64 R130, [R1+0x18b0] ;  /* 0x0018b00001827983 */ /* 0x004ea80000300a00 */
[----:B------:R5:W-:Y:S01]  /*2b4f0*/  STL.64 [R1+0x990], R170 ;  /* 0x000990aa01007387 */ /* 0x000be20000100a00 */
[----:B------:R-:W-:-:S03]  /*2b500*/  IMAD.WIDE R202, R2, 0x4, R154 ;  /* 0x0000000402ca7825 */ /* 0x000fc600078e029a */
[----:B-1----:R-:W2:Y:S04]  /*2b510*/  LDL.LU.64 R138, [R1+0xd8] ;  /* 0x0000d800018a7983 */ /* 0x002ea80000300a00 */
[----:B------:R-:W2:Y:S04]  /*2b520*/  LDL.LU.64 R154, [R1+0xd0] ;  /* 0x0000d000019a7983 */ /* 0x000ea80000300a00 */
[----:B------:R5:W-:Y:S04]  /*2b530*/  LDGSTS.E [R248+-0x1bff8], desc[UR4][R186.64], !P0 ;  /* 0xe4008000baf87fae */ /* 0x000be8000c121844 */
[----:B------:R1:W-:Y:S04]  /*2b540*/  STL.64 [R1+0xb88], R202 ;  /* 0x000b88ca01007387 */ /* 0x0003e80000100a00 */
[----:B------:R-:W-:Y:S04]  /*2b550*/  LDGSTS.E [R248+-0x1bff4], desc[UR4][R170.64], !P6 ;  /* 0xe400c000aaf87fae */ /* 0x000fe8000f121844 */
[----:B------:R-:W0:Y:S01]  /*2b560*/  LDGDEPBAR ;  /* 0x00000000000079af */ /* 0x000e220000000000 */
[----:B-----5:R-:W-:-:S03]  /*2b570*/  IMAD.WIDE R186, R2, 0x4, R162 ;  /* 0x0000000402ba7825 */ /* 0x020fc600078e02a2 */
[----:B------:R-:W5:Y:S04]  /*2b580*/  LDL.LU.64 R162, [R1+0xc8] ;  /* 0x0000c80001a27983 */ /* 0x000f680000300a00 */
[----:B------:R-:W5:Y:S04]  /*2b590*/  LDL.LU.64 R170, [R1+0xc0] ;  /* 0x0000c00001aa7983 */ /* 0x000f680000300a00 */
[----:B------:R-:W-:Y:S04]  /*2b5a0*/  LDGSTS.E [R0+-0x80000], desc[UR4][R218.64], P1 ;  /* 0x80000000da007fae */ /* 0x000fe80008921844 */
[----:B------:R3:W-:Y:S04]  /*2b5b0*/  STL.64 [R1+0xba8], R186 ;  /* 0x000ba8ba01007387 */ /* 0x0007e80000100a00 */
[----:B------:R-:W-:Y:S04]  /*2b5c0*/  LDGSTS.E [R4+-0x7fc00], desc[UR4][R202.64], P1 ;  /* 0x80400000ca047fae */ /* 0x000fe80008921844 */
[----:B------:R3:W-:Y:S04]  /*2b5d0*/  LDGSTS.E [R3+-0x7f800], desc[UR4][R186.64], P1 ;  /* 0x80800000ba037fae */ /* 0x0007e80008921844 */
[----:B-1----:R-:W5:Y:S01]  /*2b5e0*/  LDL.LU.64 R202, [R1+0xb8] ;  /* 0x0000b80001ca7983 */ /* 0x002f620000300a00 */
[----:B------:R-:W-:-:S04]  /*2b5f0*/  IMAD.WIDE R194, R2, 0x4, R194 ;  /* 0x0000000402c27825 */ /* 0x000fc800078e02c2 */
[----:B---3--:R-:W-:Y:S01]  /*2b600*/  IMAD.WIDE R186, R2, 0x4, R146 ;  /* 0x0000000402ba7825 */ /* 0x008fe200078e0292 */
[----:B------:R1:W-:Y:S04]  /*2b610*/  STL.64 [R1+0xbb8], R194 ;  /* 0x000bb8c201007387 */ /* 0x0003e80000100a00 */
[----:B------:R-:W3:Y:S01]  /*2b620*/  LDL.LU.64 R146, [R1+0xb0] ;  /* 0x0000b00001927983 */ /* 0x000ee20000300a00 */
[----:B------:R-:W-:-:S03]  /*2b630*/  VIADD R7, R249, 0x100000 ;  /* 0x00100000f9077836 */ /* 0x000fc60000000000 */
[----:B------:R-:W-:Y:S04]  /*2b640*/  LDGSTS.E [R0+-0x7f400], desc[UR4][R194.64], P1 ;  /* 0x80c00000c2007fae */ /* 0x000fe80008921844 */
[----:B------:R2:W-:Y:S04]  /*2b650*/  STL.64 [R1+0xbd8], R186 ;  /* 0x000bd8ba01007387 */ /* 0x0005e80000100a00 */
[----:B------:R2:W-:Y:S04]  /*2b660*/  LDGSTS.E [R7+-0x7f000], desc[UR4][R186.64], P1 ;  /* 0x81000000ba077fae */ /* 0x0005e80008921844 */
[----:B-1----:R-:W3:Y:S01]  /*2b670*/  LDL.LU.64 R194, [R1+0xa8] ;  /* 0x0000a80001c27983 */ /* 0x002ee20000300a00 */
[----:B------:R-:W-:-:S05]  /*2b680*/  IMAD.WIDE R218, R2, 0x4, R210 ;  /* 0x0000000402da7825 */ /* 0x000fca00078e02d2 */
[----:B------:R1:W-:Y:S01]  /*2b690*/  LDGSTS.E [R4+-0x7ec00], desc[UR4][R218.64], P1 ;  /* 0x81400000da047fae */ /* 0x0003e20008921844 */
[----:B----4-:R-:W-:-:S03]  /*2b6a0*/  IMAD.WIDE R210, R2, 0x4, R178 ;  /* 0x0000000402d27825 */ /* 0x010fc600078e02b2 */
[----:B------:R-:W4:Y:S04]  /*2b6b0*/  LDL.LU.64 R178, [R1+0xa0] ;  /* 0x0000a00001b27983 */ /* 0x000f280000300a00 */
[----:B------:R1:W-:Y:S04]  /*2b6c0*/  STL.64 [R1+0xbf0], R218 ;  /* 0x000bf0da01007387 */ /* 0x0003e80000100a00 */
[----:B------:R-:W-:Y:S04]  /*2b6d0*/  STL.64 [R1+0xc10], R210 ;  /* 0x000c10d201007387 */ /* 0x000fe80000100a00 */
[----:B------:R-:W-:Y:S01]  /*2b6e0*/  LDGSTS.E [R3+-0x7e800], desc[UR4][R210.64], P1 ;  /* 0x81800000d2037fae */ /* 0x000fe20008921844 */
[----:B--2---:R-:W-:-:S03]  /*2b6f0*/  IMAD.WIDE R186, R2, 0x4, R138 ;  /* 0x0000000402ba7825 */ /* 0x004fc600078e028a */
[----:B------:R-:W2:Y:S01]  /*2b700*/  LDL.LU.64 R138, [R1+0x98] ;  /* 0x00009800018a7983 */ /* 0x000ea20000300a00 */
[----:B-1----:R-:W-:-:S03]  /*2b710*/  IMAD.WIDE R218, R2, 0x4, R154 ;  /* 0x0000000402da7825 */ /* 0x002fc600078e029a */
[----:B------:R5:W-:Y:S04]  /*2b720*/  STL.64 [R1+0xc38], R186 ;  /* 0x000c38ba01007387 */ /* 0x000be80000100a00 */
[----:B------:R-:W2:Y:S04]  /*2b730*/  LDL.LU.64 R154, [R1+0x90] ;  /* 0x00009000019a7983 */ /* 0x000ea80000300a00 */
[----:B------:R5:W-:Y:S04]  /*2b740*/  LDGSTS.E [R0+-0x7e400], desc[UR4][R186.64], P1 ;  /* 0x81c00000ba007fae */ /* 0x000be80008921844 */
[----:B------:R-:W-:Y:S04]  /*2b750*/  STL.64 [R1+0xc70], R218 ;  /* 0x000c70da01007387 */ /* 0x000fe80000100a00 */
[----:B------:R-:W-:Y:S01]  /*2b760*/  LDGSTS.E [R7+-0x7e000], desc[UR4][R218.64], P1 ;  /* 0x82000000da077fae */ /* 0x000fe20008921844 */
[----:B-----5:R-:W-:-:S03]  /*2b770*/  IMAD.WIDE R186, R2, 0x4, R162 ;  /* 0x0000000402ba7825 */ /* 0x020fc600078e02a2 */
[----:B------:R-:W5:Y:S01]  /*2b780*/  LDL.LU.64 R162, [R1+0x88] ;  /* 0x0000880001a27983 */ /* 0x000f620000300a00 */
[----:B------:R-:W-:-:S03]  /*2b790*/  IMAD.WIDE R210, R2, 0x4, R170 ;  /* 0x0000000402d27825 */ /* 0x000fc600078e02aa */
[----:B------:R-:W5:Y:S04]  /*2b7a0*/  LDL.LU.64 R170, [R1+0x80] ;  /* 0x0000800001aa7983 */ /* 0x000f680000300a00 */
[----:B------:R1:W-:Y:S04]  /*2b7b0*/  STL.64 [R1+0xc90], R186 ;  /* 0x000c90ba01007387 */ /* 0x0003e80000100a00 */
[----:B------:R3:W-:Y:S04]  /*2b7c0*/  STL.64 [R1+0xcb8], R210 ;  /* 0x000cb8d201007387 */ /* 0x0007e80000100a00 */
[----:B------:R-:W-:Y:S04]  /*2b7d0*/  LDGSTS.E [R4+-0x7dc00], desc[UR4][R186.64], P1 ;  /* 0x82400000ba047fae */ /* 0x000fe80008921844 */
[----:B------:R-:W-:Y:S01]  /*2b7e0*/  LDGSTS.E [R3+-0x7d800], desc[UR4][R210.64], P1 ;  /* 0x82800000d2037fae */ /* 0x000fe20008921844 */
[----:B------:R-:W-:-:S03]  /*2b7f0*/  IMAD.WIDE R202, R2, 0x4, R202 ;  /* 0x0000000402ca7825 */ /* 0x000fc600078e02ca */
[----:B-1----:R-:W5:Y:S01]  /*2b800*/  LDL.LU.64 R186, [R1+0x78] ;  /* 0x0000780001ba7983 */ /* 0x002f620000300a00 */
[----:B---3--:R-:W-:-:S03]  /*2b810*/  IMAD.WIDE R146, R2, 0x4, R146 ;  /* 0x0000000402927825 */ /* 0x008fc600078e0292 */
[----:B------:R1:W-:Y:S04]  /*2b820*/  STL.64 [R1+0xce8], R202 ;  /* 0x000ce8ca01007387 */ /* 0x0003e80000100a00 */
[----:B------:R3:W-:Y:S04]  /*2b830*/  STL.64 [R1+0xd18], R146 ;  /* 0x000d189201007387 */ /* 0x0007e80000100a00 */
[----:B------:R-:W5:Y:S04]  /*2b840*/  LDL.LU.64 R210, [R1+0x70] ;  /* 0x0000700001d27983 */ /* 0x000f680000300a00 */
[----:B------:R1:W-:Y:S04]  /*2b850*/  LDGSTS.E [R0+-0x7d400], desc[UR4][R202.64], P1 ;  /* 0x82c00000ca007fae */ /* 0x0003e80008921844 */
[----:B------:R-:W-:Y:S01]  /*2b860*/  LDGSTS.E [R7+-0x7d000], desc[UR4][R146.64], P1 ;  /* 0x8300000092077fae */ /* 0x000fe20008921844 */
[----:B-1----:R-:W-:-:S05]  /*2b870*/  IMAD.WIDE R202, R2, 0x4, R194 ;  /* 0x0000000402ca7825 */ /* 0x002fca00078e02c2 */
[----:B------:R1:W-:Y:S04]  /*2b880*/  STL.64 [R1+0xd38], R202 ;  /* 0x000d38ca01007387 */ /* 0x0003e80000100a00 */
[----:B------:R1:W-:Y:S01]  /*2b890*/  LDGSTS.E [R4+-0x7cc00], desc[UR4][R202.64], P1 ;  /* 0x83400000ca047fae */ /* 0x0003e20008921844 */
[----:B----4-:R-:W-:-:S05]  /*2b8a0*/  IMAD.WIDE R194, R2, 0x4, R178 ;  /* 0x0000000402c27825 */ /* 0x010fca00078e02b2 */
[----:B------:R4:W-:Y:S04]  /*2b8b0*/  STL.64 [R1+0xd70], R194 ;  /* 0x000d70c201007387 */ /* 0x0009e80000100a00 */
[----:B------:R4:W-:Y:S01]  /*2b8c0*/  LDGSTS.E [R3+-0x7c800], desc[UR4][R194.64], P1 ;  /* 0x83800000c2037fae */ /* 0x0009e20008921844 */
[----:B--2---:R-:W-:-:S03]  /*2b8d0*/  IMAD.WIDE R178, R2, 0x4, R138 ;  /* 0x0000000402b27825 */ /* 0x004fc600078e028a */
[----:B------:R-:W2:Y:S04]  /*2b8e0*/  LDL.LU.64 R138, [R1+0x68] ;  /* 0x00006800018a7983 */ /* 0x000ea80000300a00 */
[----:B---3--:R-:W3:Y:S01]  /*2b8f0*/  LDL.LU.64 R146, [R1+0x60] ;  /* 0x0000600001927983 */ /* 0x008ee20000300a00 */
[----:B-1----:R-:W-:-:S03]  /*2b900*/  IMAD.WIDE R202, R2, 0x4, R154 ;  /* 0x0000000402ca7825 */ /* 0x002fc600078e029a */
[----:B------:R1:W-:Y:S04]  /*2b910*/  STL.64 [R1+0xd98], R178 ;  /* 0x000d98b201007387 */ /* 0x0003e80000100a00 */
[----:B------:R-:W3:Y:S04]  /*2b920*/  LDL.LU.64 R154, [R1+0x58] ;  /* 0x00005800019a7983 */ /* 0x000ee80000300a00 */
[----:B------:R1:W-:Y:S04]  /*2b930*/  STL.64 [R1+0xdc8], R202 ;  /* 0x000dc8ca01007387 */ /* 0x0003e80000100a00 */
[----:B------:R-:W-:Y:S01]  /*2b940*/  LDGSTS.E [R0+-0x7c400], desc[UR4][R178.64], P1 ;  /* 0x83c00000b2007fae */ /* 0x000fe20008921844 */
[----:B-----5:R-:W-:-:S03]  /*2b950*/  IMAD.WIDE R218, R2, 0x4, R162 ;  /* 0x0000000402da7825 */ /* 0x020fc600078e02a2 */
[----:B------:R5:W-:Y:S01]  /*2b960*/  LDGSTS.E [R7+-0x7c000], desc[UR4][R202.64], P1 ;  /* 0x84000000ca077fae */ /* 0x000be20008921844 */
[----:B----4-:R-:W-:-:S03]  /*2b970*/  IMAD.WIDE R194, R2, 0x4, R170 ;  /* 0x0000000402c27825 */ /* 0x010fc600078e02aa */
[----:B------:R-:W4:Y:S04]  /*2b980*/  LDL.LU.64 R162, [R1+0x50] ;  /* 0x0000500001a27983 */ /* 0x000f280000300a00 */
[----:B------:R-:W4:Y:S04]  /*2b990*/  LDL.LU.64 R170, [R1+0x48] ;  /* 0x0000480001aa7983 */ /* 0x000f280000300a00 */
[----:B------:R-:W-:Y:S04]  /*2b9a0*/  STL.64 [R1+0xdf0], R218 ;  /* 0x000df0da01007387 */ /* 0x000fe80000100a00 */
[----:B-1----:R-:W4:Y:S04]  /*2b9b0*/  LDL.LU.64 R178, [R1+0x40] ;  /* 0x0000400001b27983 */ /* 0x002f280000300a00 */
[----:B------:R1:W-:Y:S04]  /*2b9c0*/  STL.64 [R1+0xe28], R194 ;  /* 0x000e28c201007387 */ /* 0x0003e80000100a00 */
[----:B------:R-:W-:Y:S01]  /*2b9d0*/  LDGSTS.E [R4+-0x7bc00], desc[UR4][R218.64], P1 ;  /* 0x84400000da047fae */ /* 0x000fe20008921844 */
[----:B-----5:R-:W-:-:S03]  /*2b9e0*/  IMAD.WIDE R202, R2, 0x4, R186 ;  /* 0x0000000402ca7825 */ /* 0x020fc600078e02ba */
[----:B------:R5:W-:Y:S04]  /*2b9f0*/  LDGSTS.E [R3+-0x7b800], desc[UR4][R194.64], P1 ;  /* 0x84800000c2037fae */ /* 0x000be80008921844 */
[----:B------:R-:W5:Y:S04]  /*2ba00*/  LDL.LU.64 R186, [R1+0x38] ;  /* 0x0000380001ba7983 */ /* 0x000f680000300a00 */
[----:B------:R1:W-:Y:S04]  /*2ba10*/  STL.64 [R1+0xe50], R202 ;  /* 0x000e50ca01007387 */ /* 0x0003e80000100a00 */
[----:B-1----:R-:W5:Y:S01]  /*2ba20*/  LDL.LU.64 R194, [R1+0x30] ;  /* 0x0000300001c27983 */ /* 0x002f620000300a00 */
[----:B------:R-:W-:-:S03]  /*2ba30*/  IMAD.WIDE R226, R2, 0x4, R210 ;  /* 0x0000000402e27825 */ /* 0x000fc600078e02d2 */
[----:B------:R1:W-:Y:S04]  /*2ba40*/  LDGSTS.E [R0+-0x7b400], desc[UR4][R202.64], P1 ;  /* 0x84c00000ca007fae */ /* 0x0003e80008921844 */
[----:B------:R1:W-:Y:S04]  /*2ba50*/  LDGSTS.E [R7+-0x7b000], desc[UR4][R226.64], P1 ;  /* 0x85000000e2077fae */ /* 0x0003e80008921844 */
[----:B------:R-:W1:Y:S04]  /*2ba60*/  LDL.LU.64 R202, [R1+0x28] ;  /* 0x0000280001ca7983 */ /* 0x000e680000300a00 */
[----:B------:R-:W5:Y:S04]  /*2ba70*/  LDL.LU.64 R210, [R1+0x20] ;  /* 0x0000200001d27983 */ /* 0x000f680000300a00 */
[----:B------:R2:W-:Y:S04]  /*2ba80*/  STL.64 [R1+0xe78], R226 ;  /* 0x000e78e201007387 */ /* 0x0005e80000100a00 */
[----:B------:R-:W5:Y:S04]  /*2ba90*/  LDL.LU.64 R218, [R1+0x10] ;  /* 0x0000100001da7983 */ /* 0x000f680000300a00 */
[----:B--2---:R-:W2:Y:S01]  /*2baa0*/  LDL.LU.64 R226, [R1] ;  /* 0x0000000001e27983 */ /* 0x004ea20000300a00 */
[----:B------:R-:W-:-:S04]  /*2bab0*/  IMAD.WIDE R242, R2, 0x4, R242 ;  /* 0x0000000402f27825 */ /* 0x000fc800078e02f2 */
[----:B------:R-:W-:-:S04]  /*2bac0*/  IMAD.WIDE R238, R2, 0x4, R238 ;  /* 0x0000000402ee7825 */ /* 0x000fc800078e02ee */
[----:B------:R-:W-:-:S04]  /*2bad0*/  IMAD.WIDE R232, R2, 0x4, R232 ;  /* 0x0000000402e87825 */ /* 0x000fc800078e02e8 */
[----:B------:R-:W-:-:S04]  /*2bae0*/  IMAD.WIDE R8, R2, 0x4, R8 ;  /* 0x0000000402087825 */ /* 0x000fc800078e0208 */
[----:B------:R-:W-:-:S04]  /*2baf0*/  IMAD.WIDE R16, R2, 0x4, R16 ;  /* 0x0000000402107825 */ /* 0x000fc800078e0210 */
[----:B------:R-:W-:-:S04]  /*2bb00*/  IMAD.WIDE R22, R2, 0x4, R22 ;  /* 0x0000000402167825 */ /* 0x000fc800078e0216 */
[----:B------:R-:W-:-:S04]  /*2bb10*/  IMAD.WIDE R138, R2, 0x4, R138 ;  /* 0x00000004028a7825 */ /* 0x000fc800078e028a */
[C---:B---3--:R-:W-:Y:S01]  /*2bb20*/  IMAD.WIDE R146, R2.reuse, 0x4, R146 ;  /* 0x0000000402927825 */ /* 0x048fe200078e0292 */
[----:B------:R3:W-:Y:S04]  /*2bb30*/  STL.64 [R1+0xe90], R138 ;  /* 0x000e908a01007387 */ /* 0x0007e80000100a00 */
[----:B------:R4:W-:Y:S01]  /*2bb40*/  STL.64 [R1+0xeb8], R146 ;  /* 0x000eb89201007387 */ /* 0x0009e20000100a00 */
[----:B------:R-:W-:-:S03]  /*2bb50*/  IMAD.WIDE R154, R2, 0x4, R154 ;  /* 0x00000004029a7825 */ /* 0x000fc600078e029a */
[----:B------:R-:W-:Y:S04]  /*2bb60*/  LDGSTS.E [R4+-0x7ac00], desc[UR4][R138.64], P1 ;  /* 0x854000008a047fae */ /* 0x000fe80008921844 */
[----:B------:R-:W-:Y:S04]  /*2bb70*/  LDGSTS.E [R3+-0x7a800], desc[UR4][R146.64], P1 ;  /* 0x8580000092037fae */ /* 0x000fe80008921844 */
[----:B------:R-:W-:Y:S04]  /*2bb80*/  LDGSTS.E [R0+-0x7a400], desc[UR4][R154.64], P1 ;  /* 0x85c000009a007fae */ /* 0x000fe80008921844 */
[----:B---3--:R-:W3:Y:S01]  /*2bb90*/  LDL.LU.64 R138, [R1+0x18a8] ;  /* 0x0018a800018a7983 */ /* 0x008ee20000300a00 */
[----:B----4-:R-:W-:-:S03]  /*2bba0*/  IMAD.WIDE R162, R2, 0x4, R162 ;  /* 0x0000000402a27825 */ /* 0x010fc600078e02a2 */
[----:B------:R-:W4:Y:S01]  /*2bbb0*/  LDL.LU.64 R146, [R1+0x18a0] ;  /* 0x0018a00001927983 */ /* 0x000f220000300a00 */
[----:B------:R-:W-:-:S03]  /*2bbc0*/  IMAD.WIDE R170, R2, 0x4, R170 ;  /* 0x0000000402aa7825 */ /* 0x000fc600078e02aa */
[----:B------:R5:W-:Y:S04]  /*2bbd0*/  STL.64 [R1+0xec8], R154 ;  /* 0x000ec89a01007387 */ /* 0x000be80000100a00 */
[----:B------:R-:W-:Y:S01]  /*2bbe0*/  LDGSTS.E [R3+-0x7a000], desc[UR4][R162.64], P1 ;  /* 0x86000000a2037fae */ /* 0x000fe20008921844 */
[----:B------:R-:W-:-:S03]  /*2bbf0*/  IMAD.WIDE R178, R2, 0x4, R178 ;  /* 0x0000000402b27825 */ /* 0x000fc600078e02b2 */
[----:B------:R-:W-:Y:S04]  /*2bc00*/  LDGSTS.E [R4+-0x79c00], desc[UR4][R170.64], P1 ;  /* 0x86400000aa047fae */ /* 0x000fe80008921844 */
[----:B-----5:R-:W5:Y:S04]  /*2bc10*/  LDL.LU.64 R154, [R1+0x1898] ;  /* 0x00189800019a7983 */ /* 0x020f680000300a00 */
[----:B------:R1:W-:Y:S04]  /*2bc20*/  STL.64 [R1+0xee0], R162 ;  /* 0x000ee0a201007387 */ /* 0x0003e80000100a00 */
[----:B------:R-:W-:Y:S01]  /*2bc30*/  LDGSTS.E [R0+-0x79800], desc[UR4][R178.64], P1 ;  /* 0x86800000b2007fae */ /* 0x000fe20008921844 */
[----:B------:R-:W-:-:S03]  /*2bc40*/  IMAD.WIDE R186, R2, 0x4, R186 ;  /* 0x0000000402ba7825 */ /* 0x000fc600078e02ba */
[----:B-1----:R-:W5:Y:S01]  /*2bc50*/  LDL.LU.64 R162, [R1+0x1890] ;  /* 0x0018900001a27983 */ /* 0x002f620000300a00 */
[----:B------:R-:W-:-:S03]  /*2bc60*/  IMAD.WIDE R194, R2, 0x4, R194 ;  /* 0x0000000402c27825 */ /* 0x000fc600078e02c2 */
[----:B------:R1:W-:Y:S04]  /*2bc70*/  STL.64 [R1+0xef0], R170 ;  /* 0x000ef0aa01007387 */ /* 0x0003e80000100a00 */
[----:B------:R1:W-:Y:S04]  /*2bc80*/  STL.64 [R1+0xf00], R178 ;  /* 0x000f00b201007387 */ /* 0x0003e80000100a00 */
[----:B------:R-:W-:Y:S04]  /*2bc90*/  LDGSTS.E [R3+-0x79400], desc[UR4][R186.64], P1 ;  /* 0x86c00000ba037fae */ /* 0x000fe80008921844 */
[----:B-1----:R-:W5:Y:S01]  /*2bca0*/  LDL.LU.64 R170, [R1+0x1888] ;  /* 0x0018880001aa7983 */ /* 0x002f620000300a00 */
[----:B------:R-:W-:-:S03]  /*2bcb0*/  IMAD.WIDE R202, R2, 0x4, R202 ;  /* 0x0000000402ca7825 */ /* 0x000fc600078e02ca */
[----:B------:R-:W5:Y:S01]  /*2bcc0*/  LDL.LU.64 R178, [R1+0x1880] ;  /* 0x0018800001b27983 */ /* 0x000f620000300a00 */
[----:B------:R-:W-:-:S03]  /*2bcd0*/  IMAD.WIDE R210, R2, 0x4, R210 ;  /* 0x0000000402d27825 */ /* 0x000fc600078e02d2 */
[----:B------:R1:W-:Y:S04]  /*2bce0*/  STL.64 [R1+0xf10], R186 ;  /* 0x000f10ba01007387 */ /* 0x0003e80000100a00 */
[----:B------:R-:W-:Y:S01]  /*2bcf0*/  LDGSTS.E [R0+-0x79000], desc[UR4][R194.64], P1 ;  /* 0x87000000c2007fae */ /* 0x000fe20008921844 */
[----:B------:R-:W-:-:S03]  /*2bd00*/  IMAD.WIDE R218, R2, 0x4, R218 ;  /* 0x0000000402da7825 */ /* 0x000fc600078e02da */
[----:B------:R-:W-:Y:S04]  /*2bd10*/  LDGSTS.E [R4+-0x78c00], desc[UR4][R202.64], P1 ;  /* 0x87400000ca047fae */ /* 0x000fe80008921844 */
[----:B-1----:R-:W5:Y:S04]  /*2bd20*/  LDL.LU.64 R186, [R1+0x1878] ;  /* 0x0018780001ba7983 */ /* 0x002f680000300a00 */
[----:B------:R1:W-:Y:S01]  /*2bd30*/  STL.64 [R1+0xf20], R194 ;  /* 0x000f20c201007387 */ /* 0x0003e20000100a00 */
[----:B--2---:R-:W-:-:S03]  /*2bd40*/  IMAD.WIDE R226, R2, 0x4, R226 ;  /* 0x0000000402e27825 */ /* 0x004fc600078e02e2 */
[----:B------:R-:W-:Y:S04]  /*2bd50*/  LDGSTS.E [R3+-0x78800], desc[UR4][R210.64], P1 ;  /* 0x87800000d2037fae */ /* 0x000fe80008921844 */
[----:B------:R-:W-:Y:S04]  /*2bd60*/  LDGSTS.E [R0+-0x78400], desc[UR4][R218.64], P1 ;  /* 0x87c00000da007fae */ /* 0x000fe80008921844 */
[----:B-1----:R-:W2:Y:S04]  /*2bd70*/  LDL.LU.64 R194, [R1+0x1870] ;  /* 0x0018700001c27983 */ /* 0x002ea80000300a00 */
[----:B------:R1:W-:Y:S04]  /*2bd80*/  STL.64 [R1+0xf30], R202 ;  /* 0x000f30ca01007387 */ /* 0x0003e80000100a00 */
[----:B------:R1:W-:Y:S04]  /*2bd90*/  STL.64 [R1+0xf40], R210 ;  /* 0x000f40d201007387 */ /* 0x0003e80000100a00 */
[----:B------:R-:W-:Y:S04]  /*2bda0*/  LDGSTS.E [R3+-0x70000], desc[UR4][R226.64], P1 ;  /* 0x90000000e2037fae */ /* 0x000fe80008921844 */
[----:B-1----:R-:W2:Y:S04]  /*2bdb0*/  LDL.LU.64 R202, [R1+0x1868] ;  /* 0x0018680001ca7983 */ /* 0x002ea80000300a00 */
[----:B------:R-:W2:Y:S04]  /*2bdc0*/  LDL.LU.64 R210, [R1+0x1860] ;  /* 0x0018600001d27983 */ /* 0x000ea80000300a00 */
[----:B------:R1:W-:Y:S04]  /*2bdd0*/  STL.64 [R1+0xf50], R218 ;  /* 0x000f50da01007387 */ /* 0x0003e80000100a00 */
[----:B------:R-:W-:Y:S04]  /*2bde0*/  LDGSTS.E [R4+-0x6fc00], desc[UR4][R242.64], P1 ;  /* 0x90400000f2047fae */ /* 0x000fe80008921844 */
[----:B------:R-:W-:Y:S04]  /*2bdf0*/  LDGSTS.E [R0+-0x6f800], desc[UR4][R238.64], P1 ;  /* 0x90800000ee007fae */ /* 0x000fe80008921844 */
[----:B-1----:R-:W2:Y:S04]  /*2be00*/  LDL.LU.64 R218, [R1+0x1858] ;  /* 0x0018580001da7983 */ /* 0x002ea80000300a00 */
[----:B------:R1:W-:Y:S04]  /*2be10*/  STL.64 [R1+0xf60], R226 ;  /* 0x000f60e201007387 */ /* 0x0003e80000100a00 */
[----:B------:R-:W-:Y:S04]  /*2be20*/  LDGSTS.E [R3+-0x6f400], desc[UR4][R232.64], P1 ;  /* 0x90c00000e8037fae */ /* 0x000fe80008921844 */
[----:B------:R1:W-:Y:S04]  /*2be30*/  LDGSTS.E [R0+-0x6f000], desc[UR4][R8.64], P1 ;  /* 0x9100000008007fae */ /* 0x0003e80008921844 */
[----:B-1----:R-:W2:Y:S04]  /*2be40*/  LDL.LU.64 R226, [R1+0x1850] ;  /* 0x0018500001e27983 */ /* 0x002ea80000300a00 */
[----:B------:R-:W-:Y:S04]  /*2be50*/  STL.64 [R1+0xf70], R242 ;  /* 0x000f70f201007387 */ /* 0x000fe80000100a00 */
[----:B------:R-:W-:Y:S04]  /*2be60*/  STL.64 [R1+0xf80], R238 ;  /* 0x000f80ee01007387 */ /* 0x000fe80000100a00 */
[----:B------:R-:W-:Y:S04]  /*2be70*/  STL.64 [R1+0xf90], R232 ;  /* 0x000f90e801007387 */ /* 0x000fe80000100a00 */
[----:B------:R1:W-:Y:S04]  /*2be80*/  STL.64 [R1+0xfa0], R8 ;  /* 0x000fa00801007387 */ /* 0x0003e80000100a00 */
[----:B------:R1:W-:Y:S04]  /*2be90*/  STL.64 [R1+0xfb0], R16 ;  /* 0x000fb01001007387 */ /* 0x0003e80000100a00 */
[----:B------:R1:W-:Y:S02]  /*2bea0*/  LDGSTS.E [R4+-0x6ec00], desc[UR4][R16.64], P1 ;  /* 0x9140000010047fae */ /* 0x0003e40008921844 */
[----:B-1----:R-:W-:-:S02]  /*2beb0*/  IMAD.WIDE R8, R2, 0x4, R28 ;  /* 0x0000000402087825 */ /* 0x002fc400078e021c */
[----:B------:R1:W-:Y:S04]  /*2bec0*/  STL.64 [R1+0xfc0], R22 ;  /* 0x000fc01601007387 */ /* 0x0003e80000100a00 */
[----:B------:R1:W-:Y:S01]  /*2bed0*/  LDGSTS.E [R3+-0x6e800], desc[UR4][R22.64], P1 ;  /* 0x9180000016037fae */ /* 0x0003e20008921844 */
[----:B------:R-:W-:-:S03]  /*2bee0*/  IMAD.WIDE R16, R2, 0x4, R36 ;  /* 0x0000000402107825 */ /* 0x000fc600078e0224 */
[----:B------:R1:W-:Y:S04]  /*2bef0*/  STL.64 [R1+0xfd0], R8 ;  /* 0x000fd00801007387 */ /* 0x0003e80000100a00 */
[----:B------:R1:W-:Y:S02]  /*2bf00*/  LDGSTS.E [R0+-0x6e400], desc[UR4][R8.64], P1 ;  /* 0x91c0000008007fae */ /* 0x0003e40008921844 */
[C---:B-1----:R-:W-:Y:S02]  /*2bf10*/  IMAD.WIDE R22, R2.reuse, 0x4, R44 ;  /* 0x0000000402167825 */ /* 0x042fe400078e022c */
        /* <DEDUP_REMOVED lines=11> */
[----:B-1----:R-:W-:-:S05]  /*2bfd0*/  IMAD.WIDE R8, R2, 0x4, R68 ;  /* 0x0000000402087825 */ /* 0x002fca00078e0244 */
[----:B------:R1:W-:Y:S01]  /*2bfe0*/  STL.64 [R1+0x1018], R8 ;  /* 0x0010180801007387 */ /* 0x0003e20000100a00 */
[----:B------:R-:W-:-:S03]  /*2bff0*/  IMAD.WIDE R16, R2, 0x4, R84 ;  /* 0x0000000402107825 */ /* 0x000fc600078e0254 */
[----:B------:R1:W-:Y:S04]  /*2c000*/  LDGSTS.E [R0+-0x6d000], desc[UR4][R8.64], P1 ;  /* 0x9300000008007fae */ /* 0x0003e80008921844 */
        /* <DEDUP_REMOVED lines=13> */
[----:B------:R3:W-:Y:S01]  /*2c0e0*/  LDGSTS.E [R0+-0x6bc00], desc[UR4][R22.64], P1 ;  /* 0x9440000016007fae */ /* 0x0007e20008921844 */
[----:B-1----:R-:W-:-:S03]  /*2c0f0*/  IMAD.WIDE R16, R2, 0x4, R124 ;  /* 0x0000000402107825 */ /* 0x002fc600078e027c */
[----:B------:R1:W-:Y:S04]  /*2c100*/  STL.64 [R1+0x1048], R8 ;  /* 0x0010480801007387 */ /* 0x0003e80000100a00 */
[----:B------:R1:W-:Y:S01]  /*2c110*/  LDGSTS.E [R3+-0x6b800], desc[UR4][R8.64], P1 ;  /* 0x9480000008037fae */ /* 0x0003e20008921844 */
[----:B---3--:R-:W-:-:S03]  /*2c120*/  IMAD.WIDE R22, R2, 0x4, R140 ;  /* 0x0000000402167825 */ /* 0x008fc600078e028c */
[----:B------:R3:W-:Y:S04]  /*2c130*/  STL.64 [R1+0x1050], R16 ;  /* 0x0010501001007387 */ /* 0x0007e80000100a00 */
[----:B------:R3:W-:Y:S01]  /*2c140*/  LDGSTS.E [R4+-0x6b400], desc[UR4][R16.64], P1 ;  /* 0x94c0000010047fae */ /* 0x0007e20008921844 */
[----:B-1----:R-:W-:-:S05]  /*2c150*/  IMAD.WIDE R8, R2, 0x4, R132 ;  /* 0x0000000402087825 */ /* 0x002fca00078e0284 */
[----:B------:R1:W-:Y:S01]  /*2c160*/  STL.64 [R1+0x1058], R8 ;  /* 0x0010580801007387 */ /* 0x0003e20000100a00 */
[----:B---3--:R-:W-:-:S03]  /*2c170*/  IMAD.WIDE R16, R2, 0x4, R148 ;  /* 0x0000000402107825 */ /* 0x008fc600078e0294 */
[----:B------:R1:W-:Y:S04]  /*2c180*/  LDGSTS.E [R0+-0x6b000], desc[UR4][R8.64], P1 ;  /* 0x9500000008007fae */ /* 0x0003e80008921844 */
[----:B------:R3:W-:Y:S04]  /*2c190*/  STL.64 [R1+0x1060], R22 ;  /* 0x0010601601007387 */ /* 0x0007e80000100a00 */
[----:B------:R3:W-:Y:S01]  /*2c1a0*/  LDGSTS.E [R3+-0x6ac00], desc[UR4][R22.64], P1 ;  /* 0x9540000016037fae */ /* 0x0007e20008921844 */
[----:B-1----:R-:W-:-:S03]  /*2c1b0*/  IMAD.WIDE R8, R2, 0x4, R156 ;  /* 0x0000000402087825 */ /* 0x002fc600078e029c */
[----:B------:R1:W-:Y:S04]  /*2c1c0*/  STL.64 [R1+0x1068], R16 ;  /* 0x0010681001007387 */ /* 0x0003e80000100a00 */
[----:B------:R-:W-:Y:S01]  /*2c1d0*/  LDGSTS.E [R4+-0x6a800], desc[UR4][R16.64], P1 ;  /* 0x9580000010047fae */ /* 0x000fe20008921844 */
[----:B------:R-:W-:-:S03]  /*2c1e0*/  IMAD.WIDE R36, R2, 0x4, R172 ;  /* 0x0000000402247825 */ /* 0x000fc600078e02ac */
[----:B------:R-:W-:Y:S01]  /*2c1f0*/  LDGSTS.E [R0+-0x6a400], desc[UR4][R8.64], P1 ;  /* 0x95c0000008007fae */ /* 0x000fe20008921844 */
[----:B---3--:R-:W-:-:S04]  /*2c200*/  IMAD.WIDE R22, R2, 0x4, R164 ;  /* 0x0000000402167825 */ /* 0x008fc800078e02a4 */
[C---:B------:R-:W-:Y:S01]  /*2c210*/  IMAD.WIDE R28, R2.reuse, 0x4, R180 ;  /* 0x00000004021c7825 */ /* 0x040fe200078e02b4 */
[----:B------:R3:W-:Y:S04]  /*2c220*/  LDGSTS.E [R3+-0x6a000], desc[UR4][R22.64], P1 ;  /* 0x9600000016037fae */ /* 0x0007e80008921844 */
[----:B-1----:R-:W4:Y:S04]  /*2c230*/  LDL.LU.64 R16, [R1+0x898] ;  /* 0x0008980001107983 */ /* 0x002f280000300a00 */
[----:B------:R1:W-:Y:S01]  /*2c240*/  STL.64 [R1+0x1070], R8 ;  /* 0x0010700801007387 */ /* 0x0003e20000100a00 */
[----:B------:R-:W-:-:S03]  /*2c250*/  IMAD.WIDE R44, R2, 0x4, R196 ;  /* 0x00000004022c7825 */ /* 0x000fc600078e02c4 */
[----:B------:R-:W-:Y:S01]  /*2c260*/  LDGSTS.E [R0+-0x69c00], desc[UR4][R36.64], P1 ;  /* 0x9640000024007fae */ /* 0x000fe20008921844 */
[----:B------:R-:W-:-:S03]  /*2c270*/  IMAD.WIDE R52, R2, 0x4, R212 ;  /* 0x0000000402347825 */ /* 0x000fc600078e02d4 */
[----:B------:R-:W-:Y:S04]  /*2c280*/  LDGSTS.E [R4+-0x69800], desc[UR4][R28.64], P1 ;  /* 0x968000001c047fae */ /* 0x000fe80008921844 */
[----:B-1----:R-:W5:Y:S04]  /*2c290*/  LDL.LU.64 R8, [R1+0x8c8] ;  /* 0x0008c80001087983 */ /* 0x002f680000300a00 */
[----:B------:R-:W2:Y:S04]  /*2c2a0*/  LDL.LU.64 R232, [R1+0x8f0] ;  /* 0x0008f00001e87983 */ /* 0x000ea80000300a00 */
[----:B------:R3:W-:Y:S04]  /*2c2b0*/  STL.64 [R1+0x1078], R22 ;  /* 0x0010781601007387 */ /* 0x0007e80000100a00 */
[----:B------:R1:W-:Y:S04]  /*2c2c0*/  STL.64 [R1+0x1080], R36 ;  /* 0x0010802401007387 */ /* 0x0003e80000100a00 */
[----:B------:R1:W-:Y:S01]  /*2c2d0*/  STL.64 [R1+0x1088], R28 ;  /* 0x0010881c01007387 */ /* 0x0003e20000100a00 */
[----:B---3--:R-:W-:-:S03]  /*2c2e0*/  IMAD.WIDE R22, R2, 0x4, R188 ;  /* 0x0000000402167825 */ /* 0x008fc600078e02bc */
[----:B------:R-:W3:Y:S04]  /*2c2f0*/  LDL.LU.64 R238, [R1+0x970] ;  /* 0x0009700001ee7983 */ /* 0x000ee80000300a00 */
[----:B------:R1:W-:Y:S04]  /*2c300*/  STL.64 [R1+0x1090], R22 ;  /* 0x0010901601007387 */ /* 0x0003e80000100a00 */
[----:B------:R-:W3:Y:S04]  /*2c310*/  LDL.LU.64 R242, [R1+0x9a0] ;  /* 0x0009a00001f27983 */ /* 0x000ee80000300a00 */
[----:B------:R1:W-:Y:S01]  /*2c320*/  LDGSTS.E [R3+-0x69400], desc[UR4][R22.64], P1 ;  /* 0x96c0000016037fae */ /* 0x0003e20008921844 */
[----:B------:R-:W-:-:S03]  /*2c330*/  IADD3 R249, R249, 0x100000, RZ ;  /* 0x00100000f9f97810 */ /* 0x000fc60007ffe0ff */
[----:B-1----:R-:W3:Y:S04]  /*2c340*/  LDL.LU.64 R36, [R1+0x9e0] ;  /* 0x0009e00001247983 */ /* 0x002ee80000300a00 */
[----:B------:R-:W3:Y:S01]  /*2c350*/  LDL.LU.64 R28, [R1+0x9f8] ;  /* 0x0009f800011c7983 */ /* 0x000ee20000300a00 */
[----:B------:R-:W-:-:S03]  /*2c360*/  IMAD.WIDE R22, R2, 0x4, R204 ;  /* 0x0000000402167825 */ /* 0x000fc600078e02cc */
[----:B------:R1:W-:Y:S04]  /*2c370*/  STL.64 [R1+0x1098], R44 ;  /* 0x0010982c01007387 */ /* 0x0003e80000100a00 */
[----:B------:R1:W-:Y:S04]  /*2c380*/  LDGSTS.E [R0+-0x69000], desc[UR4][R44.64], P1 ;  /* 0x970000002c007fae */ /* 0x0003e80008921844 */
[----:B------:R1:W-:Y:S04]  /*2c390*/  STL.64 [R1+0x10a0], R22 ;  /* 0x0010a01601007387 */ /* 0x0003e80000100a00 */
[----:B------:R5:W-:Y:S01]  /*2c3a0*/  STL.64 [R1+0x10a8], R52 ;  /* 0x0010a83401007387 */ /* 0x000be20000100a00 */
[----:B-1----:R-:W-:-:S03]  /*2c3b0*/  IMAD.WIDE R44, R2, 0x4, R220 ;  /* 0x00000004022c7825 */ /* 0x002fc600078e02dc */
[----:B------:R-:W-:Y:S04]  /*2c3c0*/  LDGSTS.E [R3+-0x68c00], desc[UR4][R22.64], P1 ;  /* 0x9740000016037fae */ /* 0x000fe80008921844 */
[----:B------:R1:W-:Y:S04]  /*2c3d0*/  LDGSTS.E [R4+-0x68800], desc[UR4][R52.64], P1 ;  /* 0x9780000034047fae */ /* 0x0003e80008921844 */
[----:B------:R2:W-:Y:S04]  /*2c3e0*/  LDGSTS.E [R249+-0x68400], desc[UR4][R44.64], P1 ;  /* 0x97c000002cf97fae */ /* 0x0005e80008921844 */
[----:B------:R-:W3:Y:S04]  /*2c3f0*/  LDL.LU.64 R22, [R1+0xa60] ;  /* 0x000a600001167983 */ /* 0x000ee80000300a00 */
[----:B------:R2:W-:Y:S01]  /*2c400*/  STL.64 [R1+0x10b0], R44 ;  /* 0x0010b02c01007387 */ /* 0x0005e20000100a00 */
[----:B-1----:R-:W-:-:S02]  /*2c410*/  VIADD R4, R250, 0x100000 ;  /* 0x00100000fa047836 */ /* 0x002fc40000000000 */
[C---:B------:R-:W-:Y:S02]  /*2c420*/  VIADD R0, R250.reuse, 0x100000 ;  /* 0x00100000fa007836 */ /* 0x040fe40000000000 */
[----:B------:R-:W-:Y:S02]  /*2c430*/  VIADD R3, R250, 0x100000 ;  /* 0x00100000fa037836 */ /* 0x000fe40000000000 */
[C---:B----4-:R-:W-:Y:S02]  /*2c440*/  IMAD.WIDE R60, R2.reuse, 0x4, R16 ;  /* 0x00000004023c7825 */ /* 0x050fe400078e0210 */
[----:B------:R-:W4:Y:S04]  /*2c450*/  LDL.LU.64 R16, [R1+0xa40] ;  /* 0x000a400001107983 */ /* 0x000f280000300a00 */
[----:B------:R3:W-:Y:S04]  /*2c460*/  STL.64 [R1+0x650], R60 ;  /* 0x0006503c01007387 */ /* 0x0007e80000100a00 */
[----:B------:R3:W-:Y:S01]  /*2c470*/  LDGSTS.E [R4+-0x7ff00], desc[UR4][R60.64], P1 ;  /* 0x801000003c047fae */ /* 0x0007e20008921844 */
[----:B-----5:R-:W-:-:S03]  /*2c480*/  IMAD.WIDE R52, R2, 0x4, R8 ;  /* 0x0000000402347825 */ /* 0x020fc600078e0208 */
[----:B------:R-:W5:Y:S01]  /*2c490*/  LDL.LU.64 R8, [R1+0xa20] ;  /* 0x000a200001087983 */ /* 0x000f620000300a00 */
[----:B--2---:R-:W-:-:S03]  /*2c4a0*/  IMAD.WIDE R44, R2, 0x4, R232 ;  /* 0x00000004022c7825 */ /* 0x004fc600078e02e8 */
[----:B------:R-:W2:Y:S04]  /*2c4b0*/  LDL.LU.64 R232, [R1+0xa00] ;  /* 0x000a000001e87983 */ /* 0x000ea80000300a00 */
[----:B------:R1:W-:Y:S04]  /*2c4c0*/  STL.64 [R1+0x6b0], R52 ;  /* 0x0006b03401007387 */ /* 0x0003e80000100a00 */
[----:B------:R1:W-:Y:S04]  /*2c4d0*/  STL.64 [R1+0x728], R44 ;  /* 0x0007282c01007387 */ /* 0x0003e80000100a00 */
[----:B------:R1:W-:Y:S01]  /*2c4e0*/  LDGSTS.E [R0+-0x7fb00], desc[UR4][R52.64], P1 ;  /* 0x8050000034007fae */ /* 0x0003e20008921844 */
[----:B---3--:R-:W-:-:S03]  /*2c4f0*/  IMAD.WIDE R60, R2, 0x4, R238 ;  /* 0x00000004023c7825 */ /* 0x008fc600078e02ee */
[----:B------:R-:W-:Y:S04]  /*2c500*/  LDGSTS.E [R3+-0x7f700], desc[UR4][R44.64], P1 ;  /* 0x809000002c037fae */ /* 0x000fe80008921844 */
[----:B------:R-:W3:Y:S04]  /*2c510*/  LDL.LU.64 R238, [R1+0x9d0] ;  /* 0x0009d00001ee7983 */ /* 0x000ee80000300a00 */
[----:B------:R1:W-:Y:S02]  /*2c520*/  STL.64 [R1+0x758], R60 ;  /* 0x0007583c01007387 */ /* 0x0003e40000100a00 */
[----:B-1----:R-:W-:-:S02]  /*2c530*/  IMAD.WIDE R52, R2, 0x4, R242 ;  /* 0x0000000402347825 */ /* 0x002fc400078e02f2 */
[----:B------:R-:W3:Y:S04]  /*2c540*/  LDL.LU.64 R44, [R1+0x9b0] ;  /* 0x0009b000012c7983 */ /* 0x000ee80000300a00 */
[----:B------:R1:W-:Y:S04]  /*2c550*/  STL.64 [R1+0x790], R52 ;  /* 0x0007903401007387 */ /* 0x0003e80000100a00 */
[----:B------:R-:W3:Y:S04]  /*2c560*/  LDL.LU.64 R242, [R1+0x988] ;  /* 0x0009880001f27983 */ /* 0x000ee80000300a00 */
[----:B------:R1:W-:Y:S04]  /*2c570*/  LDGSTS.E [R4+-0x7f300], desc[UR4][R60.64], P1 ;  /* 0x80d000003c047fae */ /* 0x0003e80008921844 */
[----:B------:R1:W-:Y:S02]  /*2c580*/  LDGSTS.E [R0+-0x7ef00], desc[UR4][R52.64], P1 ;  /* 0x8110000034007fae */ /* 0x0003e40008921844 */
[----:B-1----:R-:W-:-:S04]  /*2c590*/  IMAD.WIDE R60, R2, 0x4, R36 ;  /* 0x00000004023c7825 */ /* 0x002fc800078e0224 */
[C---:B------:R-:W-:Y:S01]  /*2c5a0*/  IMAD.WIDE R36, R2.reuse, 0x4, R28 ;  /* 0x0000000402247825 */ /* 0x040fe200078e021c */
[----:B------:R-:W-:Y:S04]  /*2c5b0*/  LDGSTS.E [R3+-0x7eb00], desc[UR4][R60.64], P1 ;  /* 0x815000003c037fae */ /* 0x000fe80008921844 */
[----:B------:R-:W3:Y:S04]  /*2c5c0*/  LDL.LU.64 R28, [R1+0x960] ;  /* 0x00096000011c7983 */ /* 0x000ee80000300a00 */
[----:B------:R-:W-:Y:S01]  /*2c5d0*/  STL.64 [R1+0x7d0], R60 ;  /* 0x0007d03c01007387 */ /* 0x000fe20000100a00 */
[----:B------:R-:W-:-:S03]  /*2c5e0*/  IMAD.WIDE R52, R2, 0x4, R22 ;  /* 0x0000000402347825 */ /* 0x000fc600078e0216 */
[----:B------:R4:W-:Y:S04]  /*2c5f0*/  STL.64 [R1+0x7f0], R36 ;  /* 0x0007f02401007387 */ /* 0x0009e80000100a00 */
[----:B------:R4:W-:Y:S04]  /*2c600*/  LDGSTS.E [R4+-0x7e700], desc[UR4][R36.64], P1 ;  /* 0x8190000024047fae */ /* 0x0009e80008921844 */
[----:B------:R-:W3:Y:S04]  /*2c610*/  LDL.LU.64 R22, [R1+0x940] ;  /* 0x0009400001167983 */ /* 0x000ee80000300a00 */
[----:B------:R2:W-:Y:S04]  /*2c620*/  STL.64 [R1+0x810], R52 ;  /* 0x0008103401007387 */ /* 0x0005e80000100a00 */
[----:B------:R2:W-:Y:S01]  /*2c630*/  LDGSTS.E [R0+-0x7e300], desc[UR4][R52.64], P1 ;  /* 0x81d0000034007fae */ /* 0x0005e20008921844 */
[----:B----4-:R-:W-:-:S03]  /*2c640*/  IMAD.WIDE R36, R2, 0x4, R16 ;  /* 0x0000000402247825 */ /* 0x010fc600078e0210 */
[----:B------:R-:W4:Y:S04]  /*2c650*/  LDL.64 R16, [R1+0x920] ;  /* 0x0009200001107983 */ /* 0x000f280000100a00 */
[----:B------:R3:W-:Y:S04]  /*2c660*/  STL.64 [R1+0x830], R36 ;  /* 0x0008302401007387 */ /* 0x0007e80000100a00 */
[----:B------:R3:W-:Y:S01]  /*2c670*/  LDGSTS.E [R3+-0x7df00], desc[UR4][R36.64], P1 ;  /* 0x8210000024037fae */ /* 0x0007e20008921844 */
[----:B-----5:R-:W-:-:S03]  /*2c680*/  IMAD.WIDE R60, R2, 0x4, R8 ;  /* 0x00000004023c7825 */ /* 0x020fc600078e0208 */
[----:B------:R-:W5:Y:S01]  /*2c690*/  LDL.64 R8, [R1+0x900] ;  /* 0x0009000001087983 */ /* 0x000f620000100a00 */
[----:B--2---:R-:W-:-:S03]  /*2c6a0*/  IMAD.WIDE R52, R2, 0x4, R232 ;  /* 0x0000000402347825 */ /* 0x004fc600078e02e8 */
[----:B------:R-:W2:Y:S04]  /*2c6b0*/  LDL.LU.64 R232, [R1+0x8d8] ;  /* 0x0008d80001e87983 */ /* 0x000ea80000300a00 */
[----:B------:R-:W-:Y:S04]  /*2c6c0*/  STL.64 [R1+0x850], R60 ;  /* 0x0008503c01007387 */ /* 0x000fe80000100a00 */
[----:B------:R-:W-:Y:S04]  /*2c6d0*/  STL.64 [R1+0x870], R52 ;  /* 0x0008703401007387 */ /* 0x000fe80000100a00 */
[----:B------:R-:W-:Y:S04]  /*2c6e0*/  LDGSTS.E [R0+-0x7db00], desc[UR4][R60.64], P1 ;  /* 0x825000003c007fae */ /* 0x000fe80008921844 */
[----:B------:R-:W-:Y:S01]  /*2c6f0*/  LDGSTS.E [R4+-0x7d700], desc[UR4][R52.64], P1 ;  /* 0x8290000034047fae */ /* 0x000fe20008921844 */
[----:B---3--:R-:W-:-:S05]  /*2c700*/  IMAD.WIDE R36, R2, 0x4, R238 ;  /* 0x0000000402247825 */ /* 0x008fca00078e02ee */
[----:B------:R1:W-:Y:S01]  /*2c710*/  STL.64 [R1+0x890], R36 ;  /* 0x0008902401007387 */ /* 0x0003e20000100a00 */
[----:B------:R-:W-:-:S03]  /*2c720*/  IMAD.WIDE R44, R2, 0x4, R44 ;  /* 0x00000004022c7825 */ /* 0x000fc600078e022c */
[----:B------:R-:W3:Y:S04]  /*2c730*/  LDL.LU.64 R238, [R1+0x8b0] ;  /* 0x0008b00001ee7983 */ /* 0x000ee80000300a00 */
[----:B------:R1:W-:Y:S04]  /*2c740*/  LDGSTS.E [R3+-0x7d300], desc[UR4][R36.64], P1 ;  /* 0x82d0000024037fae */ /* 0x0003e80008921844 */
[----:B------:R1:W-:Y:S04]  /*2c750*/  STL.64 [R1+0x8c8], R44 ;  /* 0x0008c82c01007387 */ /* 0x0003e80000100a00 */
[----:B------:R-:W-:Y:S01]  /*2c760*/  LDGSTS.E [R0+-0x7cf00], desc[UR4][R44.64], P1 ;  /* 0x831000002c007fae */ /* 0x000fe20008921844 */
[----:B-1----:R-:W-:-:S03]  /*2c770*/  IMAD.WIDE R36, R2, 0x4, R242 ;  /* 0x0000000402247825 */ /* 0x002fc600078e02f2 */
[----:B------:R-:W3:Y:S04]  /*2c780*/  LDL.LU.64 R242, [R1+0x888] ;  /* 0x0008880001f27983 */ /* 0x000ee80000300a00 */
[----:B------:R1:W-:Y:S04]  /*2c790*/  STL.64 [R1+0x8f0], R36 ;  /* 0x0008f02401007387 */ /* 0x0003e80000100a00 */
[----:B------:R-:W-:Y:S01]  /*2c7a0*/  LDGSTS.E [R3+-0x7cb00], desc[UR4][R36.64], P1 ;  /* 0x8350000024037fae */ /* 0x000fe20008921844 */
[----:B------:R-:W-:-:S05]  /*2c7b0*/  IMAD.WIDE R28, R2, 0x4, R28 ;  /* 0x00000004021c7825 */ /* 0x000fca00078e021c */
[----:B------:R4:W-:Y:S04]  /*2c7c0*/  STL.64 [R1+0x970], R28 ;  /* 0x0009701c01007387 */ /* 0x0009e80000100a00 */
[----:B------:R-:W3:Y:S04]  /*2c7d0*/  LDL.LU.64 R60, [R1+0x868] ;  /* 0x00086800013c7983 */ /* 0x000ee80000300a00 */
[----:B------:R-:W3:Y:S01]  /*2c7e0*/  LDL.LU.64 R52, [R1+0x848] ;  /* 0x0008480001347983 */ /* 0x000ee20000300a00 */
[----:B------:R-:W-:-:S03]  /*2c7f0*/  IMAD.WIDE R22, R2, 0x4, R22 ;  /* 0x0000000402167825 */ /* 0x000fc600078e0216 */
[----:B------:R-:W-:Y:S04]  /*2c800*/  LDGSTS.E [R4+-0x7c700], desc[UR4][R28.64], P1 ;  /* 0x839000001c047fae */ /* 0x000fe80008921844 */
[----:B------:R4:W-:Y:S04]  /*2c810*/  STL.64 [R1+0x988], R22 ;  /* 0x0009881601007387 */ /* 0x0009e80000100a00 */
[----:B------:R-:W3:Y:S04]  /*2c820*/  LDL.LU.64 R44, [R1+0x828] ;  /* 0x00082800012c7983 */ /* 0x000ee80000300a00 */
[----:B-1----:R-:W3:Y:S04]  /*2c830*/  LDL.LU.64 R36, [R1+0x808] ;  /* 0x0008080001247983 */ /* 0x002ee80000300a00 */
[----:B------:R-:W-:Y:S01]  /*2c840*/  LDGSTS.E [R0+-0x7c300], desc[UR4][R22.64], P1 ;  /* 0x83d0000016007fae */ /* 0x000fe20008921844 */
[----:B----4-:R-:W-:-:S05]  /*2c850*/  IMAD.WIDE R16, R2, 0x4, R16 ;  /* 0x0000000402107825 */ /* 0x010fca00078e0210 */
[----:B------:R1:W-:Y:S04]  /*2c860*/  STL.64 [R1+0x9b0], R16 ;  /* 0x0009b01001007387 */ /* 0x0003e80000100a00 */
[----:B------:R-:W4:Y:S04]  /*2c870*/  LDL.LU.64 R28, [R1+0x7e8] ;  /* 0x0007e800011c7983 */ /* 0x000f280000300a00 */
[----:B------:R-:W4:Y:S01]  /*2c880*/  LDL.LU.64 R22, [R1+0x7d8] ;  /* 0x0007d80001167983 */ /* 0x000f220000300a00 */
[----:B-----5:R-:W-:-:S03]  /*2c890*/  IMAD.WIDE R8, R2, 0x4, R8 ;  /* 0x0000000402087825 */ /* 0x020fc600078e0208 */
[----:B------:R-:W-:Y:S01]  /*2c8a0*/  LDGSTS.E [R3+-0x7bf00], desc[UR4][R16.64], P1 ;  /* 0x8410000010037fae */ /* 0x000fe20008921844 */
[----:B--2---:R-:W-:-:S03]  /*2c8b0*/  IMAD.WIDE R68, R2, 0x4, R232 ;  /* 0x0000000402447825 */ /* 0x004fc600078e02e8 */
[----:B------:R2:W-:Y:S04]  /*2c8c0*/  STL.64 [R1+0x9d0], R8 ;  /* 0x0009d00801007387 */ /* 0x0005e80000100a00 */
[----:B------:R5:W-:Y:S04]  /*2c8d0*/  STL.64 [R1+0xbd0], R68 ;  /* 0x000bd04401007387 */ /* 0x000be80000100a00 */
[----:B-1----:R-:W4:Y:S04]  /*2c8e0*/  LDL.LU.64 R16, [R1+0x7b8] ;  /* 0x0007b80001107983 */ /* 0x002f280000300a00 */
[----:B------:R-:W-:Y:S04]  /*2c8f0*/  LDGSTS.E [R0+-0x7bb00], desc[UR4][R8.64], P1 ;  /* 0x8450000008007fae */ /* 0x000fe80008921844 */
[----:B------:R5:W-:Y:S04]  /*2c900*/  LDGSTS.E [R4+-0x7b700], desc[UR4][R68.64], P1 ;  /* 0x8490000044047fae */ /* 0x000be80008921844 */
[----:B--2---:R-:W2:Y:S01]  /*2c910*/  LDL.LU.64 R8, [R1+0x798] ;  /* 0x0007980001087983 */ /* 0x004ea20000300a00 */
[----:B---3--:R-:W-:-:S05]  /*2c920*/  IMAD.WIDE R76, R2, 0x4, R238 ;  /* 0x00000004024c7825 */ /* 0x008fca00078e02ee */
[----:B------:R-:W-:Y:S04]  /*2c930*/  STL.64 [R1+0x8b0], R76 ;  /* 0x0008b04c01007387 */ /* 0x000fe80000100a00 */
[----:B------:R-:W3:Y:S04]  /*2c940*/  LDL.LU.64 R232, [R1+0x768] ;  /* 0x0007680001e87983 */ /* 0x000ee80000300a00 */
[----:B------:R-:W3:Y:S04]  /*2c950*/  LDL.LU.64 R238, [R1+0x18] ;  /* 0x0000180001ee7983 */ /* 0x000ee80000300a00 */
[----:B------:R-:W-:Y:S01]  /*2c960*/  LDGSTS.E [R3+-0x7b300], desc[UR4][R76.64], P1 ;  /* 0x84d000004c037fae */ /* 0x000fe20008921844 */
[----:B-----5:R-:W-:-:S05]  /*2c970*/  IMAD.WIDE R68, R2, 0x4, R242 ;  /* 0x0000000402447825 */ /* 0x020fca00078e02f2 */
[----:B------:R-:W-:Y:S04]  /*2c980*/  STL.64 [R1+0xc08], R68 ;  /* 0x000c084401007387 */ /* 0x000fe80000100a00 */
[----:B------:R-:W5:Y:S04]  /*2c990*/  LDL.LU.64 R242, [R1+0x8] ;  /* 0x0000080001f27983 */ /* 0x000f680000300a00 */
[----:B------:R-:W-:Y:S01]  /*2c9a0*/  LDGSTS.E [R0+-0x7af00], desc[UR4][R68.64], P1 ;  /* 0x8510000044007fae */ /* 0x000fe20008921844 */
[----:B------:R-:W-:-:S04]  /*2c9b0*/  IMAD.WIDE R60, R2, 0x4, R60 ;  /* 0x00000004023c7825 */ /* 0x000fc800078e023c */
[C---:B------:R-:W-:Y:S01]  /*2c9c0*/  IMAD.WIDE R52, R2.reuse, 0x4, R52 ;  /* 0x0000000402347825 */ /* 0x040fe200078e0234 */
[----:B------:R-:W-:Y:S04]  /*2c9d0*/  STL.64 [R1+0xc28], R60 ;  /* 0x000c283c01007387 */ /* 0x000fe80000100a00 */
[----:B------:R-:W-:Y:S04]  /*2c9e0*/  LDGSTS.E [R3+-0x7ab00], desc[UR4][R60.64], P1 ;  /* 0x855000003c037fae */ /* 0x000fe80008921844 */
[----:B------:R-:W-:Y:S01]  /*2c9f0*/  STL.64 [R1+0xc48], R52 ;  /* 0x000c483401007387 */ /* 0x000fe20000100a00 */
[----:B------:R-:W-:-:S03]  /*2ca00*/  IMAD.WIDE R44, R2, 0x4, R44 ;  /* 0x00000004022c7825 */ /* 0x000fc600078e022c */
[----:B------:R-:W-:Y:S01]  /*2ca10*/  LDGSTS.E [R4+-0x7a700], desc[UR4][R52.64], P1 ;  /* 0x8590000034047fae */ /* 0x000fe20008921844 */
[----:B------:R-:W-:-:S03]  /*2ca20*/  IMAD.WIDE R36, R2, 0x4, R36 ;  /* 0x0000000402247825 */ /* 0x000fc600078e0224 */
[----:B------:R-:W-:Y:S04]  /*2ca30*/  STL.64 [R1+0xc68], R44 ;  /* 0x000c682c01007387 */ /* 0x000fe80000100a00 */
[----:B------:R-:W-:Y:S04]  /*2ca40*/  LDGSTS.E [R0+-0x7a300], desc[UR4][R44.64], P1 ;  /* 0x85d000002c007fae */ /* 0x000fe80008921844 */
[----:B------:R-:W-:Y:S04]  /*2ca50*/  STL.64 [R1+0xc88], R36 ;  /* 0x000c882401007387 */ /* 0x000fe80000100a00 */
[----:B------:R-:W-:Y:S01]  /*2ca60*/  LDGSTS.E [R3+-0x79f00], desc[UR4][R36.64], P1 ;  /* 0x8610000024037fae */ /* 0x000fe20008921844 */
[----:B----4-:R-:W-:-:S04]  /*2ca70*/  IMAD.WIDE R28, R2, 0x4, R28 ;  /* 0x00000004021c7825 */ /* 0x010fc800078e021c */
[C---:B------:R-:W-:Y:S01]  /*2ca80*/  IMAD.WIDE R22, R2.reuse, 0x4, R22 ;  /* 0x0000000402167825 */ /* 0x040fe200078e0216 */
[----:B------:R-:W-:Y:S04]  /*2ca90*/  STL.64 [R1+0xcb0], R28 ;  /* 0x000cb01c01007387 */ /* 0x000fe80000100a00 */
[----:B------:R-:W-:Y:S04]  /*2caa0*/  LDGSTS.E [R0+-0x79b00], desc[UR4][R28.64], P1 ;  /* 0x865000001c007fae */ /* 0x000fe80008921844 */
[----:B------:R3:W-:Y:S04]  /*2cab0*/  STL.64 [R1+0xcd0], R22 ;  /* 0x000cd01601007387 */ /* 0x0007e80000100a00 */
[----:B------:R3:W-:Y:S01]  /*2cac0*/  LDGSTS.E [R4+-0x79700], desc[UR4][R22.64], P1 ;  /* 0x8690000016047fae */ /* 0x0007e20008921844 */
[----:B------:R-:W-:-:S05]  /*2cad0*/  IMAD.WIDE R16, R2, 0x4, R16 ;  /* 0x0000000402107825 */ /* 0x000fca00078e0210 */
[----:B------:R1:W-:Y:S04]  /*2cae0*/  STL.64 [R1+0xcf0], R16 ;  /* 0x000cf01001007387 */ /* 0x0003e80000100a00 */
[----:B------:R1:W-:Y:S01]  /*2caf0*/  LDGSTS.E [R3+-0x79300], desc[UR4][R16.64], P1 ;  /* 0x86d0000010037fae */ /* 0x0003e20008921844 */
[----:B--2---:R-:W-:-:S05]  /*2cb00*/  IMAD.WIDE R8, R2, 0x4, R8 ;  /* 0x0000000402087825 */ /* 0x004fca00078e0208 */
[----:B------:R5:W-:Y:S04]  /*2cb10*/  STL.64 [R1+0xd10], R8 ;  /* 0x000d100801007387 */ /* 0x000be80000100a00 */
[----:B------:R5:W-:Y:S01]  /*2cb20*/  LDGSTS.E [R0+-0x78f00], desc[UR4][R8.64], P1 ;  /* 0x8710000008007fae */ /* 0x000be20008921844 */
[----:B---3--:R-:W-:-:S04]  /*2cb30*/  IMAD.WIDE R22, R2, 0x4, R232 ;  /* 0x0000000402167825 */ /* 0x008fc800078e02e8 */
[C---:B-1----:R-:W-:Y:S01]  /*2cb40*/  IMAD.WIDE R16, R2.reuse, 0x4, R238 ;  /* 0x0000000402107825 */ /* 0x042fe200078e02ee */
[----:B------:R1:W-:Y:S04]  /*2cb50*/  STL.64 [R1+0xd30], R22 ;  /* 0x000d301601007387 */ /* 0x0003e80000100a00 */
[----:B------:R1:W-:Y:S04]  /*2cb60*/  LDGSTS.E [R3+-0x78b00], desc[UR4][R22.64], P1 ;  /* 0x8750000016037fae */ /* 0x0003e80008921844 */
[----:B------:R2:W-:Y:S04]  /*2cb70*/  STL.64 [R1+0xd50], R16 ;  /* 0x000d501001007387 */ /* 0x0005e80000100a00 */
[----:B------:R2:W-:Y:S01]  /*2cb80*/  LDGSTS.E [R4+-0x78700], desc[UR4][R16.64], P1 ;  /* 0x8790000010047fae */ /* 0x0005e20008921844 */
[----:B-----5:R-:W-:-:S04]  /*2cb90*/  IMAD.WIDE R8, R2, 0x4, R242 ;  /* 0x0000000402087825 */ /* 0x020fc800078e02f2 */
[C---:B-1----:R-:W-:Y:S01]  /*2cba0*/  IMAD.WIDE R22, R2.reuse, 0x4, R240 ;  /* 0x0000000402167825 */ /* 0x042fe200078e02f0 */
[----:B------:R1:W-:Y:S04]  /*2cbb0*/  STL.64 [R1+0xd78], R8 ;  /* 0x000d780801007387 */ /* 0x0003e80000100a00 */
[----:B------:R1:W-:Y:S01]  /*2cbc0*/  LDGSTS.E [R0+-0x78300], desc[UR4][R8.64], P1 ;  /* 0x87d0000008007fae */ /* 0x0003e20008921844 */
[----:B--2---:R-:W-:-:S05]  /*2cbd0*/  IMAD.WIDE R16, R2, 0x4, R244 ;  /* 0x0000000402107825 */ /* 0x004fca00078e02f4 */
[----:B------:R2:W-:Y:S04]  /*2cbe0*/  STL.64 [R1+0xd90], R16 ;  /* 0x000d901001007387 */ /* 0x0005e80000100a00 */
[----:B------:R2:W-:Y:S01]  /*2cbf0*/  LDGSTS.E [R3+-0x6ff00], desc[UR4][R16.64], P1 ;  /* 0x9010000010037fae */ /* 0x0005e20008921844 */
[----:B-1----:R-:W-:-:S03]  /*2cc00*/  IMAD.WIDE R8, R2, 0x4, R236 ;  /* 0x0000000402087825 */ /* 0x002fc600078e02ec */
[----:B------:R-:W-:Y:S04]  /*2cc10*/  STL.64 [R1+0xdb8], R22 ;  /* 0x000db81601007387 */ /* 0x000fe80000100a00 */
[----:B------:R-:W-:Y:S01]  /*2cc20*/  LDGSTS.E [R0+-0x6fb00], desc[UR4][R22.64], P1 ;  /* 0x9050000016007fae */ /* 0x000fe20008921844 */
[----:B--2---:R-:W-:-:S03]  /*2cc30*/  IMAD.WIDE R16, R2, 0x4, R230 ;  /* 0x0000000402107825 */ /* 0x004fc600078e02e6 */
[----:B------:R1:W-:Y:S04]  /*2cc40*/  STL.64 [R1+0xde8], R8 ;  /* 0x000de80801007387 */ /* 0x0003e80000100a00 */
[----:B------:R1:W-:Y:S04]  /*2cc50*/  LDGSTS.E [R4+-0x6f700], desc[UR4][R8.64], P1 ;  /* 0x9090000008047fae */ /* 0x0003e80008921844 */
[----:B------:R2:W-:Y:S04]  /*2cc60*/  STL.64 [R1+0xe08], R16 ;  /* 0x000e081001007387 */ /* 0x0005e80000100a00 */
[----:B------:R2:W-:Y:S01]  /*2cc70*/  LDGSTS.E [R3+-0x6f300], desc[UR4][R16.64], P1 ;  /* 0x90d0000010037fae */ /* 0x0005e20008921844 */
[----:B-1----:R-:W-:-:S04]  /*2cc80*/  IMAD.WIDE R8, R2, 0x4, R10 ;  /* 0x0000000402087825 */ /* 0x002fc800078e020a */
[----:B------:R-:W-:-:S04]  /*2cc90*/  IMAD.WIDE R10, R2, 0x4, R24 ;  /* 0x00000004020a7825 */ /* 0x000fc800078e0218 */
[C---:B--2---:R-:W-:Y:S01]  /*2cca0*/  IMAD.WIDE R16, R2.reuse, 0x4, R18 ;  /* 0x0000000402107825 */ /* 0x044fe200078e0212 */
[----:B------:R1:W-:Y:S04]  /*2ccb0*/  STL.64 [R1+0xe18], R8 ;  /* 0x000e180801007387 */ /* 0x0003e80000100a00 */
[----:B------:R1:W-:Y:S04]  /*2ccc0*/  LDGSTS.E [R0+-0x6ef00], desc[UR4][R8.64], P1 ;  /* 0x9110000008007fae */ /* 0x0003e80008921844 */
[----:B------:R2:W-:Y:S04]  /*2ccd0*/  STL.64 [R1+0xe38], R16 ;  /* 0x000e381001007387 */ /* 0x0005e80000100a00 */
[----:B------:R2:W-:Y:S01]  /*2cce0*/  LDGSTS.E [R3+-0x6eb00], desc[UR4][R16.64], P1 ;  /* 0x9150000010037fae */ /* 0x0005e20008921844 */
[----:B-1----:R-:W-:-:S03]  /*2ccf0*/  IMAD.WIDE R8, R2, 0x4, R30 ;  /* 0x0000000402087825 */ /* 0x002fc600078e021e */
[----:B------:R1:W-:Y:S04]  /*2cd00*/  STL.64 [R1+0xe60], R10 ;  /* 0x000e600a01007387 */ /* 0x0003e80000100a00 */
[----:B------:R1:W-:Y:S01]  /*2cd10*/  LDGSTS.E [R4+-0x6e700], desc[UR4][R10.64], P1 ;  /* 0x919000000a047fae */ /* 0x0003e20008921844 */
[----:B--2---:R-:W-:-:S03]  /*2cd20*/  IMAD.WIDE R16, R2, 0x4, R46 ;  /* 0x0000000402107825 */ /* 0x004fc600078e022e */
[----:B------:R2:W-:Y:S04]  /*2cd30*/  STL.64 [R1+0xe70], R8 ;  /* 0x000e700801007387 */ /* 0x0005e80000100a00 */
[----:B------:R2:W-:Y:S01]  /*2cd40*/  LDGSTS.E [R0+-0x6e300], desc[UR4][R8.64], P1 ;  /* 0x91d0000008007fae */ /* 0x0005e20008921844 */
[----:B-1----:R-:W-:-:S05]  /*2cd50*/  IMAD.WIDE R10, R2, 0x4, R38 ;  /* 0x00000004020a7825 */ /* 0x002fca00078e0226 */
[----:B------:R1:W-:Y:S01]  /*2cd60*/  STL.64 [R1+0xe88], R10 ;  /* 0x000e880a01007387 */ /* 0x0003e20000100a00 */
[----:B--2---:R-:W-:-:S03]  /*2cd70*/  IMAD.WIDE R8, R2, 0x4, R54 ;  /* 0x0000000402087825 */ /* 0x004fc600078e0236 */
        /* <DEDUP_REMOVED lines=36> */
[----:B------:R2:W-:Y:S04]  /*2cfc0*/  STL.64 [R1+0xf58], R16 ;  /* 0x000f581001007387 */ /* 0x0005e80000100a00 */
[----:B------:R3:W-:Y:S04]  /*2cfd0*/  STL.64 [R1+0xf68], R10 ;  /* 0x000f680a01007387 */ /* 0x0007e80000100a00 */
[----:B------:R-:W4:Y:S04]  /*2cfe0*/  LDL.LU.64 R242, [R1+0xb08] ;  /* 0x000b080001f27983 */ /* 0x000f280000300a00 */
[----:B------:R1:W-:Y:S01]  /*2cff0*/  LDGSTS.E [R0+-0x6af00], desc[UR4][R8.64], P1 ;  /* 0x9510000008007fae */ /* 0x0003e20008921844 */
[----:B------:R-:W-:-:S03]  /*2d000*/  IMAD.WIDE R18, R2, 0x4, R166 ;  /* 0x0000000402127825 */ /* 0x000fc600078e02a6 */
[----:B------:R2:W-:Y:S04]  /*2d010*/  LDGSTS.E [R3+-0x6ab00], desc[UR4][R16.64], P1 ;  /* 0x9550000010037fae */ /* 0x0005e80008921844 */
[----:B------:R3:W-:Y:S01]  /*2d020*/  LDGSTS.E [R4+-0x6a700], desc[UR4][R10.64], P1 ;  /* 0x959000000a047fae */ /* 0x0007e20008921844 */
[----:B-1----:R-:W-:-:S04]  /*2d030*/  IMAD.WIDE R8, R2, 0x4, R158 ;  /* 0x0000000402087825 */ /* 0x002fc800078e029e */
[C---:B--2---:R-:W-:Y:S01]  /*2d040*/  IMAD.WIDE R16, R2.reuse, 0x4, R174 ;  /* 0x0000000402107825 */ /* 0x044fe200078e02ae */
[----:B------:R1:W-:Y:S03]  /*2d050*/  STL.64 [R1+0xf78], R8 ;  /* 0x000f780801007387 */ /* 0x0003e60000100a00 */
[C---:B---3--:R-:W-:Y:S01]  /*2d060*/  IMAD.WIDE R10, R2.reuse, 0x4, R182 ;  /* 0x00000004020a7825 */ /* 0x048fe200078e02b6 */
[----:B------:R-:W-:Y:S04]  /*2d070*/  LDGSTS.E [R0+-0x6a300], desc[UR4][R8.64], P1 ;  /* 0x95d0000008007fae */ /* 0x000fe80008921844 */
[----:B------:R-:W2:Y:S04]  /*2d080*/  LDL.LU.64 R36, [R1+0xaf0] ;  /* 0x000af00001247983 */ /* 0x000ea80000300a00 */
[----:B------:R3:W-:Y:S04]  /*2d090*/  LDGSTS.E [R3+-0x69f00], desc[UR4][R18.64], P1 ;  /* 0x9610000012037fae */ /* 0x0007e80008921844 */
[----:B-1----:R-:W5:Y:S04]  /*2d0a0*/  LDL.LU.64 R8, [R1+0xad8] ;  /* 0x000ad80001087983 */ /* 0x002f680000300a00 */
[----:B------:R3:W-:Y:S04]  /*2d0b0*/  STL.64 [R1+0xf88], R18 ;  /* 0x000f881201007387 */ /* 0x0007e80000100a00 */
[----:B------:R1:W-:Y:S04]  /*2d0c0*/  STL.64 [R1+0xf98], R16 ;  /* 0x000f981001007387 */ /* 0x0003e80000100a00 */
[----:B------:R1:W-:Y:S01]  /*2d0d0*/  STL.64 [R1+0xfa8], R10 ;  /* 0x000fa80a01007387 */ /* 0x0003e20000100a00 */
[----:B---3--:R-:W-:-:S03]  /*2d0e0*/  IMAD.WIDE R18, R2, 0x4, R190 ;  /* 0x0000000402127825 */ /* 0x008fc600078e02be */
[----:B------:R-:W-:Y:S04]  /*2d0f0*/  LDGSTS.E [R0+-0x69b00], desc[UR4][R16.64], P1 ;  /* 0x9650000010007fae */ /* 0x000fe80008921844 */
[----:B------:R3:W-:Y:S01]  /*2d100*/  LDGSTS.E [R4+-0x69700], desc[UR4][R10.64], P1 ;  /* 0x969000000a047fae */ /* 0x0007e20008921844 */
[----:B------:R-:W-:-:S03]  /*2d110*/  IMAD.WIDE R24, R2, 0x4, R206 ;  /* 0x0000000402187825 */ /* 0x000fc600078e02ce */
[----:B------:R3:W-:Y:S04]  /*2d120*/  LDGSTS.E [R3+-0x69300], desc[UR4][R18.64], P1 ;  /* 0x96d0000012037fae */ /* 0x0007e80008921844 */
[----:B-1----:R-:W5:Y:S04]  /*2d130*/  LDL.LU.64 R16, [R1+0xac0] ;  /* 0x000ac00001107983 */ /* 0x002f680000300a00 */
[----:B------:R1:W-:Y:S04]  /*2d140*/  STL.64 [R1+0xfb8], R18 ;  /* 0x000fb81201007387 */ /* 0x0003e80000100a00 */
[----:B------:R-:W5:Y:S01]  /*2d150*/  LDL.LU.64 R22, [R1+0xaa8] ;  /* 0x000aa80001167983 */ /* 0x000f620000300a00 */
[----:B---3--:R-:W-:-:S03]  /*2d160*/  IMAD.WIDE R10, R2, 0x4, R198 ;  /* 0x00000004020a7825 */ /* 0x008fc600078e02c6 */
[----:B------:R-:W3:Y:S04]  /*2d170*/  LDL.LU.64 R28, [R1+0xa90] ;  /* 0x000a9000011c7983 */ /* 0x000ee80000300a00 */
[----:B------:R-:W3:Y:S01]  /*2d180*/  LDL.LU.64 R232, [R1+0xa78] ;  /* 0x000a780001e87983 */ /* 0x000ee20000300a00 */
[----:B-1----:R-:W-:-:S03]  /*2d190*/  IMAD.WIDE R18, R2, 0x4, R214 ;  /* 0x0000000402127825 */ /* 0x002fc600078e02d6 */
[----:B------:R1:W-:Y:S04]  /*2d1a0*/  STL.64 [R1+0xfc8], R10 ;  /* 0x000fc80a01007387 */ /* 0x0003e80000100a00 */
[----:B------:R1:W-:Y:S04]  /*2d1b0*/  LDGSTS.E [R0+-0x68f00], desc[UR4][R10.64], P1 ;  /* 0x971000000a007fae */ /* 0x0003e80008921844 */
[----:B------:R4:W-:Y:S04]  /*2d1c0*/  STL.64 [R1+0xfd8], R24 ;  /* 0x000fd81801007387 */ /* 0x0009e80000100a00 */
[----:B------:R2:W-:Y:S01]  /*2d1d0*/  STL.64 [R1+0xfe8], R18 ;  /* 0x000fe81201007387 */ /* 0x0005e20000100a00 */
[----:B-1----:R-:W-:-:S03]  /*2d1e0*/  IMAD.WIDE R10, R2, 0x4, R222 ;  /* 0x00000004020a7825 */ /* 0x002fc600078e02de */
[----:B------:R-:W3:Y:S04]  /*2d1f0*/  LDL.LU.64 R238, [R1+0xa58] ;  /* 0x000a580001ee7983 */ /* 0x000ee80000300a00 */
[----:B------:R4:W-:Y:S04]  /*2d200*/  LDGSTS.E [R3+-0x68b00], desc[UR4][R24.64], P1 ;  /* 0x9750000018037fae */ /* 0x0009e80008921844 */
[----:B------:R5:W-:Y:S01]  /*2d210*/  STL.64 [R1+0xff8], R10 ;  /* 0x000ff80a01007387 */ /* 0x000be20000100a00 */
[----:B------:R-:W-:Y:S02]  /*2d220*/  VIADD R250, R250, 0x100000 ;  /* 0x00100000fafa7836 */ /* 0x000fe40000000000 */
[----:B------:R-:W-:Y:S01]  /*2d230*/  VIADD R0, R251, 0x100000 ;  /* 0x00100000fb007836 */ /* 0x000fe20000000000 */
[----:B------:R1:W-:Y:S04]  /*2d240*/  LDGSTS.E [R4+-0x68700], desc[UR4][R18.64], P1 ;  /* 0x9790000012047fae */ /* 0x0003e80008921844 */
[----:B------:R5:W-:Y:S01]  /*2d250*/  LDGSTS.E [R250+-0x68300], desc[UR4][R10.64], P1 ;  /* 0x97d000000afa7fae */ /* 0x000be20008921844 */
[----:B----4-:R-:W-:-:S03]  /*2d260*/  IMAD.WIDE R24, R2, 0x4, R242 ;  /* 0x0000000402187825 */ /* 0x010fc600078e02f2 */
[----:B------:R-:W4:Y:S01]  /*2d270*/  LDL.LU.64 R242, [R1+0xa38] ;  /* 0x000a380001f27983 */ /* 0x000f220000300a00 */
[C---:B------:R-:W-:Y:S02]  /*2d280*/  VIADD R3, R251.reuse, 0x100000 ;  /* 0x00100000fb037836 */ /* 0x040fe40000000000 */
[----:B-1----:R-:W-:Y:S01]  /*2d290*/  VIADD R4, R251, 0x100000 ;  /* 0x00100000fb047836 */ /* 0x002fe20000000000 */
[----:B------:R-:W-:Y:S04]  /*2d2a0*/  STL.64 [R1+0x658], R24 ;  /* 0x0006581801007387 */ /* 0x000fe80000100a00 */
[----:B------:R-:W-:Y:S01]  /*2d2b0*/  LDGSTS.E [R0+-0x7fe00], desc[UR4][R24.64], P1 ;  /* 0x8020000018007fae */ /* 0x000fe20008921844 */
[----:B--2---:R-:W-:-:S05]  /*2d2c0*/  IMAD.WIDE R18, R2, 0x4, R36 ;  /* 0x0000000402127825 */ /* 0x004fca00078e0224 */
[----:B------:R-:W-:Y:S01]  /*2d2d0*/  LDGSTS.E [R3+-0x7fa00], desc[UR4][R18.64], P1 ;  /* 0x8060000012037fae */ /* 0x000fe20008921844 */
[----:B-----5:R-:W-:-:S03]  /*2d2e0*/  IMAD.WIDE R10, R2, 0x4, R8 ;  /* 0x00000004020a7825 */ /* 0x020fc600078e0208 */
[----:B------:R-:W2:Y:S04]  /*2d2f0*/  LDL.LU.64 R8, [R1+0xa18] ;  /* 0x000a180001087983 */ /* 0x000ea80000300a00 */
[----:B------:R-:W5:Y:S04]  /*2d300*/  LDL.LU.64 R52, [R1+0x9f0] ;  /* 0x0009f00001347983 */ /* 0x000f680000300a00 */
[----:B------:R-:W-:Y:S04]  /*2d310*/  STL.64 [R1+0x678], R18 ;  /* 0x0006781201007387 */ /* 0x000fe80000100a00 */
[----:B------:R1:W-:Y:S04]  /*2d320*/  STL.64 [R1+0x698], R10 ;  /* 0x0006980a01007387 */ /* 0x0003e80000100a00 */
[----:B------:R1:W-:Y:S04]  /*2d330*/  LDGSTS.E [R4+-0x7f600], desc[UR4][R10.64], P1 ;  /* 0x80a000000a047fae */ /* 0x0003e80008921844 */
[----:B------:R-:W5:Y:S01]  /*2d340*/  LDL.LU.64 R44, [R1+0x9c8] ;  /* 0x0009c800012c7983 */ /* 0x000f620000300a00 */
[----:B------:R-:W-:-:S05]  /*2d350*/  IMAD.WIDE R16, R2, 0x4, R16 ;  /* 0x0000000402107825 */ /* 0x000fca00078e0210 */
[----:B------:R3:W-:Y:S01]  /*2d360*/  STL.64 [R1+0x6b8], R16 ;  /* 0x0006b81001007387 */ /* 0x0007e20000100a00 */
[----:B-1----:R-:W-:-:S03]  /*2d370*/  IMAD.WIDE R10, R2, 0x4, R22 ;  /* 0x00000004020a7825 */ /* 0x002fc600078e0216 */
[----:B------:R-:W-:Y:S04]  /*2d380*/  LDGSTS.E [R0+-0x7f200], desc[UR4][R16.64], P1 ;  /* 0x80e0000010007fae */ /* 0x000fe80008921844 */
[----:B------:R-:W5:Y:S01]  /*2d390*/  LDL.LU.64 R22, [R1+0x9a8] ;  /* 0x0009a80001167983 */ /* 0x000f620000300a00 */
[----:B---3--:R-:W-:-:S03]  /*2d3a0*/  IMAD.WIDE R24, R2, 0x4, R28 ;  /* 0x0000000402187825 */ /* 0x008fc600078e021c */
[----:B------:R1:W-:Y:S01]  /*2d3b0*/  STL.64 [R1+0x6d8], R10 ;  /* 0x0006d80a01007387 */ /* 0x0003e20000100a00 */
[----:B------:R-:W-:-:S03]  /*2d3c0*/  IMAD.WIDE R18, R2, 0x4, R232 ;  /* 0x0000000402127825 */ /* 0x000fc600078e02e8 */
[----:B------:R-:W3:Y:S04]  /*2d3d0*/  LDL.LU.64 R16, [R1+0x980] ;  /* 0x0009800001107983 */ /* 0x000ee80000300a00 */
[----:B------:R-:W3:Y:S04]  /*2d3e0*/  LDL.LU.64 R232, [R1+0x958] ;  /* 0x0009580001e87983 */ /* 0x000ee80000300a00 */
[----:B------:R-:W-:Y:S04]  /*2d3f0*/  STL.64 [R1+0x6f8], R24 ;  /* 0x0006f81801007387 */ /* 0x000fe80000100a00 */
[----:B------:R1:W-:Y:S04]  /*2d400*/  LDGSTS.E [R3+-0x7ee00], desc[UR4][R10.64], P1 ;  /* 0x812000000a037fae */ /* 0x0003e80008921844 */
[----:B------:R4:W-:Y:S04]  /*2d410*/  STL.64 [R1+0x718], R18 ;  /* 0x0007181201007387 */ /* 0x0009e80000100a00 */
[----:B------:R-:W-:Y:S01]  /*2d420*/  LDGSTS.E [R0+-0x7ea00], desc[UR4][R24.64], P1 ;  /* 0x8160000018007fae */ /* 0x000fe20008921844 */
[----:B-1----:R-:W-:-:S03]  /*2d430*/  IMAD.WIDE R10, R2, 0x4, R238 ;  /* 0x00000004020a7825 */ /* 0x002fc600078e02ee */
[----:B------:R4:W-:Y:S04]  /*2d440*/  LDGSTS.E [R4+-0x7e600], desc[UR4][R18.64], P1 ;  /* 0x81a0000012047fae */ /* 0x0009e80008921844 */
[----:B------:R-:W3:Y:S04]  /*2d450*/  LDL.LU.64 R238, [R1+0x938] ;  /* 0x0009380001ee7983 */ /* 0x000ee80000300a00 */
[----:B------:R5:W-:Y:S04]  /*2d460*/  STL.64 [R1+0x750], R10 ;  /* 0x0007500a01007387 */ /* 0x000be80000100a00 */
[----:B------:R5:W-:Y:S01]  /*2d470*/  LDGSTS.E [R3+-0x7e200], desc[UR4][R10.64], P1 ;  /* 0x81e000000a037fae */ /* 0x000be20008921844 */
[----:B----4-:R-:W-:-:S03]  /*2d480*/  IMAD.WIDE R18, R2, 0x4, R242 ;  /* 0x0000000402127825 */ /* 0x010fc600078e02f2 */
[----:B------:R-:W4:Y:S04]  /*2d490*/  LDL.LU.64 R242, [R1+0x918] ;  /* 0x0009180001f27983 */ /* 0x000f280000300a00 */
[----:B------:R1:W-:Y:S04]  /*2d4a0*/  STL.64 [R1+0x768], R18 ;  /* 0x0007681201007387 */ /* 0x0003e80000100a00 */
[----:B------:R-:W4:Y:S04]  /*2d4b0*/  LDL.LU.64 R36, [R1+0x8f8] ;  /* 0x0008f80001247983 */ /* 0x000f280000300a00 */
[----:B------:R-:W4:Y:S04]  /*2d4c0*/  LDL.LU.64 R28, [R1+0x8d0] ;  /* 0x0008d000011c7983 */ /* 0x000f280000300a00 */
[----:B------:R1:W-:Y:S01]  /*2d4d0*/  LDGSTS.E [R0+-0x7de00], desc[UR4][R18.64], P1 ;  /* 0x8220000012007fae */ /* 0x0003e20008921844 */
[----:B--2---:R-:W-:-:S04]  /*2d4e0*/  IMAD.WIDE R8, R2, 0x4, R8 ;  /* 0x0000000402087825 */ /* 0x004fc800078e0208 */
[C---:B-----5:R-:W-:Y:S01]  /*2d4f0*/  IMAD.WIDE R10, R2.reuse, 0x4, R52 ;  /* 0x00000004020a7825 */ /* 0x060fe200078e0234 */
[----:B------:R2:W-:Y:S04]  /*2d500*/  STL.64 [R1+0x778], R8 ;  /* 0x0007780801007387 */ /* 0x0005e80000100a00 */
[----:B------:R-:W-:Y:S04]  /*2d510*/  LDGSTS.E [R3+-0x7da00], desc[UR4][R8.64], P1 ;  /* 0x8260000008037fae */ /* 0x000fe80008921844 */
[----:B------:R5:W-:Y:S04]  /*2d520*/  STL.64 [R1+0x798], R10 ;  /* 0x0007980a01007387 */ /* 0x000be80000100a00 */
[----:B------:R5:W-:Y:S01]  /*2d530*/  LDGSTS.E [R4+-0x7d600], desc[UR4][R10.64], P1 ;  /* 0x82a000000a047fae */ /* 0x000be20008921844 */
[----:B-1----:R-:W-:-:S03]  /*2d540*/  IMAD.WIDE R18, R2, 0x4, R44 ;  /* 0x0000000402127825 */ /* 0x002fc600078e022c */
[----:B--2---:R-:W2:Y:S04]  /*2d550*/  LDL.LU.64 R8, [R1+0x8a8] ;  /* 0x0008a80001087983 */ /* 0x004ea80000300a00 */
[----:B------:R1:W-:Y:S04]  /*2d560*/  STL.64 [R1+0x7b8], R18 ;  /* 0x0007b81201007387 */ /* 0x0003e80000100a00 */
[----:B------:R1:W-:Y:S01]  /*2d570*/  LDGSTS.E [R0+-0x7d200], desc[UR4][R18.64], P1 ;  /* 0x82e0000012007fae */ /* 0x0003e20008921844 */
[----:B-----5:R-:W-:-:S05]  /*2d580*/  IMAD.WIDE R10, R2, 0x4, R22 ;  /* 0x00000004020a7825 */ /* 0x020fca00078e0216 */
[----:B------:R5:W-:Y:S01]  /*2d590*/  STL.64 [R1+0x7d8], R10 ;  /* 0x0007d80a01007387 */ /* 0x000be20000100a00 */
[----:B---3--:R-:W-:-:S03]  /*2d5a0*/  IMAD.WIDE R22, R2, 0x4, R16 ;  /* 0x0000000402167825 */ /* 0x008fc600078e0210 */
[----:B------:R5:W-:Y:S01]  /*2d5b0*/  LDGSTS.E [R3+-0x7ce00], desc[UR4][R10.64], P1 ;  /* 0x832000000a037fae */ /* 0x000be20008921844 */
[----:B-1----:R-:W-:-:S03]  /*2d5c0*/  IMAD.WIDE R18, R2, 0x4, R232 ;  /* 0x0000000402127825 */ /* 0x002fc600078e02e8 */
[----:B------:R-:W3:Y:S04]  /*2d5d0*/  LDL.64 R16, [R1+0x880] ;  /* 0x0008800001107983 */ /* 0x000ee80000100a00 */
[----:B------:R4:W-:Y:S04]  /*2d5e0*/  STL.64 [R1+0x7f8], R22 ;  /* 0x0007f81601007387 */ /* 0x0009e80000100a00 */
[----:B------:R1:W-:Y:S04]  /*2d5f0*/  STL.64 [R1+0x818], R18 ;  /* 0x0008181201007387 */ /* 0x0003e80000100a00 */
[----:B------:R-:W3:Y:S04]  /*2d600*/  LDL.64 R232, [R1+0x860] ;  /* 0x0008600001e87983 */ /* 0x000ee80000100a00 */
[----:B------:R4:W-:Y:S04]  /*2d610*/  LDGSTS.E [R0+-0x7ca00], desc[UR4][R22.64], P1 ;  /* 0x8360000016007fae */ /* 0x0009e80008921844 */
[----:B------:R1:W-:Y:S01]  /*2d620*/  LDGSTS.E [R4+-0x7c600], desc[UR4][R18.64], P1 ;  /* 0x83a0000012047fae */ /* 0x0003e20008921844 */
[----:B-----5:R-:W-:-:S03]  /*2d630*/  IMAD.WIDE R10, R2, 0x4, R238 ;  /* 0x00000004020a7825 */ /* 0x020fc600078e02ee */
[----:B------:R-:W5:Y:S04]  /*2d640*/  LDL.64 R238, [R1+0x840] ;  /* 0x0008400001ee7983 */ /* 0x000f680000100a00 */
[----:B------:R1:W-:Y:S04]  /*2d650*/  STL.64 [R1+0x838], R10 ;  /* 0x0008380a01007387 */ /* 0x0003e80000100a00 */
[----:B------:R1:W-:Y:S01]  /*2d660*/  LDGSTS.E [R3+-0x7c200], desc[UR4][R10.64], P1 ;  /* 0x83e000000a037fae */ /* 0x0003e20008921844 */
[----:B----4-:R-:W-:-:S03]  /*2d670*/  IMAD.WIDE R22, R2, 0x4, R242 ;  /* 0x0000000402167825 */ /* 0x010fc600078e02f2 */
[----:B------:R-:W4:Y:S01]  /*2d680*/  LDL.64 R242, [R1+0x820] ;  /* 0x0008200001f27983 */ /* 0x000f220000100a00 */
[----:B-1----:R-:W-:-:S03]  /*2d690*/  IMAD.WIDE R18, R2, 0x4, R36 ;  /* 0x0000000402127825 */ /* 0x002fc600078e0224 */
[----:B------:R1:W-:Y:S01]  /*2d6a0*/  STL.64 [R1+0x858], R22 ;  /* 0x0008581601007387 */ /* 0x0003e20000100a00 */
[----:B------:R-:W-:-:S03]  /*2d6b0*/  IMAD.WIDE R10, R2, 0x4, R28 ;  /* 0x00000004020a7825 */ /* 0x000fc600078e021c */
[----:B------:R-:W4:Y:S04]  /*2d6c0*/  LDL.64 R52, [R1+0x800] ;  /* 0x0008000001347983 */ /* 0x000f280000100a00 */
[----:B------:R-:W-:Y:S04]  /*2d6d0*/  STL.64 [R1+0x878], R18 ;  /* 0x0008781201007387 */ /* 0x000fe80000100a00 */
[----:B------:R-:W-:Y:S04]  /*2d6e0*/  STL.64 [R1+0x898], R10 ;  /* 0x0008980a01007387 */ /* 0x000fe80000100a00 */
[----:B------:R-:W4:Y:S04]  /*2d6f0*/  LDL.64 R44, [R1+0x7e0] ;  /* 0x0007e000012c7983 */ /* 0x000f280000100a00 */
[----:B------:R-:W4:Y:S04]  /*2d700*/  LDL.64 R36, [R1+0x7c0] ;  /* 0x0007c00001247983 */ /* 0x000f280000100a00 */
[----:B------:R-:W-:Y:S04]  /*2d710*/  LDGSTS.E [R0+-0x7be00], desc[UR4][R22.64], P1 ;  /* 0x8420000016007fae */ /* 0x000fe80008921844 */
[----:B------:R-:W4:Y:S04]  /*2d720*/  LDL.64 R28, [R1+0x7a0] ;  /* 0x0007a000011c7983 */ /* 0x000f280000100a00 */
[----:B------:R-:W-:Y:S04]  /*2d730*/  LDGSTS.E [R3+-0x7ba00], desc[UR4][R18.64], P1 ;  /* 0x8460000012037fae */ /* 0x000fe80008921844 */
[----:B------:R3:W-:Y:S01]  /*2d740*/  LDGSTS.E [R4+-0x7b600], desc[UR4][R10.64], P1 ;  /* 0x84a000000a047fae */ /* 0x0007e20008921844 */
[----:B--2---:R-:W-:-:S05]  /*2d750*/  IMAD.WIDE R8, R2, 0x4, R8 ;  /* 0x0000000402087825 */ /* 0x004fca00078e0208 */
[----:B------:R2:W-:Y:S04]  /*2d760*/  STL.64 [R1+0x8b8], R8 ;  /* 0x0008b80801007387 */ /* 0x0005e80000100a00 */
[----:B-1----:R-:W4:Y:S04]  /*2d770*/  LDL.64 R22, [R1+0x780] ;  /* 0x0007800001167983 */ /* 0x002f280000100a00 */
[----:B------:R-:W-:Y:S04]  /*2d780*/  LDGSTS.E [R0+-0x7b200], desc[UR4][R8.64], P1 ;  /* 0x84e0000008007fae */ /* 0x000fe80008921844 */
[----:B--2---:R-:W2:Y:S01]  /*2d790*/  LDL.64 R8, [R1+0x740] ;  /* 0x0007400001087983 */ /* 0x004ea20000100a00 */
[----:B---3--:R-:W-:-:S03]  /*2d7a0*/  IMAD.WIDE R10, R2, 0x4, R16 ;  /* 0x00000004020a7825 */ /* 0x008fc600078e0210 */
[----:B------:R-:W3:Y:S04]  /*2d7b0*/  LDL.64 R16, [R1+0x760] ;  /* 0x0007600001107983 */ /* 0x000ee80000100a00 */
[----:B------:R4:W-:Y:S04]  /*2d7c0*/  STL.64 [R1+0x8d8], R10 ;  /* 0x0008d80a01007387 */ /* 0x0009e80000100a00 */
[----:B------:R4:W-:Y:S01]  /*2d7d0*/  LDGSTS.E [R3+-0x7ae00], desc[UR4][R10.64], P1 ;  /* 0x852000000a037fae */ /* 0x0009e20008921844 */
[----:B------:R-:W-:-:S03]  /*2d7e0*/  IMAD.WIDE R24, R2, 0x4, R232 ;  /* 0x0000000402187825 */ /* 0x000fc600078e02e8 */
[----:B------:R-:W3:Y:S04]  /*2d7f0*/  LDL.64 R232, [R1+0x720] ;  /* 0x0007200001e87983 */ /* 0x000ee80000100a00 */
[----:B------:R-:W-:Y:S04]  /*2d800*/  STL.64 [R1+0x8f8], R24 ;  /* 0x0008f81801007387 */ /* 0x000fe80000100a00 */
[----:B------:R-:W-:Y:S01]  /*2d810*/  LDGSTS.E [R0+-0x7aa00], desc[UR4][R24.64], P1 ;  /* 0x8560000018007fae */ /* 0x000fe20008921844 */
[----:B-----5:R-:W-:-:S03]  /*2d820*/  IMAD.WIDE R18, R2, 0x4, R238 ;  /* 0x0000000402127825 */ /* 0x020fc600078e02ee */
[----:B------:R-:W5:Y:S04]  /*2d830*/  LDL.64 R238, [R1+0x700] ;  /* 0x0007000001ee7983 */ /* 0x000f680000100a00 */
[----:B------:R1:W-:Y:S04]  /*2d840*/  STL.64 [R1+0x918], R18 ;  /* 0x0009181201007387 */ /* 0x0003e80000100a00 */
[----:B------:R1:W-:Y:S01]  /*2d850*/  LDGSTS.E [R4+-0x7a600], desc[UR4][R18.64], P1 ;  /* 0x85a0000012047fae */ /* 0x0003e20008921844 */
[----:B----4-:R-:W-:-:S03]  /*2d860*/  IMAD.WIDE R10, R2, 0x4, R242 ;  /* 0x00000004020a7825 */ /* 0x010fc600078e02f2 */
[----:B------:R-:W4:Y:S04]  /*2d870*/  LDL.64 R242, [R1+0x6e0] ;  /* 0x0006e00001f27983 */ /* 0x000f280000100a00 */
[----:B------:R1:W-:Y:S04]  /*2d880*/  STL.64 [R1+0x938], R10 ;  /* 0x0009380a01007387 */ /* 0x0003e80000100a00 */
[----:B------:R1:W-:Y:S02]  /*2d890*/  LDGSTS.E [R3+-0x7a200], desc[UR4][R10.64], P1 ;  /* 0x85e000000a037fae */ /* 0x0003e40008921844 */
[----:B-1----:R-:W-:-:S05]  /*2d8a0*/  IMAD.WIDE R18, R2, 0x4, R52 ;  /* 0x0000000402127825 */ /* 0x002fca00078e0234 */
[----:B------:R1:W-:Y:S04]  /*2d8b0*/  STL.64 [R1+0x958], R18 ;  /* 0x0009581201007387 */ /* 0x0003e80000100a00 */
[----:B------:R1:W-:Y:S01]  /*2d8c0*/  LDGSTS.E [R0+-0x79e00], desc[UR4][R18.64], P1 ;  /* 0x8620000012007fae */ /* 0x0003e20008921844 */
[----:B------:R-:W-:-:S04]  /*2d8d0*/  IMAD.WIDE R24, R2, 0x4, R44 ;  /* 0x0000000402187825 */ /* 0x000fc800078e022c */
[C---:B------:R-:W-:Y:S01]  /*2d8e0*/  IMAD.WIDE R10, R2.reuse, 0x4, R36 ;  /* 0x00000004020a7825 */ /* 0x040fe200078e0224 */
[----:B------:R-:W-:Y:S04]  /*2d8f0*/  STL.64 [R1+0x978], R24 ;  /* 0x0009781801007387 */ /* 0x000fe80000100a00 */
[----:B------:R-:W-:Y:S01]  /*2d900*/  LDGSTS.E [R3+-0x79a00], desc[UR4][R24.64], P1 ;  /* 0x8660000018037fae */ /* 0x000fe20008921844 */
[----:B-1----:R-:W-:-:S03]  /*2d910*/  IMAD.WIDE R18, R2, 0x4, R28 ;  /* 0x0000000402127825 */ /* 0x002fc600078e021c */
[----:B------:R1:W-:Y:S04]  /*2d920*/  STL.64 [R1+0x998], R10 ;  /* 0x0009980a01007387 */ /* 0x0003e80000100a00 */
[----:B------:R1:W-:Y:S04]  /*2d930*/  LDGSTS.E [R4+-0x79600], desc[UR4][R10.64], P1 ;  /* 0x86a000000a047fae */ /* 0x0003e80008921844 */
[----:B------:R-:W-:Y:S04]  /*2d940*/  STL.64 [R1+0x9b8], R18 ;  /* 0x0009b81201007387 */ /* 0x000fe80000100a00 */
[----:B------:R-:W-:Y:S01]  /*2d950*/  LDGSTS.E [R0+-0x79200], desc[UR4][R18.64], P1 ;  /* 0x86e0000012007fae */ /* 0x000fe20008921844 */
[----:B-1----:R-:W-:-:S05]  /*2d960*/  IMAD.WIDE R10, R2, 0x4, R22 ;  /* 0x00000004020a7825 */ /* 0x002fca00078e0216 */
[----:B------:R1:W-:Y:S04]  /*2d970*/  STL.64 [R1+0x9d8], R10 ;  /* 0x0009d80a01007387 */ /* 0x0003e80000100a00 */
[----:B------:R1:W-:Y:S01]  /*2d980*/  LDGSTS.E [R3+-0x78e00], desc[UR4][R10.64], P1 ;  /* 0x872000000a037fae */ /* 0x0003e20008921844 */
[----:B--2---:R-:W-:-:S04]  /*2d990*/  IMAD.WIDE R8, R2, 0x4, R8 ;  /* 0x0000000402087825 */ /* 0x004fc800078e0208 */
[----:B---3--:R-:W-:-:S05]  /*2d9a0*/  IMAD.WIDE R16, R2, 0x4, R16 ;  /* 0x0000000402107825 */ /* 0x008fca00078e0210 */
[----:B------:R-:W-:Y:S04]  /*2d9b0*/  STL.64 [R1+0x9f8], R16 ;  /* 0x0009f81001007387 */ /* 0x000fe80000100a00 */
[----:B------:R-:W-:Y:S01]  /*2d9c0*/  LDGSTS.E [R0+-0x78a00], desc[UR4][R16.64], P1 ;  /* 0x8760000010007fae */ /* 0x000fe20008921844 */
[----:B-1----:R-:W-:-:S03]  /*2d9d0*/  IMAD.WIDE R10, R2, 0x4, R232 ;  /* 0x00000004020a7825 */ /* 0x002fc600078e02e8 */
[----:B------:R5:W-:Y:S04]  /*2d9e0*/  STL.64 [R1+0xa18], R8 ;  /* 0x000a180801007387 */ /* 0x000be80000100a00 */
[----:B------:R5:W-:Y:S04]  /*2d9f0*/  LDGSTS.E [R4+-0x78600], desc[UR4][R8.64], P1 ;  /* 0x87a0000008047fae */ /* 0x000be80008921844 */
[----:B------:R1:W-:Y:S04]  /*2da00*/  STL.64 [R1+0xa38], R10 ;  /* 0x000a380a01007387 */ /* 0x0003e80000100a00 */
[----:B------:R1:W-:Y:S01]  /*2da10*/  LDGSTS.E [R3+-0x78200], desc[UR4][R10.64], P1 ;  /* 0x87e000000a037fae */ /* 0x0003e20008921844 */
[----:B-----5:R-:W-:-:S05]  /*2da20*/  IMAD.WIDE R8, R2, 0x4, R238 ;  /* 0x0000000402087825 */ /* 0x020fca00078e02ee */
[----:B------:R2:W-:Y:S01]  /*2da30*/  STL.64 [R1+0xa58], R8 ;  /* 0x000a580801007387 */ /* 0x0005e20000100a00 */
[----:B-1----:R-:W-:-:S03]  /*2da40*/  IMAD.WIDE R10, R2, 0x4, R234 ;  /* 0x00000004020a7825 */ /* 0x002fc600078e02ea */
[----:B------:R2:W-:Y:S02]  /*2da50*/  LDGSTS.E [R0+-0x6fe00], desc[UR4][R8.64], P1 ;  /* 0x9020000008007fae */ /* 0x0005e40008921844 */
[----:B--2---:R-:W-:-:S04]  /*2da60*/  IMAD.WIDE R8, R2, 0x4, R228 ;  /* 0x0000000402087825 */ /* 0x004fc800078e02e4 */
[----:B----4-:R-:W-:-:S05]  /*2da70*/  IMAD.WIDE R16, R2, 0x4, R242 ;  /* 0x0000000402107825 */ /* 0x010fca00078e02f2 */
[----:B------:R-:W-:Y:S04]  /*2da80*/  STL.64 [R1+0xa78], R16 ;  /* 0x000a781001007387 */ /* 0x000fe80000100a00 */
[----:B------:R-:W-:Y:S04]  /*2da90*/  LDGSTS.E [R3+-0x6fa00], desc[UR4][R16.64], P1 ;  /* 0x9060000010037fae */ /* 0x000fe80008921844 */
[----:B------:R1:W-:Y:S04]  /*2daa0*/  STL.64 [R1+0xa98], R10 ;  /* 0x000a980a01007387 */ /* 0x0003e80000100a00 */
[----:B------:R1:W-:Y:S04]  /*2dab0*/  LDGSTS.E [R4+-0x6f600], desc[UR4][R10.64], P1 ;  /* 0x90a000000a047fae */ /* 0x0003e80008921844 */
[----:B------:R2:W-:Y:S04]  /*2dac0*/  STL.64 [R1+0xab8], R8 ;  /* 0x000ab80801007387 */ /* 0x0005e80000100a00 */
[----:B------:R2:W-:Y:S01]  /*2dad0*/  LDGSTS.E [R0+-0x6f200], desc[UR4][R8.64], P1 ;  /* 0x90e0000008007fae */ /* 0x0005e20008921844 */
[----:B-1----:R-:W-:-:S04]  /*2dae0*/  IMAD.WIDE R10, R2, 0x4, R14 ;  /* 0x00000004020a7825 */ /* 0x002fc800078e020e */
[C---:B------:R-:W-:Y:S01]  /*2daf0*/  IMAD.WIDE R14, R2.reuse, 0x4, R20 ;  /* 0x00000004020e7825 */ /* 0x040fe200078e0214 */
[----:B------:R1:W-:Y:S03]  /*2db00*/  STL.64 [R1+0xad8], R10 ;  /* 0x000ad80a01007387 */ /* 0x0003e60000100a00 */
[C---:B--2---:R-:W-:Y:S01]  /*2db10*/  IMAD.WIDE R8, R2.reuse, 0x4, R26 ;  /* 0x0000000402087825 */ /* 0x044fe200078e021a */
        /* <DEDUP_REMOVED lines=51> */
[----:B------:R1:W-:Y:S04]  /*2de50*/  LDGSTS.E [R3+-0x6ae00], desc[UR4][R10.64], P1 ;  /* 0x952000000a037fae */ /* 0x0003e80008921844 */
[----:B------:R2:W-:Y:S04]  /*2de60*/  LDGSTS.E [R0+-0x6aa00], desc[UR4][R14.64], P1 ;  /* 0x956000000e007fae */ /* 0x0005e80008921844 */
[----:B------:R3:W-:Y:S01]  /*2de70*/  LDGSTS.E [R4+-0x6a600], desc[UR4][R8.64], P1 ;  /* 0x95a0000008047fae */ /* 0x0007e20008921844 */
[----:B-1----:R-:W-:-:S04]  /*2de80*/  IMAD.WIDE R10, R2, 0x4, R160 ;  /* 0x00000004020a7825 */ /* 0x002fc800078e02a0 */
[C---:B--2---:R-:W-:Y:S01]  /*2de90*/  IMAD.WIDE R14, R2.reuse, 0x4, R176 ;  /* 0x00000004020e7825 */ /* 0x044fe200078e02b0 */
[----:B------:R1:W-:Y:S03]  /*2dea0*/  STL.64 [R1+0xdd8], R10 ;  /* 0x000dd80a01007387 */ /* 0x0003e60000100a00 */
[C---:B---3--:R-:W-:Y:S01]  /*2deb0*/  IMAD.WIDE R8, R2.reuse, 0x4, R168 ;  /* 0x0000000402087825 */ /* 0x048fe200078e02a8 */
[----:B------:R1:W-:Y:S04]  /*2dec0*/  LDGSTS.E [R3+-0x6a200], desc[UR4][R10.64], P1 ;  /* 0x95e000000a037fae */ /* 0x0003e80008921844 */
[----:B------:R-:W2:Y:S04]  /*2ded0*/  LDL.LU.64 R36, [R1+0xdc0] ;  /* 0x000dc00001247983 */ /* 0x000ea80000300a00 */
[----:B------:R-:W3:Y:S01]  /*2dee0*/  LDL.LU.64 R28, [R1+0xda8] ;  /* 0x000da800011c7983 */ /* 0x000ee20000300a00 */
[----:B-1----:R-:W-:-:S03]  /*2def0*/  IMAD.WIDE R10, R2, 0x4, R184 ;  /* 0x00000004020a7825 */ /* 0x002fc600078e02b8 */
[----:B------:R1:W-:Y:S04]  /*2df00*/  STL.64 [R1+0xdf8], R8 ;  /* 0x000df80801007387 */ /* 0x0003e80000100a00 */
[----:B------:R1:W-:Y:S04]  /*2df10*/  LDGSTS.E [R0+-0x69e00], desc[UR4][R8.64], P1 ;  /* 0x9620000008007fae */ /* 0x0003e80008921844 */
[----:B------:R-:W5:Y:S04]  /*2df20*/  LDL.LU.64 R232, [R1+0xda0] ;  /* 0x000da00001e87983 */ /* 0x000f680000300a00 */
[----:B------:R1:W-:Y:S02]  /*2df30*/  STL.64 [R1+0xe10], R14 ;  /* 0x000e100e01007387 */ /* 0x0003e40000100a00 */
[----:B-1----:R-:W-:-:S02]  /*2df40*/  IMAD.WIDE R8, R2, 0x4, R192 ;  /* 0x0000000402087825 */ /* 0x002fc400078e02c0 */
[----:B------:R1:W-:Y:S04]  /*2df50*/  LDGSTS.E [R3+-0x69a00], desc[UR4][R14.64], P1 ;  /* 0x966000000e037fae */ /* 0x0003e80008921844 */
[----:B------:R1:W-:Y:S04]  /*2df60*/  STL.64 [R1+0xe30], R10 ;  /* 0x000e300a01007387 */ /* 0x0003e80000100a00 */
[----:B------:R1:W-:Y:S04]  /*2df70*/  LDGSTS.E [R4+-0x69600], desc[UR4][R10.64], P1 ;  /* 0x96a000000a047fae */ /* 0x0003e80008921844 */
[----:B------:R-:W5:Y:S01]  /*2df80*/  LDL.LU.64 R22, [R1+0xd80] ;  /* 0x000d800001167983 */ /* 0x000f620000300a00 */
[----:B-1----:R-:W-:-:S03]  /*2df90*/  IMAD.WIDE R14, R2, 0x4, R208 ;  /* 0x00000004020e7825 */ /* 0x002fc600078e02d0 */
[----:B------:R1:W-:Y:S01]  /*2dfa0*/  STL.64 [R1+0xe58], R8 ;  /* 0x000e580801007387 */ /* 0x0003e20000100a00 */
[----:B------:R-:W-:-:S03]  /*2dfb0*/  IMAD.WIDE R10, R2, 0x4, R200 ;  /* 0x00000004020a7825 */ /* 0x000fc600078e02c8 */
[----:B------:R-:W5:Y:S04]  /*2dfc0*/  LDL.LU.64 R238, [R1+0xd60] ;  /* 0x000d600001ee7983 */ /* 0x000f680000300a00 */
[----:B------:R1:W-:Y:S04]  /*2dfd0*/  LDGSTS.E [R0+-0x69200], desc[UR4][R8.64], P1 ;  /* 0x96e0000008007fae */ /* 0x0003e80008921844 */
[----:B------:R-:W5:Y:S04]  /*2dfe0*/  LDL.LU.64 R16, [R1+0xd58] ;  /* 0x000d580001107983 */ /* 0x000f680000300a00 */
[----:B------:R1:W-:Y:S02]  /*2dff0*/  STL.64 [R1+0xe68], R10 ;  /* 0x000e680a01007387 */ /* 0x0003e40000100a00 */
[----:B-1----:R-:W-:-:S02]  /*2e000*/  IMAD.WIDE R8, R2, 0x4, R216 ;  /* 0x0000000402087825 */ /* 0x002fc400078e02d8 */
[----:B------:R1:W-:Y:S04]  /*2e010*/  LDGSTS.E [R3+-0x68e00], desc[UR4][R10.64], P1 ;  /* 0x972000000a037fae */ /* 0x0003e80008921844 */
[----:B------:R-:W-:Y:S04]  /*2e020*/  STL.64 [R1+0xe80], R14 ;  /* 0x000e800e01007387 */ /* 0x000fe80000100a00 */
[----:B------:R-:W-:Y:S01]  /*2e030*/  LDGSTS.E [R0+-0x68a00], desc[UR4][R14.64], P1 ;  /* 0x976000000e007fae */ /* 0x000fe20008921844 */
[----:B-1----:R-:W-:-:S03]  /*2e040*/  IMAD.WIDE R10, R2, 0x4, R224 ;  /* 0x00000004020a7825 */ /* 0x002fc600078e02e0 */
[----:B------:R4:W-:Y:S04]  /*2e050*/  STL.64 [R1+0xe98], R8 ;  /* 0x000e980801007387 */ /* 0x0009e80000100a00 */
[----:B------:R4:W-:Y:S04]  /*2e060*/  LDGSTS.E [R4+-0x68600], desc[UR4][R8.64], P1 ;  /* 0x97a0000008047fae */ /* 0x0009e80008921844 */
[----:B------:R2:W-:Y:S01]  /*2e070*/  STL.64 [R1+0xea8], R10 ;  /* 0x000ea80a01007387 */ /* 0x0005e20000100a00 */
[----:B----4-:R-:W-:-:S03]  /*2e080*/  IMAD.WIDE R8, R2, 0x4, R242 ;  /* 0x0000000402087825 */ /* 0x010fc600078e02f2 */
[----:B------:R-:W4:Y:S01]  /*2e090*/  LDL.LU.64 R242, [R1+0xd40] ;  /* 0x000d400001f27983 */ /* 0x000f220000300a00 */
[----:B------:R-:W-:-:S05]  /*2e0a0*/  VIADD R251, R251, 0x100000 ;  /* 0x00100000fbfb7836 */ /* 0x000fca0000000000 */
[----:B------:R2:W-:Y:S02]  /*2e0b0*/  LDGSTS.E [R251+-0x68200], desc[UR4][R10.64], P1 ;  /* 0x97e000000afb7fae */ /* 0x0005e40008921844 */
[C---:B--2---:R-:W-:Y:S02]  /*2e0c0*/  IMAD.WIDE R10, R2.reuse, 0x4, R36 ;  /* 0x00000004020a7825 */ /* 0x044fe400078e0224 */
[----:B------:R-:W2:Y:S02]  /*2e0d0*/  LDL.LU.64 R36, [R1+0xd20] ;  /* 0x000d200001247983 */ /* 0x000ea40000300a00 */
[C---:B---3--:R-:W-:Y:S02]  /*2e0e0*/  IMAD.WIDE R198, R2.reuse, 0x4, R28 ;  /* 0x0000000402c67825 */ /* 0x048fe400078e021c */
[----:B------:R-:W3:Y:S02]  /*2e0f0*/  LDL.LU.64 R28, [R1+0xd00] ;  /* 0x000d0000011c7983 */ /* 0x000ee40000300a00 */
[----:B-----5:R-:W-:-:S02]  /*2e100*/  IMAD.WIDE R214, R2, 0x4, R232 ;  /* 0x0000000402d67825 */ /* 0x020fc400078e02e8 */
[----:B------:R-:W5:Y:S02]  /*2e110*/  LDL.LU.64 R232, [R1+0xcf8] ;  /* 0x000cf80001e87983 */ /* 0x000f640000300a00 */
[C---:B------:R-:W-:Y:S02]  /*2e120*/  IMAD.WIDE R244, R2.reuse, 0x4, R22 ;  /* 0x0000000402f47825 */ /* 0x040fe400078e0216 */
[----:B------:R-:W5:Y:S02]  /*2e130*/  LDL.LU.64 R22, [R1+0xce0] ;  /* 0x000ce00001167983 */ /* 0x000f640000300a00 */
[C---:B------:R-:W-:Y:S02]  /*2e140*/  IMAD.WIDE R240, R2.reuse, 0x4, R16 ;  /* 0x0000000402f07825 */ /* 0x040fe400078e0210 */
[----:B------:R-:W5:Y:S04]  /*2e150*/  LDL.LU.64 R16, [R1+0xcc0] ;  /* 0x000cc00001107983 */ /* 0x000f680000300a00 */
[----:B------:R-:W5:Y:S01]  /*2e160*/  LDL.LU.64 R52, [R1+0xca0] ;  /* 0x000ca00001347983 */ /* 0x000f620000300a00 */
[----:B----4-:R-:W-:-:S03]  /*2e170*/  IMAD.WIDE R216, R2, 0x4, R242 ;  /* 0x0000000402d87825 */ /* 0x010fc600078e02f2 */
[----:B------:R-:W4:Y:S04]  /*2e180*/  LDL.LU.64 R242, [R1+0xc98] ;  /* 0x000c980001f27983 */ /* 0x000f280000300a00 */
[----:B------:R-:W4:Y:S01]  /*2e190*/  LDL.LU.64 R44, [R1+0xc80] ;  /* 0x000c8000012c7983 */ /* 0x000f220000300a00 */
[----:B--2---:R-:W-:-:S03]  /*2e1a0*/  IMAD.WIDE R228, R2, 0x4, R36 ;  /* 0x0000000402e47825 */ /* 0x004fc600078e0224 */
[----:B------:R-:W2:Y:S01]  /*2e1b0*/  LDL.LU.64 R36, [R1+0xc60] ;  /* 0x000c600001247983 */ /* 0x000ea20000300a00 */
[----:B---3--:R-:W-:-:S03]  /*2e1c0*/  IMAD.WIDE R184, R2, 0x4, R28 ;  /* 0x0000000402b87825 */ /* 0x008fc600078e021c */
[----:B------:R-:W3:Y:S01]  /*2e1d0*/  LDL.LU.64 R28, [R1+0xc58] ;  /* 0x000c5800011c7983 */ /* 0x000ee20000300a00 */
[----:B-----5:R-:W-:-:S03]  /*2e1e0*/  IMAD.WIDE R224, R2, 0x4, R22 ;  /* 0x0000000402e07825 */ /* 0x020fc600078e0216 */
[----:B------:R-:W5:Y:S01]  /*2e1f0*/  LDL.LU.64 R22, [R1+0xc40] ;  /* 0x000c400001167983 */ /* 0x000f620000300a00 */
[----:B------:R-:W-:-:S03]  /*2e200*/  IMAD.WIDE R222, R2, 0x4, R16 ;  /* 0x0000000402de7825 */ /* 0x000fc600078e0210 */
[----:B------:R-:W5:Y:S01]  /*2e210*/  LDL.64 R16, [R1+0x8c0] ;  /* 0x0008c00001107983 */ /* 0x000f620000100a00 */
[----:B----4-:R-:W-:-:S03]  /*2e220*/  IMAD.WIDE R248, R2, 0x4, R242 ;  /* 0x0000000402f87825 */ /* 0x010fc600078e02f2 */
[----:B------:R-:W4:Y:S01]  /*2e230*/  LDL.64 R242, [R1+0x8e0] ;  /* 0x0008e00001f27983 */ /* 0x000f220000100a00 */
[----:B------:R-:W-:-:S03]  /*2e240*/  IMAD.WIDE R196, R2, 0x4, R52 ;  /* 0x0000000402c47825 */ /* 0x000fc600078e0234 */
[----:B------:R-:W4:Y:S01]  /*2e250*/  LDL.LU.64 R52, [R1+0xc20] ;  /* 0x000c200001347983 */ /* 0x000f220000300a00 */
[----:B------:R-:W-:-:S03]  /*2e260*/  IMAD.WIDE R208, R2, 0x4, R44 ;  /* 0x0000000402d07825 */ /* 0x000fc600078e022c */
[----:B------:R-:W4:Y:S01]  /*2e270*/  LDL.LU.64 R44, [R1+0xc00] ;  /* 0x000c0000012c7983 */ /* 0x000f220000300a00 */
[----:B--2---:R-:W-:-:S03]  /*2e280*/  IMAD.WIDE R230, R2, 0x4, R36 ;  /* 0x0000000402e67825 */ /* 0x004fc600078e0224 */
[----:B------:R-:W2:Y:S01]  /*2e290*/  LDL.LU.64 R36, [R1+0xbe0] ;  /* 0x000be00001247983 */ /* 0x000ea20000300a00 */
[----:B---3--:R-:W-:-:S03]  /*2e2a0*/  IMAD.WIDE R200, R2, 0x4, R28 ;  /* 0x0000000402c87825 */ /* 0x008fc600078e021c */
[----:B------:R-:W3:Y:S01]  /*2e2b0*/  LDL.LU.64 R28, [R1+0xbc0] ;  /* 0x000bc000011c7983 */ /* 0x000ee20000300a00 */
[----:B-----5:R-:W-:-:S04]  /*2e2c0*/  IMAD.WIDE R220, R2, 0x4, R22 ;  /* 0x0000000402dc7825 */ /* 0x020fc800078e0216 */
[C---:B------:R-:W-:Y:S02]  /*2e2d0*/  IMAD.WIDE R250, R2.reuse, 0x4, R16 ;  /* 0x0000000402fa7825 */ /* 0x040fe400078e0210 */
[----:B------:R-:W5:Y:S04]  /*2e2e0*/  LDL.LU.64 R16, [R1+0xba0] ;  /* 0x000ba00001107983 */ /* 0x000f680000300a00 */
[----:B------:R-:W5:Y:S01]  /*2e2f0*/  LDL.LU.64 R22, [R1+0xb80] ;  /* 0x000b800001167983 */ /* 0x000f620000300a00 */
[----:B----4-:R-:W-:-:S03]  /*2e300*/  IMAD.WIDE R206, R2, 0x4, R242 ;  /* 0x0000000402ce7825 */ /* 0x010fc600078e02f2 */
[----:B------:R-:W4:Y:S01]  /*2e310*/  LDL.LU.64 R242, [R1+0x9c0] ;  /* 0x0009c00001f27983 */ /* 0x000f220000300a00 */
[C---:B------:R-:W-:Y:S01]  /*2e320*/  IADD3 R0, R252.reuse, 0x100000, RZ ;  /* 0x00100000fc007810 */ /* 0x040fe20007ffe0ff */
[C---:B------:R-:W-:Y:S02]  /*2e330*/  VIADD R3, R252.reuse, 0x100000 ;  /* 0x00100000fc037836 */ /* 0x040fe40000000000 */
[----:B------:R-:W-:Y:S01]  /*2e340*/  VIADD R4, R252, 0x100000 ;  /* 0x00100000fc047836 */ /* 0x000fe20000000000 */
[----:B------:R-:W4:Y:S01]  /*2e350*/  LDL.LU.64 R84, [R1+0xb60] ;  /* 0x000b600001547983 */ /* 0x000f220000300a00 */
[----:B------:R-:W-:-:S03]  /*2e360*/  IMAD.WIDE R238, R2, 0x4, R238 ;  /* 0x0000000402ee7825 */ /* 0x000fc600078e02ee */
[----:B------:R-:W-:Y:S04]  /*2e370*/  LDGSTS.E [R3+-0x7fd00], desc[UR4][R8.64], P1 ;  /* 0x8030000008037fae */ /* 0x000fe80008921844 */
[----:B------:R-:W-:Y:S01]  /*2e380*/  LDGSTS.E [R0+-0x7f900], desc[UR4][R10.64], P1 ;  /* 0x807000000a007fae */ /* 0x000fe20008921844 */
[----:B------:R-:W-:-:S03]  /*2e390*/  IMAD.WIDE R232, R2, 0x4, R232 ;  /* 0x0000000402e87825 */ /* 0x000fc600078e02e8 */
[----:B------:R-:W-:Y:S04]  /*2e3a0*/  LDGSTS.E [R4+-0x7f500], desc[UR4][R198.64], P1 ;  /* 0x80b00000c6047fae */ /* 0x000fe80008921844 */
        /* <DEDUP_REMOVED lines=8> */
[----:B------:R-:W-:Y:S01]  /*2e430*/  LDGSTS.E [R3+-0x7d100], desc[UR4][R224.64], P1 ;  /* 0x82f00000e0037fae */ /* 0x000fe20008921844 */
[----:B--2---:R-:W-:-:S03]  /*2e440*/  IMAD.WIDE R14, R2, 0x4, R36 ;  /* 0x00000004020e7825 */ /* 0x004fc600078e0224 */
[----:B------:R-:W-:Y:S01]  /*2e450*/  LDGSTS.E [R0+-0x7cd00], desc[UR4][R222.64], P1 ;  /* 0x83300000de007fae */ /* 0x000fe20008921844 */
[----:B------:R-:W-:-:S03]  /*2e460*/  IMAD.WIDE R234, R2, 0x4, R52 ;  /* 0x0000000402ea7825 */ /* 0x000fc600078e0234 */
[----:B------:R-:W-:Y:S01]  /*2e470*/  LDGSTS.E [R3+-0x7c900], desc[UR4][R196.64], P1 ;  /* 0x83700000c4037fae */ /* 0x000fe20008921844 */
[----:B------:R-:W-:-:S03]  /*2e480*/  IMAD.WIDE R190, R2, 0x4, R44 ;  /* 0x0000000402be7825 */ /* 0x000fc600078e022c */
[----:B------:R-:W-:Y:S04]  /*2e490*/  LDGSTS.E [R4+-0x7c500], desc[UR4][R248.64], P1 ;  /* 0x83b00000f8047fae */ /* 0x000fe80008921844 */
[----:B------:R-:W2:Y:S01]  /*2e4a0*/  LDL.LU.64 R76, [R1+0xb40] ;  /* 0x000b4000014c7983 */ /* 0x000ea20000300a00 */
[----:B---3--:R-:W-:-:S03]  /*2e4b0*/  IMAD.WIDE R18, R2, 0x4, R28 ;  /* 0x0000000402127825 */ /* 0x008fc600078e021c */
[----:B------:R-:W-:Y:S04]  /*2e4c0*/  LDGSTS.E [R0+-0x7c100], desc[UR4][R208.64], P1 ;  /* 0x83f00000d0007fae */ /* 0x000fe80008921844 */
[----:B------:R-:W3:Y:S04]  /*2e4d0*/  LDL.LU.64 R68, [R1+0xb20] ;  /* 0x000b200001447983 */ /* 0x000ee80000300a00 */
[----:B------:R-:W-:Y:S04]  /*2e4e0*/  LDGSTS.E [R3+-0x7bd00], desc[UR4][R230.64], P1 ;  /* 0x84300000e6037fae */ /* 0x000fe80008921844 */
[----:B------:R-:W-:Y:S04]  /*2e4f0*/  LDGSTS.E [R0+-0x7b900], desc[UR4][R200.64], P1 ;  /* 0x84700000c8007fae */ /* 0x000fe80008921844 */
[----:B------:R-:W-:Y:S04]  /*2e500*/  LDGSTS.E [R4+-0x7b500], desc[UR4][R220.64], P1 ;  /* 0x84b00000dc047fae */ /* 0x000fe80008921844 */
[----:B------:R-:W3:Y:S04]  /*2e510*/  LDL.LU.64 R60, [R1+0xb00] ;  /* 0x000b0000013c7983 */ /* 0x000ee80000300a00 */
[----:B------:R-:W-:Y:S01]  /*2e520*/  LDGSTS.E [R3+-0x7b100], desc[UR4][R250.64], P1 ;  /* 0x84f00000fa037fae */ /* 0x000fe20008921844 */
[----:B-----5:R-:W-:-:S03]  /*2e530*/  IMAD.WIDE R16, R2, 0x4, R16 ;  /* 0x0000000402107825 */ /* 0x020fc600078e0210 */
[----:B------:R-:W-:Y:S04]  /*2e540*/  LDGSTS.E [R0+-0x7ad00], desc[UR4][R206.64], P1 ;  /* 0x85300000ce007fae */ /* 0x000fe80008921844 */
[----:B------:R1:W-:Y:S04]  /*2e550*/  STL.64 [R1+0x940], R14 ;  /* 0x0009400e01007387 */ /* 0x0003e80000100a00 */
[----:B------:R-:W-:Y:S04]  /*2e560*/  LDGSTS.E [R3+-0x7a900], desc[UR4][R234.64], P1 ;  /* 0x85700000ea037fae */ /* 0x000fe80008921844 */
[----:B------:R-:W5:Y:S04]  /*2e570*/  LDL.LU.64 R52, [R1+0xae0] ;  /* 0x000ae00001347983 */ /* 0x000f680000300a00 */
[----:B------:R-:W-:Y:S04]  /*2e580*/  LDGSTS.E [R4+-0x7a500], desc[UR4][R190.64], P1 ;  /* 0x85b00000be047fae */ /* 0x000fe80008921844 */
[----:B------:R-:W5:Y:S04]  /*2e590*/  LDL.LU.64 R44, [R1+0xa80] ;  /* 0x000a8000012c7983 */ /* 0x000f680000300a00 */
[----:B------:R1:W-:Y:S04]  /*2e5a0*/  LDGSTS.E [R0+-0x7a100], desc[UR4][R14.64], P1 ;  /* 0x85f000000e007fae */ /* 0x0003e80008921844 */
[----:B------:R4:W-:Y:S04]  /*2e5b0*/  STL.64 [R1+0x960], R18 ;  /* 0x0009601201007387 */ /* 0x0009e80000100a00 */
[----:B------:R-:W5:Y:S01]  /*2e5c0*/  LDL.LU.64 R36, [R1+0xaa0] ;  /* 0x000aa00001247983 */ /* 0x000f620000300a00 */
[----:B-1----:R-:W-:-:S03]  /*2e5d0*/  IMAD.WIDE R14, R2, 0x4, R22 ;  /* 0x00000004020e7825 */ /* 0x002fc600078e0216 */
[----:B------:R4:W-:Y:S04]  /*2e5e0*/  LDGSTS.E [R3+-0x79d00], desc[UR4][R18.64], P1 ;  /* 0x8630000012037fae */ /* 0x0009e80008921844 */
[----:B------:R-:W5:Y:S04]  /*2e5f0*/  LDL.LU.64 R28, [R1+0x928] ;  /* 0x00092800011c7983 */ /* 0x000f680000300a00 */
[----:B------:R1:W-:Y:S04]  /*2e600*/  STL.64 [R1+0x980], R16 ;  /* 0x0009801001007387 */ /* 0x0003e80000100a00 */
[----:B------:R1:W-:Y:S04]  /*2e610*/  STL.64 [R1+0x9a0], R14 ;  /* 0x0009a00e01007387 */ /* 0x0003e80000100a00 */
[----:B------:R-:W5:Y:S04]  /*2e620*/  LDL.LU.64 R22, [R1+0x910] ;  /* 0x0009100001167983 */ /* 0x000f680000300a00 */
[----:B------:R-:W-:Y:S04]  /*2e630*/  LDGSTS.E [R0+-0x79900], desc[UR4][R16.64], P1 ;  /* 0x8670000010007fae */ /* 0x000fe80008921844 */
[----:B------:R1:W-:Y:S01]  /*2e640*/  LDGSTS.E [R4+-0x79500], desc[UR4][R14.64], P1 ;  /* 0x86b000000e047fae */ /* 0x0003e20008921844 */
[----:B----4-:R-:W-:-:S05]  /*2e650*/  IMAD.WIDE R18, R2, 0x4, R242 ;  /* 0x0000000402127825 */ /* 0x010fca00078e02f2 */
[----:B------:R3:W-:Y:S04]  /*2e660*/  STL.64 [R1+0x9c0], R18 ;  /* 0x0009c01201007387 */ /* 0x0007e80000100a00 */
[----:B-1----:R-:W4:Y:S04]  /*2e670*/  LDL.LU.64 R16, [R1+0x908] ;  /* 0x0009080001107983 */ /* 0x002f280000300a00 */
[----:B------:R-:W4:Y:S01]  /*2e680*/  LDL.LU.64 R242, [R1+0x8e8] ;  /* 0x0008e80001f27983 */ /* 0x000f220000300a00 */
[----:B------:R-:W-:-:S03]  /*2e690*/  IMAD.WIDE R14, R2, 0x4, R84 ;  /* 0x00000004020e7825 */ /* 0x000fc600078e0254 */
[----:B------:R3:W-:Y:S04]  /*2e6a0*/  LDGSTS.E [R3+-0x79100], desc[UR4][R18.64], P1 ;  /* 0x86f0000012037fae */ /* 0x0007e80008921844 */
[----:B------:R1:W-:Y:S04]  /*2e6b0*/  STL.64 [R1+0x9e0], R14 ;  /* 0x0009e00e01007387 */ /* 0x0003e80000100a00 */
[----:B------:R1:W-:Y:S01]  /*2e6c0*/  LDGSTS.E [R0+-0x78d00], desc[UR4][R14.64], P1 ;  /* 0x873000000e007fae */ /* 0x0003e20008921844 */
[----:B--2---:R-:W-:-:S04]  /*2e6d0*/  IMAD.WIDE R20, R2, 0x4, R76 ;  /* 0x0000000402147825 */ /* 0x004fc800078e024c */
[C---:B---3--:R-:W-:Y:S01]  /*2e6e0*/  IMAD.WIDE R18, R2.reuse, 0x4, R68 ;  /* 0x0000000402127825 */ /* 0x048fe200078e0244 */
[----:B------:R-:W-:Y:S04]  /*2e6f0*/  STL.64 [R1+0xa00], R20 ;  /* 0x000a001401007387 */ /* 0x000fe80000100a00 */
[----:B------:R-:W-:Y:S04]  /*2e700*/  LDGSTS.E [R3+-0x78900], desc[UR4][R20.64], P1 ;  /* 0x8770000014037fae */ /* 0x000fe80008921844 */
[----:B------:R5:W-:Y:S04]  /*2e710*/  STL.64 [R1+0xa20], R18 ;  /* 0x000a201201007387 */ /* 0x000be80000100a00 */
[----:B------:R5:W-:Y:S01]  /*2e720*/  LDGSTS.E [R4+-0x78500], desc[UR4][R18.64], P1 ;  /* 0x87b0000012047fae */ /* 0x000be20008921844 */
[----:B-1----:R-:W-:-:S05]  /*2e730*/  IMAD.WIDE R14, R2, 0x4, R60 ;  /* 0x00000004020e7825 */ /* 0x002fca00078e023c */
[----:B------:R1:W-:Y:S04]  /*2e740*/  STL.64 [R1+0xa40], R14 ;  /* 0x000a400e01007387 */ /* 0x0003e80000100a00 */
[----:B------:R1:W-:Y:S01]  /*2e750*/  LDGSTS.E [R0+-0x78100], desc[UR4][R14.64], P1 ;  /* 0x87f000000e007fae */ /* 0x0003e20008921844 */
[----:B-----5:R-:W-:-:S05]  /*2e760*/  IMAD.WIDE R18, R2, 0x4, R52 ;  /* 0x0000000402127825 */ /* 0x020fca00078e0234 */
[----:B------:R2:W-:Y:S01]  /*2e770*/  STL.64 [R1+0xa60], R18 ;  /* 0x000a601201007387 */ /* 0x0005e20000100a00 */
[----:B------:R-:W-:-:S03]  /*2e780*/  IMAD.WIDE R20, R2, 0x4, R44 ;  /* 0x0000000402147825 */ /* 0x000fc600078e022c */
[----:B------:R2:W-:Y:S04]  /*2e790*/  LDGSTS.E [R3+-0x6fd00], desc[UR4][R18.64], P1 ;  /* 0x9030000012037fae */ /* 0x0005e80008921844 */
[----:B------:R-:W-:Y:S04]  /*2e7a0*/  STL.64 [R1+0xa80], R20 ;  /* 0x000a801401007387 */ /* 0x000fe80000100a00 */
[----:B------:R-:W-:Y:S01]  /*2e7b0*/  LDGSTS.E [R0+-0x6f900], desc[UR4][R20.64], P1 ;  /* 0x9070000014007fae */ /* 0x000fe20008921844 */
[----:B-1----:R-:W-:-:S05]  /*2e7c0*/  IMAD.WIDE R14, R2, 0x4, R36 ;  /* 0x00000004020e7825 */ /* 0x002fca00078e0224 */
[----:B------:R1:W-:Y:S01]  /*2e7d0*/  STL.64 [R1+0xaa0], R14 ;  /* 0x000aa00e01007387 */ /* 0x0003e20000100a00 */
[----:B--2---:R-:W-:-:S03]  /*2e7e0*/  IMAD.WIDE R18, R2, 0x4, R28 ;  /* 0x0000000402127825 */ /* 0x004fc600078e021c */
[----:B------:R1:W-:Y:S04]  /*2e7f0*/  LDGSTS.E [R4+-0x6f500], desc[UR4][R14.64], P1 ;  /* 0x90b000000e047fae */ /* 0x0003e80008921844 */
[----:B------:R-:W-:Y:S04]  /*2e800*/  STL.64 [R1+0xac0], R18 ;  /* 0x000ac01201007387 */ /* 0x000fe80000100a00 */
[----:B------:R-:W-:Y:S01]  /*2e810*/  LDGSTS.E [R3+-0x6f100], desc[UR4][R18.64], P1 ;  /* 0x90f0000012037fae */ /* 0x000fe20008921844 */
[----:B-1----:R-:W-:-:S05]  /*2e820*/  IMAD.WIDE R14, R2, 0x4, R22 ;  /* 0x00000004020e7825 */ /* 0x002fca00078e0216 */
[----:B------:R1:W-:Y:S04]  /*2e830*/  STL.64 [R1+0xae0], R14 ;  /* 0x000ae00e01007387 */ /* 0x0003e80000100a00 */
[----:B------:R1:W-:Y:S02]  /*2e840*/  LDGSTS.E [R0+-0x6ed00], desc[UR4][R14.64], P1 ;  /* 0x913000000e007fae */ /* 0x0003e40008921844 */
[----:B-1----:R-:W-:-:S04]  /*2e850*/  IMAD.WIDE R14, R2, 0x4, R34 ;  /* 0x00000004020e7825 */ /* 0x002fc800078e0222 */
[----:B----4-:R-:W-:-:S04]  /*2e860*/  IMAD.WIDE R18, R2, 0x4, R16 ;  /* 0x0000000402127825 */ /* 0x010fc800078e0210 */
[C---:B------:R-:W-:Y:S01]  /*2e870*/  IMAD.WIDE R16, R2.reuse, 0x4, R242 ;  /* 0x0000000402107825 */ /* 0x040fe200078e02f2 */
[----:B------:R1:W-:Y:S04]  /*2e880*/  STL.64 [R1+0xb00], R18 ;  /* 0x000b001201007387 */ /* 0x0003e80000100a00 */
[----:B------:R1:W-:Y:S04]  /*2e890*/  LDGSTS.E [R3+-0x6e900], desc[UR4][R18.64], P1 ;  /* 0x9170000012037fae */ /* 0x0003e80008921844 */
[----:B------:R2:W-:Y:S04]  /*2e8a0*/  STL.64 [R1+0xb20], R16 ;  /* 0x000b201001007387 */ /* 0x0005e80000100a00 */
[----:B------:R2:W-:Y:S04]  /*2e8b0*/  LDGSTS.E [R4+-0x6e500], desc[UR4][R16.64], P1 ;  /* 0x91b0000010047fae */ /* 0x0005e80008921844 */
[----:B------:R3:W-:Y:S01]  /*2e8c0*/  STL.64 [R1+0xb40], R14 ;  /* 0x000b400e01007387 */ /* 0x0007e20000100a00 */
[----:B-1----:R-:W-:-:S03]  /*2e8d0*/  IMAD.WIDE R18, R2, 0x4, R50 ;  /* 0x0000000402127825 */ /* 0x002fc600078e0232 */
[----:B------:R3:W-:Y:S01]  /*2e8e0*/  LDGSTS.E [R0+-0x6e100], desc[UR4][R14.64], P1 ;  /* 0x91f000000e007fae */ /* 0x0007e20008921844 */
[----:B--2---:R-:W-:-:S05]  /*2e8f0*/  IMAD.WIDE R16, R2, 0x4, R42 ;  /* 0x0000000402107825 */ /* 0x004fca00078e022a */
[----:B------:R1:W-:Y:S01]  /*2e900*/  STL.64 [R1+0xb60], R16 ;  /* 0x000b601001007387 */ /* 0x0003e20000100a00 */
[----:B---3--:R-:W-:-:S03]  /*2e910*/  IMAD.WIDE R14, R2, 0x4, R58 ;  /* 0x00000004020e7825 */ /* 0x008fc600078e023a */
        /* <DEDUP_REMOVED lines=62> */
[----:B------:R2:W-:Y:S01]  /*2ed00*/  STL.64 [R1+0xe20], R16 ;  /* 0x000e201001007387 */ /* 0x0005e20000100a00 */
[----:B-1----:R-:W-:-:S03]  /*2ed10*/  IMAD.WIDE R14, R2, 0x4, R226 ;  /* 0x00000004020e7825 */ /* 0x002fc600078e02e2 */
[----:B------:R2:W-:Y:S04]  /*2ed20*/  STL [R1+0x400], RZ ;  /* 0x000400ff01007387 */ /* 0x0005e80000100800 */
[----:B------:R2:W-:Y:S04]  /*2ed30*/  STL.64 [R1+0xe48], R14 ;  /* 0x000e480e01007387 */ /* 0x0005e80000100a00 */
[----:B------:R2:W-:Y:S04]  /*2ed40*/  STL [R1+0x404], RZ ;  /* 0x000404ff01007387 */ /* 0x0005e80000100800 */
        /* <DEDUP_REMOVED lines=254> */
[----:B------:R2:W-:Y:S04]  /*2fd30*/  STL [R1], RZ ;  /* 0x000000ff01007387 */ /* 0x0005e80000100800 */
        /* <DEDUP_REMOVED lines=122> */
[----:B------:R2:W-:Y:S01]  /*304e0*/  STL [R1+0x1ec], RZ ;  /* 0x0001ecff01007387 */ /* 0x0005e20000100800 */
[----:B------:R-:W-:-:S03]  /*304f0*/  VIADD R12, R12, 0x3f ;  /* 0x0000003f0c0c7836 */ /* 0x000fc60000000000 */
[----:B------:R2:W-:Y:S04]  /*30500*/  STL [R1+0x1f0], RZ ;  /* 0x0001f0ff01007387 */ /* 0x0005e80000100800 */
[----:B------:R2:W-:Y:S04]  /*30510*/  STL [R1+0x1f4], RZ ;  /* 0x0001f4ff01007387 */ /* 0x0005e80000100800 */
[----:B------:R2:W-:Y:S04]  /*30520*/  STL [R1+0x1f8], RZ ;  /* 0x0001f8ff01007387 */ /* 0x0005e80000100800 */
[----:B------:R2:W-:Y:S01]  /*30530*/  STL [R1+0x1fc], RZ ;  /* 0x0001fcff01007387 */ /* 0x0005e20000100800 */
[----:B------:R-:W-:Y:S01]  /*30540*/  ISETP.GE.AND P0, PT, R12, 0x40, PT ;  /* 0x000000400c00780c */ /* 0x000fe20003f06270 */
[----:B------:R-:W-:-:S02]  /*30550*/  VIADD R252, R252, 0x100000 ;  /* 0x00100000fcfc7836 */ /* 0x000fc40000000000 */
[----:B------:R2:W-:Y:S04]  /*30560*/  LDGSTS.E [R3+-0x68900], desc[UR4][R18.64], P1 ;  /* 0x9770000012037fae */ /* 0x0005e80008921844 */
[----:B------:R2:W-:Y:S04]  /*30570*/  LDGSTS.E [R4+-0x68500], desc[UR4][R16.64], P1 ;  /* 0x97b0000010047fae */ /* 0x0005e80008921844 */
[----:B------:R2:W-:Y:S01]  /*30580*/  LDGSTS.E [R252+-0x68100], desc[UR4][R14.64], P1 ;  /* 0x97f000000efc7fae */ /* 0x0005e20008921844 */
[----:B------:R-:W-:-:S03]  /*30590*/  CS2R R24, SRZ ;  /* 0x0000000000187805 */ /* 0x000fc6000001ff00 */
[----:B------:R-:W0:Y:S01]  /*305a0*/  LDGDEPBAR ;  /* 0x00000000000079af */ /* 0x000e220000000000 */
[----:B------:R-:W-:Y:S02]  /*305b0*/  CS2R R26, SRZ ;  /* 0x00000000001a7805 */ /* 0x000fe4000001ff00 */
[----:B------:R-:W-:Y:S02]  /*305c0*/  CS2R R28, SRZ ;  /* 0x00000000001c7805 */ /* 0x000fe4000001ff00 */
[----:B------:R-:W-:Y:S02]  /*305d0*/  CS2R R30, SRZ ;  /* 0x00000000001e7805 */ /* 0x000fe4000001ff00 */
[----:B------:R-:W-:Y:S02]  /*305e0*/  CS2R R32, SRZ ;  /* 0x0000000000207805 */ /* 0x000fe4000001ff00 */
[----:B------:R-:W-:Y:S02]  /*305f0*/  CS2R R34, SRZ ;  /* 0x0000000000227805 */ /* 0x000fe4000001ff00 */
[----:B------:R-:W-:-:S02]  /*30600*/  CS2R R36, SRZ ;  /* 0x0000000000247805 */ /* 0x000fc4000001ff00 */
        /* <DEDUP_REMOVED lines=56> */
[----:B------:R-:W-:Y:S01]  /*30990*/  CS2R R150, SRZ ;  /* 0x0000000000967805 */ /* 0x000fe2000001ff00 */
[----:B--2---:R-:W-:Y:S06]  /*309a0*/  @!P0 BRA `(.L_x_0) ;  /* 0x00000160007c8947 */ /* 0x004fec0003800000 */
[----:B------:R-:W2:Y:S04]  /*309b0*/  LDL.LU.64 R242, [R1+0x738] ;  /* 0x0007380001f27983 */ /* 0x000ea80000300a00 */
[----:B------:R-:W3:Y:S04]  /*309c0*/  LDL.LU.64 R212, [R1+0x788] ;  /* 0x0007880001d47983 */ /* 0x000ee80000300a00 */
[----:B------:R-:W4:Y:S04]  /*309d0*/  LDL.LU.64 R172, [R1+0x7b0] ;  /* 0x0007b00001ac7983 */ /* 0x000f280000300a00 */
        /* <DEDUP_REMOVED lines=9> */
[----:B--2---:R-:W-:-:S02]  /*30a70*/  IMAD.MOV.U32 R15, RZ, RZ, R242 ;  /* 0x000000ffff0f7224 */ /* 0x004fc400078e00f2 */
[----:B------:R-:W-:Y:S02]  /*30a80*/  IMAD.MOV.U32 R14, RZ, RZ, R243 ;  /* 0x000000ffff0e7224 */ /* 0x000fe400078e00f3 */
[----:B------:R-:W2:Y:S01]  /*30a90*/  LDL.LU.64 R242, [R1+0x670] ;  /* 0x0006700001f27983 */ /* 0x000ea20000300a00 */
[----:B---3--:R-:W-:Y:S02]  /*30aa0*/  IMAD.MOV.U32 R17, RZ, RZ, R212 ;  /* 0x000000ffff117224 */ /* 0x008fe400078e00d4 */
[----:B------:R-:W-:Y:S01]  /*30ab0*/  IMAD.MOV.U32 R16, RZ, RZ, R213 ;  /* 0x000000ffff107224 */ /* 0x000fe200078e00d5 */
[----:B------:R-:W3:Y:S01]  /*30ac0*/  LDL.LU.64 R236, [R1+0x690] ;  /* 0x0006900001ec7983 */ /* 0x000ee20000300a00 */
[----:B----4-:R-:W-:Y:S02]  /*30ad0*/  IMAD.MOV.U32 R19, RZ, RZ, R172 ;  /* 0x000000ffff137224 */ /* 0x010fe400078e00ac */
[----:B------:R-:W-:Y:S02]  /*30ae0*/  IMAD.MOV.U32 R18, RZ, RZ, R173 ;  /* 0x000000ffff127224 */ /* 0x000fe400078e00ad */
[----:B------:R-:W4:Y:S01]  /*30af0*/  LDL.LU.64 R172, [R1+0x6d0] ;  /* 0x0006d00001ac7983 */ /* 0x000f220000300a00 */
[----:B-----5:R-:W-:Y:S01]  /*30b00*/  MOV R21, R22 ;  /* 0x0000001600157202 */ /* 0x020fe20000000f00 */
[----:B------:R-:W-:-:S02]  /*30b10*/  IMAD.MOV.U32 R20, RZ, RZ, R23 ;  /* 0x000000ffff147224 */ /* 0x000fc400078e0017 */
[----:B------:R-:W5:Y:S01]  /*30b20*/  LDL.LU.64 R212, [R1+0x708] ;  /* 0x0007080001d47983 */ /* 0x000f620000300a00 */
[----:B------:R-:W-:Y:S02]  /*30b30*/  IMAD.MOV.U32 R23, RZ, RZ, R174 ;  /* 0x000000ffff177224 */ /* 0x000fe400078e00ae */
[----:B------:R-:W-:Y:S01]  /*30b40*/  IMAD.MOV.U32 R153, RZ, RZ, R166 ;  /* 0x000000ffff997224 */ /* 0x000fe200078e00a6 */
[----:B------:R-:W5:Y:S01]  /*30b50*/  LDL.LU.64 R176, [R1+0x640] ;  /* 0x0006400001b07983 */ /* 0x000f620000300a00 */
[----:B------:R-:W-:Y:S02]  /*30b60*/  IMAD.MOV.U32 R152, RZ, RZ, R167 ;  /* 0x000000ffff987224 */ /* 0x000fe400078e00a7 */
[----:B------:R-:W-:Y:S01]  /*30b70*/  IMAD.MOV.U32 R155, RZ, RZ, R156 ;  /* 0x000000ffff9b7224 */ /* 0x000fe200078e009c */
[----:B------:R-:W5:Y:S01]  /*30b80*/  LDL.LU.64 R178, [R1+0x668] ;  /* 0x0006680001b27983 */ /* 0x000f620000300a00 */
[----:B------:R-:W-:Y:S02]  /*30b90*/  IMAD.MOV.U32 R154, RZ, RZ, R157 ;  /* 0x000000ffff9a7224 */ /* 0x000fe400078e009d */
[----:B------:R-:W-:-:S02]  /*30ba0*/  IMAD.MOV.U32 R157, RZ, RZ, R158 ;  /* 0x000000ffff9d7224 */ /* 0x000fc400078e009e */
[----:B------:R-:W-:Y:S01]  /*30bb0*/  IMAD.MOV.U32 R156, RZ, RZ, R159 ;  /* 0x000000ffff9c7224 */ /* 0x000fe200078e009f */
[----:B------:R-:W-:Y:S01]  /*30bc0*/  MOV R159, R180 ;  /* 0x000000b4009f7202 */ /* 0x000fe20000000f00 */
[----:B------:R-:W-:Y:S02]  /*30bd0*/  IMAD.MOV.U32 R158, RZ, RZ, R181 ;  /* 0x000000ffff9e7224 */ /* 0x000fe400078e00b5 */
[----:B------:R-:W5:Y:S01]  /*30be0*/  LDL.LU.64 R180, [R1+0x688] ;  /* 0x0006880001b47983 */ /* 0x000f620000300a00 */
[----:B------:R-:W-:Y:S02]  /*30bf0*/  IMAD.MOV.U32 R161, RZ, RZ, R204 ;  /* 0x000000ffffa17224 */ /* 0x000fe400078e00cc */
[----:B------:R-:W-:Y:S01]  /*30c00*/  IMAD.MOV.U32 R160, RZ, RZ, R205 ;  /* 0x000000ffffa07224 */ /* 0x000fe200078e00cd */
[----:B------:R-:W5:Y:S01]  /*30c10*/  LDL.LU.64 R182, [R1+0x6c8] ;  /* 0x0006c80001b67983 */ /* 0x000f620000300a00 */
[----:B------:R-:W-:Y:S02]  /*30c20*/  IMAD.MOV.U32 R163, RZ, RZ, R164 ;  /* 0x000000ffffa37224 */ /* 0x000fe400078e00a4 */
[----:B------:R-:W-:Y:S01]  /*30c30*/  IMAD.MOV.U32 R162, RZ, RZ, R165 ;  /* 0x000000ffffa27224 */ /* 0x000fe200078e00a5 */
[----:B------:R-:W5:Y:S01]  /*30c40*/  LDL.LU.64 R204, [R1+0x628] ;  /* 0x0006280001cc7983 */ /* 0x000f620000300a00 */
[----:B------:R-:W-:-:S02]  /*30c50*/  IMAD.MOV.U32 R165, RZ, RZ, R188 ;  /* 0x000000ffffa57224 */ /* 0x000fc400078e00bc */
[----:B------:R-:W-:Y:S02]  /*30c60*/  IMAD.MOV.U32 R164, RZ, RZ, R189 ;  /* 0x000000ffffa47224 */ /* 0x000fe400078e00bd */
[----:B------:R-:W5:Y:S01]  /*30c70*/  LDL.LU.64 R188, [R1+0x638] ;  /* 0x0006380001bc7983 */ /* 0x000f620000300a00 */
[----:B------:R-:W-:Y:S02]  /*30c80*/  IMAD.MOV.U32 R22, RZ, RZ, R175 ;  /* 0x000000ffff167224 */ /* 0x000fe400078e00af */
[----:B--2---:R-:W-:Y:S02]  /*30c90*/  IMAD.MOV.U32 R167, RZ, RZ, R242 ;  /* 0x000000ffffa77224 */ /* 0x004fe400078e00f2 */
[----:B------:R-:W-:Y:S02]  /*30ca0*/  IMAD.MOV.U32 R166, RZ, RZ, R243 ;  /* 0x000000ffffa67224 */ /* 0x000fe400078e00f3 */
[----:B------:R-:W2:Y:S01]  /*30cb0*/  LDL.LU.64 R242, [R1+0x660] ;  /* 0x0006600001f27983 */ /* 0x000ea20000300a00 */
[----:B---3--:R-:W-:Y:S01]  /*30cc0*/  MOV R169, R236 ;  /* 0x000000ec00a97202 */ /* 0x008fe20000000f00 */
[----:B------:R-:W-:-:S02]  /*30cd0*/  IMAD.MOV.U32 R168, RZ, RZ, R237 ;  /* 0x000000ffffa87224 */ /* 0x000fc400078e00ed */
[----:B------:R-:W3:Y:S01]  /*30ce0*/  LDL.LU.64 R236, [R1+0x680] ;  /* 0x0006800001ec7983 */ /* 0x000ee20000300a00 */
[----:B----4-:R-:W-:Y:S02]  /*30cf0*/  IMAD.MOV.U32 R171, RZ, RZ, R172 ;  /* 0x000000ffffab7224 */ /* 0x010fe400078e00ac */
[----:B------:R-:W-:Y:S01]  /*30d00*/  IMAD.MOV.U32 R170, RZ, RZ, R173 ;  /* 0x000000ffffaa7224 */ /* 0x000fe200078e00ad */
[----:B------:R-:W4:Y:S01]  /*30d10*/  LDL.LU.64 R192, [R1+0x610] ;  /* 0x0006100001c07983 */ /* 0x000f220000300a00 */
[----:B-----5:R-:W-:Y:S02]  /*30d20*/  IMAD.MOV.U32 R173, RZ, RZ, R212 ;  /* 0x000000ffffad7224 */ /* 0x020fe400078e00d4 */
[----:B------:R-:W-:Y:S02]  /*30d30*/  IMAD.MOV.U32 R172, RZ, RZ, R213 ;  /* 0x000000ffffac7224 */ /* 0x000fe400078e00d5 */
[----:B------:R-:W-:Y:S01]  /*30d40*/  IMAD.MOV.U32 R175, RZ, RZ, R176 ;  /* 0x000000ffffaf7224 */ /* 0x000fe200078e00b0 */
[----:B------:R-:W5:Y:S01]  /*30d50*/  LDL.LU.64 R212, [R1+0x620] ;  /* 0x0006200001d47983 */ /* 0x000f620000300a00 */
[----:B------:R-:W-:-:S02]  /*30d60*/  IMAD.MOV.U32 R174, RZ, RZ, R177 ;  /* 0x000000ffffae7224 */ /* 0x000fc400078e00b1 */
[----:B------:R-:W-:Y:S01]  /*30d70*/  IMAD.MOV.U32 R177, RZ, RZ, R178 ;  /* 0x000000ffffb17224 */ /* 0x000fe200078e00b2 */
[----:B------:R-:W5:Y:S01]  /*30d80*/  LDL.LU.64 R148, [R1+0x630] ;  /* 0x0006300001947983 */ /* 0x000f620000300a00 */
[----:B------:R-:W-:Y:S02]  /*30d90*/  IMAD.MOV.U32 R176, RZ, RZ, R179 ;  /* 0x000000ffffb07224 */ /* 0x000fe400078e00b3 */
[----:B------:R-:W-:Y:S02]  /*30da0*/  IMAD.MOV.U32 R218, RZ, RZ, R198 ;  /* 0x000000ffffda7224 */ /* 0x000fe400078e00c6 */
[----:B------:R-:W-:Y:S02]  /*30db0*/  IMAD.MOV.U32 R219, RZ, RZ, R199 ;  /* 0x000000ffffdb7224 */ /* 0x000fe400078e00c7 */
[----:B------:R-:W-:Y:S01]  /*30dc0*/  IMAD.MOV.U32 R150, RZ, RZ, R206 ;  /* 0x000000ffff967224 */ /* 0x000fe200078e00ce */
[----:B------:R-:W5:Y:S01]  /*30dd0*/  LDL.LU.64 R198, [R1+0x648] ;  /* 0x0006480001c67983 */ /* 0x000f620000300a00 */
[----:B------:R-:W-:Y:S01]  /*30de0*/  MOV R179, R180 ;  /* 0x000000b400b37202 */ /* 0x000fe20000000f00 */
[----:B------:R-:W-:-:S02]  /*30df0*/  IMAD.MOV.U32 R178, RZ, RZ, R181 ;  /* 0x000000ffffb27224 */ /* 0x000fc400078e00b5 */
[----:B------:R-:W-:Y:S02]  /*30e00*/  IMAD.MOV.U32 R151, RZ, RZ, R207 ;  /* 0x000000ffff977224 */ /* 0x000fe400078e00cf */
[----:B------:R-:W-:Y:S01]  /*30e10*/  IMAD.MOV.U32 R181, RZ, RZ, R182 ;  /* 0x000000ffffb57224 */ /* 0x000fe200078e00b6 */
[----:B------:R-:W5:Y:S01]  /*30e20*/  LDL.LU.64 R206, [R1+0x608] ;  /* 0x0006080001ce7983 */ /* 0x000f620000300a00 */
[----:B------:R-:W-:Y:S02]  /*30e30*/  IMAD.MOV.U32 R180, RZ, RZ, R183 ;  /* 0x000000ffffb47224 */ /* 0x000fe400078e00b7 */
[----:B------:R-:W-:Y:S02]  /*30e40*/  IMAD.MOV.U32 R183, RZ, RZ, R204 ;  /* 0x000000ffffb77224 */ /* 0x000fe400078e00cc */
[----:B------:R-:W-:Y:S02]  /*30e50*/  IMAD.MOV.U32 R182, RZ, RZ, R205 ;  /* 0x000000ffffb67224 */ /* 0x000fe400078e00cd */
[----:B------:R-:W5:Y:S01]  /*30e60*/  LDL.LU.64 R204, [R1+0x600] ;  /* 0x0006000001cc7983 */ /* 0x000f620000300a00 */
[----:B------:R-:W-:-:S02]  /*30e70*/  IMAD.MOV.U32 R202, RZ, RZ, R184 ;  /* 0x000000ffffca7224 */ /* 0x000fc400078e00b8 */
[----:B------:R-:W-:Y:S02]  /*30e80*/  IMAD.MOV.U32 R203, RZ, RZ, R185 ;  /* 0x000000ffffcb7224 */ /* 0x000fe400078e00b9 */
[----:B------:R-:W-:Y:S02]  /*30e90*/  IMAD.MOV.U32 R185, RZ, RZ, R188 ;  /* 0x000000ffffb97224 */ /* 0x000fe400078e00bc */
[----:B------:R-:W-:Y:S02]  /*30ea0*/  IMAD.MOV.U32 R184, RZ, RZ, R189 ;  /* 0x000000ffffb87224 */ /* 0x000fe400078e00bd */
[----:B--2---:R-:W-:Y:S02]  /*30eb0*/  IMAD.MOV.U32 R187, RZ, RZ, R242 ;  /* 0x000000ffffbb7224 */ /* 0x004fe400078e00f2 */
[----:B------:R-:W-:Y:S02]  /*30ec0*/  IMAD.MOV.U32 R186, RZ, RZ, R243 ;  /* 0x000000ffffba7224 */ /* 0x000fe400078e00f3 */
[----:B------:R-:W2:Y:S01]  /*30ed0*/  LDL.LU.64 R242, [R1+0x618] ;  /* 0x0006180001f27983 */ /* 0x000ea20000300a00 */
[----:B---3--:R-:W-:Y:S01]  /*30ee0*/  MOV R189, R236 ;  /* 0x000000ec00bd7202 */ /* 0x008fe20000000f00 */
[----:B------:R-:W-:-:S02]  /*30ef0*/  IMAD.MOV.U32 R188, RZ, RZ, R237 ;  /* 0x000000ffffbc7224 */ /* 0x000fc400078e00ed */
[----:B------:R-:W3:Y:S01]  /*30f00*/  LDL.LU.64 R236, [R1+0xb48] ;  /* 0x000b480001ec7983 */ /* 0x000ee20000300a00 */
[----:B------:R-:W-:Y:S01]  /*30f10*/  MOV R226, R224 ;  /* 0x000000e000e27202 */ /* 0x000fe20000000f00 */
[----:B------:R-:W-:Y:S02]  /*30f20*/  IMAD.MOV.U32 R227, RZ, RZ, R225 ;  /* 0x000000ffffe37224 */ /* 0x000fe400078e00e1 */
[----:B------:R-:W-:Y:S01]  /*30f30*/  IMAD.MOV.U32 R210, RZ, RZ, R190 ;  /* 0x000000ffffd27224 */ /* 0x000fe200078e00be */
[----:B------:R-:W3:Y:S01]  /*30f40*/  LDL.LU.64 R224, [R1+0xb68] ;  /* 0x000b680001e07983 */ /* 0x000ee20000300a00 */
[----:B------:R-:W-:Y:S02]  /*30f50*/  IMAD.MOV.U32 R211, RZ, RZ, R191 ;  /* 0x000000ffffd37224 */ /* 0x000fe400078e00bf */
[----:B----4-:R-:W-:Y:S02]  /*30f60*/  IMAD.MOV.U32 R191, RZ, RZ, R192 ;  /* 0x000000ffffbf7224 */ /* 0x010fe400078e00c0 */
[----:B------:R-:W-:-:S02]  /*30f70*/  IMAD.MOV.U32 R190, RZ, RZ, R193 ;  /* 0x000000ffffbe7224 */ /* 0x000fc400078e00c1 */
[----:B-----5:R-:W-:Y:S02]  /*30f80*/  IMAD.MOV.U32 R193, RZ, RZ, R212 ;  /* 0x000000ffffc17224 */ /* 0x020fe400078e00d4 */
[----:B------:R-:W-:Y:S02]  /*30f90*/  IMAD.MOV.U32 R192, RZ, RZ, R213 ;  /* 0x000000ffffc07224 */ /* 0x000fe400078e00d5 */
[----:B------:R-:W4:Y:S01]  /*30fa0*/  LDL.LU.64 R212, [R1+0xb78] ;  /* 0x000b780001d47983 */ /* 0x000f220000300a00 */
[----:B------:R-:W-:Y:S02]  /*30fb0*/  IMAD.MOV.U32 R195, RZ, RZ, R148 ;  /* 0x000000ffffc37224 */ /* 0x000fe400078e0094 */
[----:B------:R-:W-:Y:S01]  /*30fc0*/  IMAD.MOV.U32 R194, RZ, RZ, R149 ;  /* 0x000000ffffc27224 */ /* 0x000fe200078e0095 */
[----:B------:R-:W5:Y:S01]  /*30fd0*/  LDL.LU.64 R134, [R1+0xb98] ;  /* 0x000b980001867983 */ /* 0x000f620000300a00 */
[----:B------:R-:W-:Y:S01]  /*30fe0*/  IMAD.MOV.U32 R148, RZ, RZ, R150 ;  /* 0x000000ffff947224 */ /* 0x000fe200078e0096 */
[----:B------:R-:W-:Y:S01]  /*30ff0*/  MOV R136, R218 ;  /* 0x000000da00887202 */ /* 0x000fe20000000f00 */
[----:B------:R-:W-:-:S02]  /*31000*/  IMAD.MOV.U32 R149, RZ, RZ, R151 ;  /* 0x000000ffff957224 */ /* 0x000fc400078e0097 */
[----:B------:R-:W-:Y:S01]  /*31010*/  IMAD.MOV.U32 R138, RZ, RZ, R202 ;  /* 0x000000ffff8a7224 */ /* 0x000fe200078e00ca */
[----:B------:R-:W5:Y:S01]  /*31020*/  LDL.LU.64 R150, [R1+0xb18] ;  /* 0x000b180001967983 */ /* 0x000f620000300a00 */
[----:B------:R-:W-:Y:S02]  /*31030*/  IMAD.MOV.U32 R139, RZ, RZ, R203 ;  /* 0x000000ffff8b7224 */ /* 0x000fe400078e00cb */
[----:B------:R-:W-:Y:S02]  /*31040*/  IMAD.MOV.U32 R137, RZ, RZ, R219 ;  /* 0x000000ffff897224 */ /* 0x000fe400078e00db */
[----:B------:R-:W5:Y:S01]  /*31050*/  LDL.LU.64 R218, [R1+0xb38] ;  /* 0x000b380001da7983 */ /* 0x000f620000300a00 */
[----:B------:R-:W-:Y:S02]  /*31060*/  IMAD.MOV.U32 R203, RZ, RZ, R204 ;  /* 0x000000ffffcb7224 */ /* 0x000fe400078e00cc */
[----:B------:R-:W-:Y:S02]  /*31070*/  IMAD.MOV.U32 R202, RZ, RZ, R205 ;  /* 0x000000ffffca7224 */ /* 0x000fe400078e00cd */
[----:B------:R-:W-:-:S02]  /*31080*/  IMAD.MOV.U32 R144, RZ, RZ, R200 ;  /* 0x000000ffff907224 */ /* 0x000fc400078e00c8 */
[----:B------:R-:W-:Y:S02]  /*31090*/  IMAD.MOV.U32 R145, RZ, RZ, R201 ;  /* 0x000000ffff917224 */ /* 0x000fe400078e00c9 */
[----:B------:R-:W-:Y:S02]  /*310a0*/  IMAD.MOV.U32 R201, RZ, RZ, R206 ;  /* 0x000000ffffc97224 */ /* 0x000fe400078e00ce */
[----:B------:R-:W-:Y:S01]  /*310b0*/  IMAD.MOV.U32 R200, RZ, RZ, R207 ;  /* 0x000000ffffc87224 */ /* 0x000fe200078e00cf */
[----:B--2---:R-:W-:Y:S01]  /*310c0*/  MOV R205, R242 ;  /* 0x000000f200cd7202 */ /* 0x004fe20000000f00 */
[----:B------:R-:W-:Y:S02]  /*310d0*/  IMAD.MOV.U32 R204, RZ, RZ, R243 ;  /* 0x000000ffffcc7224 */ /* 0x000fe400078e00f3 */
[----:B------:R-:W2:Y:S01]  /*310e0*/  LDL.LU.64 R242, [R1+0xb58] ;  /* 0x000b580001f27983 */ /* 0x000ea20000300a00 */
[----:B---3--:R-:W-:Y:S02]  /*310f0*/  IMAD.MOV.U32 R207, RZ, RZ, R236 ;  /* 0x000000ffffcf7224 */ /* 0x008fe400078e00ec */
[----:B------:R-:W-:-:S02]  /*31100*/  IMAD.MOV.U32 R206, RZ, RZ, R237 ;  /* 0x000000ffffce7224 */ /* 0x000fc400078e00ed */
[----:B------:R-:W3:Y:S01]  /*31110*/  LDL.LU.64 R236, [R1+0xb70] ;  /* 0x000b700001ec7983 */ /* 0x000ee20000300a00 */
[----:B------:R-:W-:Y:S02]  /*31120*/  IMAD.MOV.U32 R146, RZ, RZ, R208 ;  /* 0x000000ffff927224 */ /* 0x000fe400078e00d0 */
[----:B------:R-:W-:Y:S02]  /*31130*/  IMAD.MOV.U32 R147, RZ, RZ, R209 ;  /* 0x000000ffff937224 */ /* 0x000fe400078e00d1 */
[----:B------:R-:W-:Y:S02]  /*31140*/  IMAD.MOV.U32 R209, RZ, RZ, R224 ;  /* 0x000000ffffd17224 */ /* 0x000fe400078e00e0 */
[----:B------:R-:W-:Y:S02]  /*31150*/  IMAD.MOV.U32 R208, RZ, RZ, R225 ;  /* 0x000000ffffd07224 */ /* 0x000fe400078e00e1 */
[----:B------:R-:W-:Y:S01]  /*31160*/  IMAD.MOV.U32 R142, RZ, RZ, R210 ;  /* 0x000000ffff8e7224 */ /* 0x000fe200078e00d2 */
[----:B------:R-:W3:Y:S01]  /*31170*/  LDL.LU.64 R224, [R1+0xad0] ;  /* 0x000ad00001e07983 */ /* 0x000ee20000300a00 */
[----:B------:R-:W-:-:S02]  /*31180*/  IMAD.MOV.U32 R143, RZ, RZ, R211 ;  /* 0x000000ffff8f7224 */ /* 0x000fc400078e00d3 */
[----:B----4-:R-:W-:Y:S01]  /*31190*/  IMAD.MOV.U32 R211, RZ, RZ, R212 ;  /* 0x000000ffffd37224 */ /* 0x010fe200078e00d4 */
[----:B------:R-:W4:Y:S01]  /*311a0*/  LDL.LU.64 R122, [R1+0xb10] ;  /* 0x000b1000017a7983 */ /* 0x000f220000300a00 */
[----:B------:R-:W-:Y:S02]  /*311b0*/  IMAD.MOV.U32 R210, RZ, RZ, R213 ;  /* 0x000000ffffd27224 */ /* 0x000fe400078e00d5 */
[----:B-----5:R-:W-:Y:S01]  /*311c0*/  IMAD.MOV.U32 R213, RZ, RZ, R134 ;  /* 0x000000ffffd57224 */ /* 0x020fe200078e0086 */
[----:B------:R-:W5:Y:S01]  /*311d0*/  LDL.LU.64 R128, [R1+0xb30] ;  /* 0x000b300001807983 */ /* 0x000f620000300a00 */
[----:B------:R-:W-:Y:S02]  /*311e0*/  IMAD.MOV.U32 R212, RZ, RZ, R135 ;  /* 0x000000ffffd47224 */ /* 0x000fe400078e0087 */
[----:B------:R-:W-:Y:S01]  /*311f0*/  IMAD.MOV.U32 R132, RZ, RZ, R216 ;  /* 0x000000ffff847224 */ /* 0x000fe200078e00d8 */
[----:B------:R-:W4:Y:S01]  /*31200*/  LDL.LU.64 R134, [R1+0xb50] ;  /* 0x000b500001867983 */ /* 0x000f220000300a00 */
[----:B------:R-:W-:-:S02]  /*31210*/  IMAD.MOV.U32 R133, RZ, RZ, R217 ;  /* 0x000000ffff857224 */ /* 0x000fc400078e00d9 */
[----:B------:R-:W-:Y:S02]  /*31220*/  IMAD.MOV.U32 R217, RZ, RZ, R218 ;  /* 0x000000ffffd97224 */ /* 0x000fe400078e00da */
        /* <DEDUP_REMOVED lines=12> */
[----:B--2---:R-:W-:Y:S02]  /*312f0*/  IMAD.MOV.U32 R219, RZ, RZ, R242 ;  /* 0x000000ffffdb7224 */ /* 0x004fe400078e00f2 */
[----:B------:R-:W-:Y:S02]  /*31300*/  IMAD.MOV.U32 R218, RZ, RZ, R243 ;  /* 0x000000ffffda7224 */ /* 0x000fe400078e00f3 */
[----:B------:R-:W2:Y:S01]  /*31310*/  LDL.LU.64 R242, [R1+0xa70] ;  /* 0x000a700001f27983 */ /* 0x000ea20000300a00 */
[----:B------:R-:W-:Y:S02]  /*31320*/  IMAD.MOV.U32 R138, RZ, RZ, R234 ;  /* 0x000000ffff8a7224 */ /* 0x000fe400078e00ea */
[----:B------:R-:W-:-:S02]  /*31330*/  IMAD.MOV.U32 R139, RZ, RZ, R235 ;  /* 0x000000ffff8b7224 */ /* 0x000fc400078e00eb */
[----:B------:R-:W-:Y:S01]  /*31340*/  IMAD.MOV.U32 R151, RZ, RZ, R221 ;  /* 0x000000ffff977224 */ /* 0x000fe200078e00dd */
[----:B------:R-:W5:Y:S01]  /*31350*/  LDL.LU.64 R234, [R1+0xac8] ;  /* 0x000ac80001ea7983 */ /* 0x000f620000300a00 */
[----:B---3--:R-:W-:Y:S02]  /*31360*/  IMAD.MOV.U32 R221, RZ, RZ, R236 ;  /* 0x000000ffffdd7224 */ /* 0x008fe400078e00ec */
[----:B------:R-:W-:Y:S02]  /*31370*/  IMAD.MOV.U32 R220, RZ, RZ, R237 ;  /* 0x000000ffffdc7224 */ /* 0x000fe400078e00ed */
[----:B------:R-:W3:Y:S01]  /*31380*/  LDL.LU.64 R236, [R1+0xaf8] ;  /* 0x000af80001ec7983 */ /* 0x000ee20000300a00 */
[----:B------:R-:W-:Y:S01]  /*31390*/  MOV R118, R124 ;  /* 0x0000007c00767202 */ /* 0x000fe20000000f00 */
[----:B------:R-:W-:Y:S02]  /*313a0*/  IMAD.MOV.U32 R119, RZ, RZ, R125 ;  /* 0x000000ffff777224 */ /* 0x000fe400078e007d */
[----:B------:R-:W3:Y:S04]  /*313b0*/  LDL.LU.64 R116, [R1+0xb28] ;  /* 0x000b280001747983 */ /* 0x000ee80000300a00 */
[----:B------:R-:W3:Y:S01]  /*313c0*/  LDL.LU.64 R124, [R1+0xa30] ;  /* 0x000a3000017c7983 */ /* 0x000ee20000300a00 */
[----:B------:R-:W-:Y:S01]  /*313d0*/  MOV R140, R196 ;  /* 0x000000c4008c7202 */ /* 0x000fe20000000f00 */
        /* <DEDUP_REMOVED lines=9> */
[----:B----4-:R-:W-:Y:S02]  /*31470*/  IMAD.MOV.U32 R229, RZ, RZ, R134 ;  /* 0x000000ffffe57224 */ /* 0x010fe400078e0086 */
        /* <DEDUP_REMOVED lines=8> */
[----:B--2---:R-:W-:Y:S01]  /*31500*/  MOV R231, R242 ;  /* 0x000000f200e77202 */ /* 0x004fe20000000f00 */
[----:B------:R-:W-:Y:S02]  /*31510*/  IMAD.MOV.U32 R230, RZ, RZ, R243 ;  /* 0x000000ffffe67224 */ /* 0x000fe400078e00f3 */
[----:B------:R-:W2:Y:S04]  /*31520*/  LDL.LU.64 R242, [R1+0xa68] ;  /* 0x000a680001f27983 */ /* 0x000ea80000300a00 */
[----:B------:R-:W4:Y:S04]  /*31530*/  LDL.LU.64 R110, [R1+0xab0] ;  /* 0x000ab000016e7983 */ /* 0x000f280000300a00 */
[----:B------:R-:W4:Y:S01]  /*31540*/  LDL.LU.64 R106, [R1+0xae8] ;  /* 0x000ae800016a7983 */ /* 0x000f220000300a00 */
[----:B------:R-:W-:-:S02]  /*31550*/  IMAD.MOV.U32 R224, RZ, RZ, R123 ;  /* 0x000000ffffe07224 */ /* 0x000fc400078e007b */
[----:B------:R-:W-:Y:S02]  /*31560*/  IMAD.MOV.U32 R122, RZ, RZ, R226 ;  /* 0x000000ffff7a7224 */ /* 0x000fe400078e00e2 */
[----:B------:R-:W-:Y:S02]  /*31570*/  IMAD.MOV.U32 R123, RZ, RZ, R227 ;  /* 0x000000ffff7b7224 */ /* 0x000fe400078e00e3 */
[----:B-----5:R-:W-:Y:S02]  /*31580*/  IMAD.MOV.U32 R227, RZ, RZ, R128 ;  /* 0x000000ffffe37224 */ /* 0x020fe400078e0080 */
[----:B------:R-:W-:Y:S02]  /*31590*/  IMAD.MOV.U32 R226, RZ, RZ, R129 ;  /* 0x000000ffffe27224 */ /* 0x000fe400078e0081 */
[----:B------:R-:W-:Y:S02]  /*315a0*/  IMAD.MOV.U32 R128, RZ, RZ, R132 ;  /* 0x000000ffff807224 */ /* 0x000fe400078e0084 */
[----:B------:R-:W-:-:S02]  /*315b0*/  IMAD.MOV.U32 R129, RZ, RZ, R133 ;  /* 0x000000ffff817224 */ /* 0x000fc400078e0085 */
[----:B------:R-:W-:Y:S02]  /*315c0*/  IMAD.MOV.U32 R132, RZ, RZ, R232 ;  /* 0x000000ffff847224 */ /* 0x000fe400078e00e8 */
[----:B------:R-:W-:Y:S02]  /*315d0*/  IMAD.MOV.U32 R133, RZ, RZ, R233 ;  /* 0x000000ffff857224 */ /* 0x000fe400078e00e9 */
[----:B------:R-:W-:Y:S02]  /*315e0*/  IMAD.MOV.U32 R233, RZ, RZ, R234 ;  /* 0x000000ffffe97224 */ /* 0x000fe400078e00ea */
[----:B------:R-:W-:Y:S02]  /*315f0*/  IMAD.MOV.U32 R232, RZ, RZ, R235 ;  /* 0x000000ffffe87224 */ /* 0x000fe400078e00eb */
[----:B---3--:R-:W-:Y:S02]  /*31600*/  IMAD.MOV.U32 R235, RZ, RZ, R236 ;  /* 0x000000ffffeb7224 */ /* 0x008fe400078e00ec */
        /* <DEDUP_REMOVED lines=11> */
[----:B------:R-:W-:Y:S01]  /*316c0*/  IMAD.MOV.U32 R124, RZ, RZ, R126 ;  /* 0x000000ffff7c7224 */ /* 0x000fe200078e007e */
[----:B------:R-:W3:Y:S01]  /*316d0*/  LDL.LU.64 R120, [R1+0xa08] ;  /* 0x000a080001787983 */ /* 0x000ee20000300a00 */
[----:B------:R-:W-:Y:S01]  /*316e0*/  IMAD.MOV.U32 R125, RZ, RZ, R127 ;  /* 0x000000ffff7d7224 */ /* 0x000fe200078e007f */
[----:B------:R-:W-:Y:S01]  /*316f0*/  MOV R126, R132 ;  /* 0x00000084007e7202 */ /* 0x000fe20000000f00 */
[----:B------:R-:W-:Y:S01]  /*31700*/  IMAD.MOV.U32 R127, RZ, RZ, R133 ;  /* 0x000000ffff7f7224 */ /* 0x000fe200078e0085 */
[----:B------:R-:W5:Y:S01]  /*31710*/  LDL.LU.64 R108, [R1+0x9e8] ;  /* 0x0009e800016c7983 */ /* 0x000f620000300a00 */
[----:B------:R-:W-:-:S02]  /*31720*/  IMAD.MOV.U32 R132, RZ, RZ, R250 ;  /* 0x000000ffff847224 */ /* 0x000fc400078e00fa */
[----:B------:R-:W-:Y:S02]  /*31730*/  IMAD.MOV.U32 R133, RZ, RZ, R251 ;  /* 0x000000ffff857224 */ /* 0x000fe400078e00fb */
[----:B------:R-:W3:Y:S04]  /*31740*/  LDL.LU.64 R250, [R1+0xa28] ;  /* 0x000a280001fa7983 */ /* 0x000ee80000300a00 */
[----:B------:R-:W3:Y:S04]  /*31750*/  LDL.LU.64 R102, [R1+0xa50] ;  /* 0x000a500001667983 */ /* 0x000ee80000300a00 */
[----:B------:R-:W5:Y:S01]  /*31760*/  LDL.LU.64 R104, [R1+0xa88] ;  /* 0x000a880001687983 */ /* 0x000f620000300a00 */
[----:B------:R-:W-:-:S02]  /*31770*/  IMAD.MOV.U32 R114, RZ, RZ, R122 ;  /* 0x000000ffff727224 */ /* 0x000fc400078e007a */
[----:B------:R-:W-:Y:S02]  /*31780*/  IMAD.MOV.U32 R115, RZ, RZ, R123 ;  /* 0x000000ffff737224 */ /* 0x000fe400078e007b */
[----:B------:R-:W-:Y:S02]  /*31790*/  IMAD.MOV.U32 R122, RZ, RZ, R240 ;  /* 0x000000ffff7a7224 */ /* 0x000fe400078e00f0 */
[----:B------:R-:W-:Y:S02]  /*317a0*/  IMAD.MOV.U32 R123, RZ, RZ, R241 ;  /* 0x000000ffff7b7224 */ /* 0x000fe400078e00f1 */
[----:B--2---:R-:W-:Y:S02]  /*317b0*/  IMAD.MOV.U32 R241, RZ, RZ, R242 ;  /* 0x000000fffff17224 */ /* 0x004fe400078e00f2 */
[----:B------:R-:W-:Y:S02]  /*317c0*/  IMAD.MOV.U32 R240, RZ, RZ, R243 ;  /* 0x000000fffff07224 */ /* 0x000fe400078e00f3 */
[----:B----4-:R-:W-:Y:S01]  /*317d0*/  IMAD.MOV.U32 R243, RZ, RZ, R110 ;  /* 0x000000fffff37224 */ /* 0x010fe200078e006e */
        /* <DEDUP_REMOVED lines=9> */
[----:B------:R-:W2:Y:S04]  /*31870*/  LDL.LU.64 R106, [R1+0x968] ;  /* 0x00096800016a7983 */ /* 0x000ea80000300a00 */
[----:B-----5:R1:W-:Y:S01]  /*31880*/  STL [R1+0x600], R104 ;  /* 0x0006006801007387 */ /* 0x0203e20000100800 */
[----:B------:R-:W-:-:S03]  /*31890*/  IMAD.MOV.U32 R252, RZ, RZ, R105 ;  /* 0x000000fffffc7224 */ /* 0x000fc600078e0069 */
[----:B-1----:R-:W4:Y:S04]  /*318a0*/  LDL.LU.64 R104, [R1+0xa10] ;  /* 0x000a100001687983 */ /* 0x002f280000300a00 */
[----:B------:R-:W5:Y:S01]  /*318b0*/  LDL.LU.64 R96, [R1+0xa48] ;  /* 0x000a480001607983 */ /* 0x000f620000300a00 */
[----:B--2---:R-:W-:-:S03]  /*318c0*/  IMAD.MOV.U32 R0, RZ, RZ, R107 ;  /* 0x000000ffff007224 */ /* 0x004fc600078e006b */
[----:B------:R1:W-:Y:S04]  /*318d0*/  STL [R1+0x608], R106 ;  /* 0x0006086a01007387 */ /* 0x0003e80000100800 */
[----:B------:R-:W-:Y:S04]  /*318e0*/  STL [R1+0x610], R108 ;  /* 0x0006106c01007387 */ /* 0x000fe80000100800 */
[----:B------:R2:W-:Y:S04]  /*318f0*/  STL [R1+0x604], R0 ;  /* 0x0006040001007387 */ /* 0x0005e80000100800 */
[----:B------:R-:W5:Y:S04]  /*31900*/  LDL.LU.64 R98, [R1+0x930] ;  /* 0x0009300001627983 */ /* 0x000f680000300a00 */
[----:B-1----:R-:W5:Y:S04]  /*31910*/  LDL.LU.64 R106, [R1+0x948] ;  /* 0x00094800016a7983 */ /* 0x002f680000300a00 */
[----:B------:R-:W5:Y:S01]  /*31920*/  LDL.LU.64 R100, [R1+0x950] ;  /* 0x0009500001647983 */ /* 0x000f620000300a00 */
[----:B------:R-:W-:-:S02]  /*31930*/  IMAD.MOV.U32 R197, RZ, RZ, R198 ;  /* 0x000000ffffc57224 */ /* 0x000fc400078e00c6 */
[----:B------:R-:W-:Y:S02]  /*31940*/  IMAD.MOV.U32 R196, RZ, RZ, R199 ;  /* 0x000000ffffc47224 */ /* 0x000fe400078e00c7 */
[----:B------:R-:W-:Y:S02]  /*31950*/  IMAD.MOV.U32 R199, RZ, RZ, R246 ;  /* 0x000000ffffc77224 */ /* 0x000fe400078e00f6 */
[----:B------:R-:W-:Y:S01]  /*31960*/  IMAD.MOV.U32 R198, RZ, RZ, R247 ;  /* 0x000000ffffc67224 */ /* 0x000fe200078e00f7 */
[----:B--2---:R-:W-:Y:S01]  /*31970*/  MOV R0, R109 ;  /* 0x0000006d00007202 */ /* 0x004fe20000000f00 */
[----:B---3--:R-:W-:Y:S01]  /*31980*/  IMAD.MOV.U32 R247, RZ, RZ, R120 ;  /* 0x000000fffff77224 */ /* 0x008fe200078e0078 */
        /* <DEDUP_REMOVED lines=9> */
[----:B------:R-:W2:Y:S04]  /*31a20*/  LDL.LU.64 R102, [R1+0xb90] ;  /* 0x000b900001667983 */ /* 0x000ea80000300a00 */
[----:B------:R1:W-:Y:S04]  /*31a30*/  STL [R1+0x60c], R0 ;  /* 0x00060c0001007387 */ /* 0x0003e80000100800 */
[----:B------:R-:W3:Y:S04]  /*31a40*/  LDL.LU.64 R108, [R1+0x650] ;  /* 0x00065000016c7983 */ /* 0x000ee80000300a00 */
[----:B----4-:R4:W-:Y:S01]  /*31a50*/  STL [R1+0x618], R104 ;  /* 0x0006186801007387 */ /* 0x0109e20000100800 */
[----:B-1----:R-:W-:-:S03]  /*31a60*/  IMAD.MOV.U32 R0, RZ, RZ, R105 ;  /* 0x000000ffff007224 */ /* 0x002fc600078e0069 */
[----:B----4-:R-:W4:Y:S04]  /*31a70*/  LDL.LU.64 R104, [R1+0x990] ;  /* 0x0009900001687983 */ /* 0x010f280000300a00 */
[----:B------:R1:W-:Y:S04]  /*31a80*/  STL [R1+0x614], R0 ;  /* 0x0006140001007387 */ /* 0x0003e80000100800 */
[----:B-----5:R-:W-:Y:S01]  /*31a90*/  STL [R1+0x620], R96 ;  /* 0x0006206001007387 */ /* 0x020fe20000100800 */
[----:B-1----:R-:W-:-:S05]  /*31aa0*/  IMAD.MOV.U32 R0, RZ, RZ, R97 ;  /* 0x000000ffff007224 */ /* 0x002fca00078e0061 */
[----:B------:R1:W-:Y:S02]  /*31ab0*/  STL [R1+0x61c], R0 ;  /* 0x00061c0001007387 */ /* 0x0003e40000100800 */
[----:B-1----:R-:W-:Y:S02]  /*31ac0*/  IMAD.MOV.U32 R0, RZ, RZ, R99 ;  /* 0x000000ffff007224 */ /* 0x002fe400078e0063 */
[----:B------:R-:W-:Y:S04]  /*31ad0*/  STL [R1+0x628], R98 ;  /* 0x0006286201007387 */ /* 0x000fe80000100800 */
[----:B------:R-:W-:Y:S04]  /*31ae0*/  STL [R1+0x630], R106 ;  /* 0x0006306a01007387 */ /* 0x000fe80000100800 */
[----:B------:R1:W-:Y:S02]  /*31af0*/  STL [R1+0x624], R0 ;  /* 0x0006240001007387 */ /* 0x0003e40000100800 */
[----:B-1----:R-:W-:-:S02]  /*31b00*/  IMAD.MOV.U32 R0, RZ, RZ, R107 ;  /* 0x000000ffff007224 */ /* 0x002fc400078e006b */
[----:B------:R-:W-:Y:S02]  /*31b10*/  IMAD.MOV.U32 R106, RZ, RZ, R110 ;  /* 0x000000ffff6a7224 */ /* 0x000fe400078e006e */
[----:B------:R-:W-:Y:S01]  /*31b20*/  IMAD.MOV.U32 R107, RZ, RZ, R111 ;  /* 0x000000ffff6b7224 */ /* 0x000fe200078e006f */
[----:B------:R1:W-:Y:S01]  /*31b30*/  STL [R1+0x62c], R0 ;  /* 0x00062c0001007387 */ /* 0x0003e20000100800 */
[----:B------:R-:W-:Y:S02]  /*31b40*/  IMAD.MOV.U32 R110, RZ, RZ, R112 ;  /* 0x000000ffff6e7224 */ /* 0x000fe400078e0070 */
[----:B------:R-:W-:Y:S01]  /*31b50*/  IMAD.MOV.U32 R111, RZ, RZ, R113 ;  /* 0x000000ffff6f7224 */ /* 0x000fe200078e0071 */
[----:B------:R-:W-:Y:S01]  /*31b60*/  MOV R113, R115 ;  /* 0x0000007300717202 */ /* 0x000fe20000000f00 */
[----:B------:R-:W-:Y:S01]  /*31b70*/  IMAD.MOV.U32 R112, RZ, RZ, R114 ;  /* 0x000000ffff707224 */ /* 0x000fe200078e0072 */
[----:B------:R-:W-:Y:S01]  /*31b80*/  STL [R1+0x638], R100 ;  /* 0x0006386401007387 */ /* 0x000fe20000100800 */
[----:B------:R-:W-:-:S02]  /*31b90*/  IMAD.MOV.U32 R114, RZ, RZ, R116 ;  /* 0x000000ffff727224 */ /* 0x000fc400078e0074 */
[----:B------:R-:W-:Y:S02]  /*31ba0*/  IMAD.MOV.U32 R115, RZ, RZ, R117 ;  /* 0x000000ffff737224 */ /* 0x000fe400078e0075 */
[----:B------:R-:W5:Y:S01]  /*31bb0*/  LDL.LU.64 R116, [R1+0x658] ;  /* 0x0006580001747983 */ /* 0x000f620000300a00 */
[----:B-1----:R-:W-:-:S05]  /*31bc0*/  IMAD.MOV.U32 R0, RZ, RZ, R101 ;  /* 0x000000ffff007224 */ /* 0x002fca00078e0065 */
[----:B------:R4:W-:Y:S02]  /*31bd0*/  STL [R1+0x634], R0 ;  /* 0x0006340001007387 */ /* 0x0009e40000100800 */
[----:B----4-:R-:W-:Y:S02]  /*31be0*/  IMAD.MOV.U32 R0, RZ, RZ, R105 ;  /* 0x000000ffff007224 */ /* 0x010fe400078e0069 */
[----:B------:R1:W-:Y:S04]  /*31bf0*/  STL [R1+0x640], R104 ;  /* 0x0006406801007387 */ /* 0x0003e80000100800 */
[----:B------:R4:W-:Y:S04]  /*31c00*/  STL [R1+0x63c], R0 ;  /* 0x00063c0001007387 */ /* 0x0009e80000100800 */
[----:B--2---:R-:W-:Y:S04]  /*31c10*/  STL [R1+0x648], R102 ;  /* 0x0006486601007387 */ /* 0x004fe80000100800 */
[----:B-1----:R-:W2:Y:S04]  /*31c20*/  LDL.LU.64 R104, [R1+0xb88] ;  /* 0x000b880001687983 */ /* 0x002ea80000300a00 */
[----:B------:R-:W2:Y:S01]  /*31c30*/  LDL.LU.64 R100, [R1+0x6b0] ;  /* 0x0006b00001647983 */ /* 0x000ea20000300a00 */
[----:B----4-:R-:W-:-:S03]  /*31c40*/  IMAD.MOV.U32 R0, RZ, RZ, R103 ;  /* 0x000000ffff007224 */ /* 0x010fc600078e0067 */
[----:B---3--:R-:W-:Y:S04]  /*31c50*/  STL [R1+0x650], R108 ;  /* 0x0006506c01007387 */ /* 0x008fe80000100800 */
[----:B------:R1:W-:Y:S02]  /*31c60*/  STL [R1+0x644], R0 ;  /* 0x0006440001007387 */ /* 0x0003e40000100800 */
[----:B-1----:R-:W-:-:S05]  /*31c70*/  IMAD.MOV.U32 R0, RZ, RZ, R109 ;  /* 0x000000ffff007224 */ /* 0x002fca00078e006d */
[----:B------:R1:W-:Y:S04]  /*31c80*/  STL [R1+0x64c], R0 ;  /* 0x00064c0001007387 */ /* 0x0003e80000100800 */
[----:B-----5:R3:W-:Y:S01]  /*31c90*/  STL [R1+0x658], R116 ;  /* 0x0006587401007387 */ /* 0x0207e20000100800 */
[----:B-1----:R-:W-:-:S03]  /*31ca0*/  IMAD.MOV.U32 R0, RZ, RZ, R117 ;  /* 0x000000ffff007224 */ /* 0x002fc600078e0075 */
[----:B---3--:R-:W3:Y:S04]  /*31cb0*/  LDL.LU.64 R116, [R1+0x678] ;  /* 0x0006780001747983 */ /* 0x008ee80000300a00 */
[----:B------:R2:W-:Y:S04]  /*31cc0*/  STL [R1+0x654], R0 ;  /* 0x0006540001007387 */ /* 0x0005e80000100800 */
[----:B------:R-:W-:Y:S04]  /*31cd0*/  STL [R1+0x660], R8 ;  /* 0x0006600801007387 */ /* 0x000fe80000100800 */
[----:B------:R-:W-:Y:S04]  /*31ce0*/  STL [R1+0x65c], R9 ;  /* 0x00065c0901007387 */ /* 0x000fe80000100800 */
[----:B------:R-:W4:Y:S01]  /*31cf0*/  LDL.LU.64 R102, [R1+0xba8] ;  /* 0x000ba80001667983 */ /* 0x000f220000300a00 */
[----:B------:R-:W-:-:S02]  /*31d00*/  IMAD.MOV.U32 R108, RZ, RZ, R112 ;  /* 0x000000ffff6c7224 */ /* 0x000fc400078e0070 */
[----:B------:R-:W-:Y:S01]  /*31d10*/  IMAD.MOV.U32 R109, RZ, RZ, R113 ;  /* 0x000000ffff6d7224 */ /* 0x000fe200078e0071 */
[----:B------:R-:W-:Y:S01]  /*31d20*/  MOV R113, R115 ;  /* 0x0000007300717202 */ /* 0x000fe20000000f00 */
[----:B------:R-:W-:Y:S02]  /*31d30*/  IMAD.MOV.U32 R112, RZ, RZ, R114 ;  /* 0x000000ffff707224 */ /* 0x000fe400078e0072 */
[----:B--2---:R-:W-:Y:S01]  /*31d40*/  IMAD.MOV.U32 R0, RZ, RZ, R105 ;  /* 0x000000ffff007224 */ /* 0x004fe200078e0069 */
[----:B------:R1:W-:Y:S04]  /*31d50*/  STL [R1+0x668], R104 ;  /* 0x0006686801007387 */ /* 0x0003e80000100800 */
[----:B------:R-:W2:Y:S04]  /*31d60*/  LDL.LU.64 R114, [R1+0x728] ;  /* 0x0007280001727983 */ /* 0x000ea80000300a00 */
[----:B------:R5:W-:Y:S01]  /*31d70*/  STL [R1+0x664], R0 ;  /* 0x0006640001007387 */ /* 0x000be20000100800 */
[----:B-1----:R-:W-:-:S03]  /*31d80*/  IMAD.MOV.U32 R104, RZ, RZ, R106 ;  /* 0x000000ffff687224 */ /* 0x002fc600078e006a */
[----:B------:R-:W-:Y:S01]  /*31d90*/  STL [R1+0x670], R100 ;  /* 0x0006706401007387 */ /* 0x000fe20000100800 */
[----:B------:R-:W-:Y:S02]  /*31da0*/  IMAD.MOV.U32 R105, RZ, RZ, R107 ;  /* 0x000000ffff697224 */ /* 0x000fe400078e006b */
[----:B------:R-:W-:Y:S02]  /*31db0*/  IMAD.MOV.U32 R106, RZ, RZ, R108 ;  /* 0x000000ffff6a7224 */ /* 0x000fe400078e006c */
[----:B------:R-:W-:Y:S02]  /*31dc0*/  IMAD.MOV.U32 R107, RZ, RZ, R109 ;  /* 0x000000ffff6b7224 */ /* 0x000fe400078e006d */
[----:B------:R-:W2:Y:S01]  /*31dd0*/  LDL.LU.64 R108, [R1+0x698] ;  /* 0x00069800016c7983 */ /* 0x000ea20000300a00 */
[----:B-----5:R-:W-:-:S05]  /*31de0*/  IMAD.MOV.U32 R0, RZ, RZ, R101 ;  /* 0x000000ffff007224 */ /* 0x020fca00078e0065 */
[----:B------:R3:W-:Y:S02]  /*31df0*/  STL [R1+0x66c], R0 ;  /* 0x00066c0001007387 */ /* 0x0007e40000100800 */
[----:B---3--:R-:W-:Y:S02]  /*31e00*/  IMAD.MOV.U32 R0, RZ, RZ, R117 ;  /* 0x000000ffff007224 */ /* 0x008fe400078e0075 */
[----:B------:R1:W-:Y:S04]  /*31e10*/  STL [R1+0x678], R116 ;  /* 0x0006787401007387 */ /* 0x0003e80000100800 */
[----:B------:R3:W-:Y:S04]  /*31e20*/  STL [R1+0x674], R0 ;  /* 0x0006740001007387 */ /* 0x0007e80000100800 */
[----:B------:R-:W-:Y:S04]  /*31e30*/  STL [R1+0x680], R10 ;  /* 0x0006800a01007387 */ /* 0x000fe80000100800 */
[----:B------:R-:W-:Y:S04]  /*31e40*/  STL [R1+0x67c], R11 ;  /* 0x00067c0b01007387 */ /* 0x000fe80000100800 */
[----:B----4-:R-:W-:Y:S04]  /*31e50*/  STL [R1+0x688], R102 ;  /* 0x0006886601007387 */ /* 0x010fe80000100800 */
[----:B-1----:R-:W4:Y:S01]  /*31e60*/  LDL.LU.64 R116, [R1+0xbb8] ;  /* 0x000bb80001747983 */ /* 0x002f220000300a00 */
[----:B---3--:R-:W-:-:S03]  /*31e70*/  IMAD.MOV.U32 R0, RZ, RZ, R103 ;  /* 0x000000ffff007224 */ /* 0x008fc600078e0067 */
[----:B------:R-:W3:Y:S04]  /*31e80*/  LDL.LU.64 R100, [R1+0x758] ;  /* 0x0007580001647983 */ /* 0x000ee80000300a00 */
[----:B------:R1:W-:Y:S04]  /*31e90*/  STL [R1+0x684], R0 ;  /* 0x0006840001007387 */ /* 0x0003e80000100800 */
[----:B--2---:R2:W-:Y:S01]  /*31ea0*/  STL [R1+0x690], R114 ;  /* 0x0006907201007387 */ /* 0x0045e20000100800 */
[----:B-1----:R-:W-:-:S03]  /*31eb0*/  MOV R0, R115 ;  /* 0x0000007300007202 */ /* 0x002fc60000000f00 */
[----:B------:R-:W-:Y:S04]  /*31ec0*/  STL [R1+0x698], R108 ;  /* 0x0006986c01007387 */ /* 0x000fe80000100800 */
[----:B------:R1:W-:Y:S04]  /*31ed0*/  STL [R1+0x68c], R0 ;  /* 0x00068c0001007387 */ /* 0x0003e80000100800 */
[----:B--2---:R-:W2:Y:S01]  /*31ee0*/  LDL.LU.64 R114, [R1+0x6b8] ;  /* 0x0006b80001727983 */ /* 0x004ea20000300a00 */
[----:B-1----:R-:W-:-:S05]  /*31ef0*/  IMAD.MOV.U32 R0, RZ, RZ, R109 ;  /* 0x000000ffff007224 */ /* 0x002fca00078e006d */
[----:B------:R1:W-:Y:S04]  /*31f00*/  STL [R1+0x694], R0 ;  /* 0x0006940001007387 */ /* 0x0003e80000100800 */
[----:B------:R-:W-:Y:S04]  /*31f10*/  STL [R1+0x6a0], R104 ;  /* 0x0006a06801007387 */ /* 0x000fe80000100800 */
[----:B------:R-:W5:Y:S01]  /*31f20*/  LDL.LU.64 R102, [R1+0xbd8] ;  /* 0x000bd80001667983 */ /* 0x000f620000300a00 */
[----:B-1----:R-:W-:-:S03]  /*31f30*/  IMAD.MOV.U32 R0, RZ, RZ, R105 ;  /* 0x000000ffff007224 */ /* 0x002fc600078e0069 */
[----:B------:R-:W5:Y:S04]  /*31f40*/  LDL.LU.64 R108, [R1+0x790] ;  /* 0x00079000016c7983 */ /* 0x000f680000300a00 */
[----:B------:R4:W-:Y:S02]  /*31f50*/  STL [R1+0x69c], R0 ;  /* 0x00069c0001007387 */ /* 0x0009e40000100800 */
[----:B----4-:R-:W-:Y:S02]  /*31f60*/  IMAD.MOV.U32 R0, RZ, RZ, R117 ;  /* 0x000000ffff007224 */ /* 0x010fe400078e0075 */
[----:B------:R1:W-:Y:S04]  /*31f70*/  STL [R1+0x6a8], R116 ;  /* 0x0006a87401007387 */ /* 0x0003e80000100800 */
[----:B------:R3:W-:Y:S04]  /*31f80*/  STL [R1+0x6a4], R0 ;  /* 0x0006a40001007387 */ /* 0x0007e80000100800 */
[----:B-1----:R-:W4:Y:S01]  /*31f90*/  LDL.LU.64 R116, [R1+0x6d8] ;  /* 0x0006d80001747983 */ /* 0x002f220000300a00 */
[----:B---3--:R-:W-:-:S03]  /*31fa0*/  IMAD.MOV.U32 R0, RZ, RZ, R101 ;  /* 0x000000ffff007224 */ /* 0x008fc600078e0065 */
[----:B------:R-:W-:Y:S04]  /*31fb0*/  STL [R1+0x6b0], R100 ;  /* 0x0006b06401007387 */ /* 0x000fe80000100800 */
[----:B------:R-:W3:Y:S04]  /*31fc0*/  LDL.LU.64 R104, [R1+0xbf0] ;  /* 0x000bf00001687983 */ /* 0x000ee80000300a00 */
[----:B------:R2:W-:Y:S02]  /*31fd0*/  STL [R1+0x6ac], R0 ;  /* 0x0006ac0001007387 */ /* 0x0005e40000100800 */
[----:B--2---:R-:W-:-:S02]  /*31fe0*/  IMAD.MOV.U32 R0, RZ, RZ, R115 ;  /* 0x000000ffff007224 */ /* 0x004fc400078e0073 */
[----:B------:R1:W-:Y:S04]  /*31ff0*/  STL [R1+0x6b8], R114 ;  /* 0x0006b87201007387 */ /* 0x0003e80000100800 */
[----:B------:R2:W-:Y:S04]  /*32000*/  STL [R1+0x6b4], R0 ;  /* 0x0006b40001007387 */ /* 0x0005e80000100800 */
[----:B------:R5:W-:Y:S04]  /*32010*/  STL [R1+0x6c0], R110 ;  /* 0x0006c06e01007387 */ /* 0x000be80000100800 */
[----:B-1----:R-:W3:Y:S01]  /*32020*/  LDL.LU.64 R114, [R1+0x6f8] ;  /* 0x0006f80001727983 */ /* 0x002ee20000300a00 */
[----:B--2---:R-:W-:-:S03]  /*32030*/  IMAD.MOV.U32 R0, RZ, RZ, R111 ;  /* 0x000000ffff007224 */ /* 0x004fc600078e006f */
[----:B-----5:R-:W-:Y:S04]  /*32040*/  STL [R1+0x6c8], R102 ;  /* 0x0006c86601007387 */ /* 0x020fe80000100800 */
[----:B------:R1:W-:Y:S04]  /*32050*/  STL [R1+0x6bc], R0 ;  /* 0x0006bc0001007387 */ /* 0x0003e80000100800 */
[----:B------:R-:W2:Y:S01]  /*32060*/  LDL.LU.64 R110, [R1+0x7d0] ;  /* 0x0007d000016e7983 */ /* 0x000ea20000300a00 */
[----:B-1----:R-:W-:-:S05]  /*32070*/  IMAD.MOV.U32 R0, RZ, RZ, R103 ;  /* 0x000000ffff007224 */ /* 0x002fca00078e0067 */
[----:B------:R1:W-:Y:S04]  /*32080*/  STL [R1+0x6c4], R0 ;  /* 0x0006c40001007387 */ /* 0x0003e80000100800 */
[----:B------:R5:W-:Y:S01]  /*32090*/  STL [R1+0x6d0], R108 ;  /* 0x0006d06c01007387 */ /* 0x000be20000100800 */
[----:B-1----:R-:W-:Y:S02]  /*320a0*/  IMAD.MOV.U32 R0, RZ, RZ, R109 ;  /* 0x000000ffff007224 */ /* 0x002fe400078e006d */
[----:B-----5:R-:W-:Y:S01]  /*320b0*/  IMAD.MOV.U32 R108, RZ, RZ, R112 ;  /* 0x000000ffff6c7224 */ /* 0x020fe200078e0070 */
[----:B------:R-:W-:Y:S01]  /*320c0*/  MOV R109, R113 ;  /* 0x00000071006d7202 */ /* 0x000fe20000000f00 */
[----:B----4-:R1:W-:Y:S04]  /*320d0*/  STL [R1+0x6d8], R116 ;  /* 0x0006d87401007387 */ /* 0x0103e80000100800 */
[----:B------:R4:W-:Y:S04]  /*320e0*/  STL [R1+0x6cc], R0 ;  /* 0x0006cc0001007387 */ /* 0x0009e80000100800 */
[----:B------:R-:W5:Y:S01]  /*320f0*/  LDL.LU.64 R112, [R1+0x7f0] ;  /* 0x0007f00001707983 */ /* 0x000f620000300a00 */
[----:B-1----:R-:W-:-:S02]  /*32100*/  IMAD.MOV.U32 R116, RZ, RZ, R124 ;  /* 0x000000ffff747224 */ /* 0x002fc400078e007c */
[----:B----4-:R-:W-:Y:S02]  /*32110*/  IMAD.MOV.U32 R0, RZ, RZ, R117 ;  /* 0x000000ffff007224 */ /* 0x010fe400078e0075 */
[----:B------:R-:W-:Y:S02]  /*32120*/  IMAD.MOV.U32 R117, RZ, RZ, R125 ;  /* 0x000000ffff757224 */ /* 0x000fe400078e007d */
[----:B------:R-:W4:Y:S04]  /*32130*/  LDL.LU.64 R124, [R1+0xc10] ;  /* 0x000c1000017c7983 */ /* 0x000f280000300a00 */
[----:B------:R1:W-:Y:S04]  /*32140*/  STL [R1+0x6d4], R0 ;  /* 0x0006d40001007387 */ /* 0x0003e80000100800 */
[----:B------:R3:W-:Y:S01]  /*32150*/  STL [R1+0x6e0], R106 ;  /* 0x0006e06a01007387 */ /* 0x0007e20000100800 */
[----:B-1----:R-:W-:-:S03]  /*32160*/  IMAD.MOV.U32 R0, RZ, RZ, R107 ;  /* 0x000000ffff007224 */ /* 0x002fc600078e006b */
[----:B---3--:R-:W-:Y:S04]  /*32170*/  STL [R1+0x6e8], R104 ;  /* 0x0006e86801007387 */ /* 0x008fe80000100800 */
[----:B------:R1:W-:Y:S04]  /*32180*/  STL [R1+0x6dc], R0 ;  /* 0x0006dc0001007387 */ /* 0x0003e80000100800 */
[----:B------:R-:W3:Y:S01]  /*32190*/  LDL.LU.64 R106, [R1+0x718] ;  /* 0x00071800016a7983 */ /* 0x000ee20000300a00 */
[----:B-1----:R-:W-:-:S05]  /*321a0*/  IMAD.MOV.U32 R0, RZ, RZ, R105 ;  /* 0x000000ffff007224 */ /* 0x002fca00078e0069 */
[----:B------:R1:W-:Y:S04]  /*321b0*/  STL [R1+0x6e4], R0 ;  /* 0x0006e40001007387 */ /* 0x0003e80000100800 */
[----:B--2---:R2:W-:Y:S01]  /*321c0*/  STL [R1+0x6f0], R110 ;  /* 0x0006f06e01007387 */ /* 0x0045e20000100800 */
[----:B-1----:R-:W-:-:S05]  /*321d0*/  IMAD.MOV.U32 R0, RZ, RZ, R111 ;  /* 0x000000ffff007224 */ /* 0x002fca00078e006f */
[----:B------:R1:W-:Y:S04]  /*321e0*/  STL [R1+0x6ec], R0 ;  /* 0x0006ec0001007387 */ /* 0x0003e80000100800 */
[----:B------:R1:W-:Y:S04]  /*321f0*/  STL [R1+0x6f8], R114 ;  /* 0x0006f87201007387 */ /* 0x0003e80000100800 */
[----:B--2---:R-:W2:Y:S01]  /*32200*/  LDL.LU.64 R110, [R1+0xc38] ;  /* 0x000c3800016e7983 */ /* 0x004ea20000300a00 */
[----:B-1----:R-:W-:-:S05]  /*32210*/  IMAD.MOV.U32 R0, RZ, RZ, R115 ;  /* 0x000000ffff007224 */ /* 0x002fca00078e0073 */
[----:B------:R1:W-:Y:S04]  /*32220*/  STL [R1+0x6f4], R0 ;  /* 0x0006f40001007387 */ /* 0x0003e80000100800 */
[----:B------:R-:W-:Y:S04]  /*32230*/  STL [R1+0x700], R108 ;  /* 0x0007006c01007387 */ /* 0x000fe80000100800 */
[----:B------:R-:W2:Y:S01]  /*32240*/  LDL.LU.64 R114, [R1+0x810] ;  /* 0x0008100001727983 */ /* 0x000ea20000300a00 */
[----:B-1----:R-:W-:-:S05]  /*32250*/  IMAD.MOV.U32 R0, RZ, RZ, R109 ;  /* 0x000000ffff007224 */ /* 0x002fca00078e006d */
[----:B------:R4:W-:Y:S02]  /*32260*/  STL [R1+0x6fc], R0 ;  /* 0x0006fc0001007387 */ /* 0x0009e40000100800 */
[----:B----4-:R-:W-:Y:S02]  /*32270*/  IMAD.MOV.U32 R0, RZ, RZ, R125 ;  /* 0x000000ffff007224 */ /* 0x010fe400078e007d */
[----:B------:R1:W-:Y:S04]  /*32280*/  STL [R1+0x708], R124 ;  /* 0x0007087c01007387 */ /* 0x0003e80000100800 */
[----:B------:R5:W-:Y:S01]  /*32290*/  STL [R1+0x704], R0 ;  /* 0x0007040001007387 */ /* 0x000be20000100800 */
[----:B-1----:R-:W-:Y:S01]  /*322a0*/  MOV R124, R126 ;  /* 0x0000007e007c7202 */ /* 0x002fe20000000f00 */
[----:B------:R-:W-:-:S02]  /*322b0*/  IMAD.MOV.U32 R125, RZ, RZ, R127 ;  /* 0x000000ffff7d7224 */ /* 0x000fc400078e007f */
[----:B------:R-:W4:Y:S01]  /*322c0*/  LDL.LU.64 R126, [R1+0x750] ;  /* 0x00075000017e7983 */ /* 0x000f220000300a00 */
[----:B-----5:R-:W-:Y:S02]  /*322d0*/  IMAD.MOV.U32 R0, RZ, RZ, R113 ;  /* 0x000000ffff007224 */ /* 0x020fe400078e0071 */
[----:B------:R-:W-:Y:S01]  /*322e0*/  IMAD.MOV.U32 R108, RZ, RZ, R120 ;  /* 0x000000ffff6c7224 */ /* 0x000fe200078e0078 */
[----:B------:R1:W-:Y:S01]  /*322f0*/  STL [R1+0x710], R112 ;  /* 0x0007107001007387 */ /* 0x0003e20000100800 */
[----:B------:R-:W-:-:S03]  /*32300*/  IMAD.MOV.U32 R109, RZ, RZ, R121 ;  /* 0x000000ffff6d7224 */ /* 0x000fc600078e0079 */
[----:B------:R-:W5:Y:S04]  /*32310*/  LDL.LU.64 R120, [R1+0x830] ;  /* 0x0008300001787983 */ /* 0x000f680000300a00 */
[----:B---3--:R-:W-:Y:S04]  /*32320*/  STL [R1+0x718], R106 ;  /* 0x0007186a01007387 */ /* 0x008fe80000100800 */
[----:B------:R3:W-:Y:S04]  /*32330*/  STL [R1+0x70c], R0 ;  /* 0x00070c0001007387 */ /* 0x0007e80000100800 */
[----:B-1----:R-:W5:Y:S01]  /*32340*/  LDL.LU.64 R112, [R1+0xc70] ;  /* 0x000c700001707983 */ /* 0x002f620000300a00 */
[----:B---3--:R-:W-:-:S05]  /*32350*/  IMAD.MOV.U32 R0, RZ, RZ, R107 ;  /* 0x000000ffff007224 */ /* 0x008fca00078e006b */
[----:B------:R1:W-:Y:S04]  /*32360*/  STL [R1+0x714], R0 ;  /* 0x0007140001007387 */ /* 0x0003e80000100800 */
[----:B------:R3:W-:Y:S01]  /*32370*/  STL [R1+0x720], R122 ;  /* 0x0007207a01007387 */ /* 0x0007e20000100800 */
[----:B-1----:R-:W-:-:S03]  /*32380*/  IMAD.MOV.U32 R0, RZ, RZ, R123 ;  /* 0x000000ffff007224 */ /* 0x002fc600078e007b */
[----:B--2---:R-:W-:Y:S04]  /*32390*/  STL [R1+0x728], R110 ;  /* 0x0007286e01007387 */ /* 0x004fe80000100800 */
[----:B------:R1:W-:Y:S04]  /*323a0*/  STL [R1+0x71c], R0 ;  /* 0x00071c0001007387 */ /* 0x0003e80000100800 */
[----:B---3--:R-:W2:Y:S01]  /*323b0*/  LDL.LU.64 R122, [R1+0x768] ;  /* 0x00076800017a7983 */ /* 0x008ea20000300a00 */
[----:B-1----:R-:W-:-:S03]  /*323c0*/  IMAD.MOV.U32 R0, RZ, RZ, R111 ;  /* 0x000000ffff007224 */ /* 0x002fc600078e006f */
[----:B------:R-:W-:Y:S01]  /*323d0*/  STL [R1+0x730], R114 ;  /* 0x0007307201007387 */ /* 0x000fe20000100800 */
[----:B------:R-:W-:Y:S02]  /*323e0*/  IMAD.MOV.U32 R110, RZ, RZ, R116 ;  /* 0x000000ffff6e7224 */ /* 0x000fe400078e0074 */
[----:B------:R-:W-:Y:S01]  /*323f0*/  IMAD.MOV.U32 R111, RZ, RZ, R117 ;  /* 0x000000ffff6f7224 */ /* 0x000fe200078e0075 */
[----:B------:R1:W-:Y:S04]  /*32400*/  STL [R1+0x724], R0 ;  /* 0x0007240001007387 */ /* 0x0003e80000100800 */
[----:B------:R-:W3:Y:S01]  /*32410*/  LDL.LU.64 R116, [R1+0xc90] ;  /* 0x000c900001747983 */ /* 0x000ee20000300a00 */
[----:B-1----:R-:W-:-:S05]  /*32420*/  MOV R0, R115 ;  /* 0x0000007300007202 */ /* 0x002fca0000000f00 */
[----:B------:R4:W-:Y:S04]  /*32430*/  STL [R1+0x72c], R0 ;  /* 0x00072c0001007387 */ /* 0x0009e80000100800 */
[----:B------:R-:W3:Y:S01]  /*32440*/  LDL.LU.64 R114, [R1+0x850] ;  /* 0x0008500001727983 */ /* 0x000ee20000300a00 */
[----:B----4-:R-:W-:-:S03]  /*32450*/  IMAD.MOV.U32 R0, RZ, RZ, R127 ;  /* 0x000000ffff007224 */ /* 0x010fc600078e007f */
[----:B------:R1:W-:Y:S04]  /*32460*/  STL [R1+0x738], R126 ;  /* 0x0007387e01007387 */ /* 0x0003e80000100800 */
[----:B------:R4:W-:Y:S04]  /*32470*/  STL [R1+0x734], R0 ;  /* 0x0007340001007387 */ /* 0x0009e80000100800 */
[----:B------:R-:W-:Y:S04]  /*32480*/  STL [R1+0x740], R108 ;  /* 0x0007406c01007387 */ /* 0x000fe80000100800 */
[----:B-1----:R-:W3:Y:S01]  /*32490*/  LDL.LU.64 R126, [R1+0x778] ;  /* 0x00077800017e7983 */ /* 0x002ee20000300a00 */
[----:B----4-:R-:W-:-:S05]  /*324a0*/  IMAD.MOV.U32 R0, RZ, RZ, R109 ;  /* 0x000000ffff007224 */ /* 0x010fca00078e006d */
[----:B------:R1:W-:Y:S04]  /*324b0*/  STL [R1+0x73c], R0 ;  /* 0x00073c0001007387 */ /* 0x0003e80000100800 */
[----:B-----5:R4:W-:Y:S01]  /*324c0*/  STL [R1+0x748], R112 ;  /* 0x0007487001007387 */ /* 0x0209e20000100800 */
[----:B-1----:R-:W-:-:S05]  /*324d0*/  IMAD.MOV.U32 R0, RZ, RZ, R113 ;  /* 0x000000ffff007224 */ /* 0x002fca00078e0071 */
[----:B------:R1:W-:Y:S01]  /*324e0*/  STL [R1+0x744], R0 ;  /* 0x0007440001007387 */ /* 0x0003e20000100800 */
[----:B----4-:R-:W-:Y:S02]  /*324f0*/  IMAD.MOV.U32 R112, RZ, RZ, R118 ;  /* 0x000000ffff707224 */ /* 0x010fe400078e0076 */
[----:B------:R-:W-:Y:S01]  /*32500*/  IMAD.MOV.U32 R113, RZ, RZ, R119 ;  /* 0x000000ffff717224 */ /* 0x000fe200078e0077 */
[----:B------:R-:W-:Y:S04]  /*32510*/  STL [R1+0x750], R120 ;  /* 0x0007507801007387 */ /* 0x000fe80000100800 */
[----:B------:R-:W4:Y:S01]  /*32520*/  LDL.LU.64 R118, [R1+0xcb8] ;  /* 0x000cb80001767983 */ /* 0x000f220000300a00 */
[----:B-1----:R-:W-:-:S05]  /*32530*/  IMAD.MOV.U32 R0, RZ, RZ, R121 ;  /* 0x000000ffff007224 */ /* 0x002fca00078e0079 */
[----:B------:R1:W-:Y:S04]  /*32540*/  STL [R1+0x74c], R0 ;  /* 0x00074c0001007387 */ /* 0x0003e80000100800 */
[----:B--2---:R2:W-:Y:S01]  /*32550*/  STL [R1+0x758], R122 ;  /* 0x0007587a01007387 */ /* 0x0045e20000100800 */
[----:B-1----:R-:W-:-:S03]  /*32560*/  IMAD.MOV.U32 R0, RZ, RZ, R123 ;  /* 0x000000ffff007224 */ /* 0x002fc600078e007b */
[----:B--2---:R-:W2:Y:S04]  /*32570*/  LDL.LU.64 R122, [R1+0x870] ;  /* 0x00087000017a7983 */ /* 0x004ea80000300a00 */
[----:B------:R1:W-:Y:S04]  /*32580*/  STL [R1+0x754], R0 ;  /* 0x0007540001007387 */ /* 0x0003e80000100800 */
[----:B------:R-:W-:Y:S04]  /*32590*/  STL [R1+0x760], R110 ;  /* 0x0007606e01007387 */ /* 0x000fe80000100800 */
[----:B------:R-:W5:Y:S01]  /*325a0*/  LDL.LU.64 R120, [R1+0x798] ;  /* 0x0007980001787983 */ /* 0x000f620000300a00 */
[----:B-1----:R-:W-:-:S05]  /*325b0*/  IMAD.MOV.U32 R0, RZ, RZ, R111 ;  /* 0x000000ffff007224 */ /* 0x002fca00078e006f */
[----:B------:R1:W-:Y:S04]  /*325c0*/  STL [R1+0x75c], R0 ;  /* 0x00075c0001007387 */ /* 0x0003e80000100800 */
[----:B---3--:R3:W-:Y:S01]  /*325d0*/  STL [R1+0x768], R116 ;  /* 0x0007687401007387 */ /* 0x0087e20000100800 */
[----:B-1----:R-:W-:-:S05]  /*325e0*/  IMAD.MOV.U32 R0, RZ, RZ, R117 ;  /* 0x000000ffff007224 */ /* 0x002fca00078e0075 */
[----:B------:R1:W-:Y:S04]  /*325f0*/  STL [R1+0x764], R0 ;  /* 0x0007640001007387 */ /* 0x0003e80000100800 */
[----:B------:R-:W-:Y:S04]  /*32600*/  STL [R1+0x770], R114 ;  /* 0x0007707201007387 */ /* 0x000fe80000100800 */
[----:B---3--:R-:W3:Y:S01]  /*32610*/  LDL.LU.64 R116, [R1+0xce8] ;  /* 0x000ce80001747983 */ /* 0x008ee20000300a00 */
[----:B-1----:R-:W-:-:S03]  /*32620*/  MOV R0, R115 ;  /* 0x0000007300007202 */ /* 0x002fc60000000f00 */
[----:B------:R-:W-:Y:S04]  /*32630*/  STL [R1+0x778], R126 ;  /* 0x0007787e01007387 */ /* 0x000fe80000100800 */
[----:B------:R1:W-:Y:S02]  /*32640*/  STL [R1+0x76c], R0 ;  /* 0x00076c0001007387 */ /* 0x0003e40000100800 */
[----:B-1----:R-:W-:Y:S02]  /*32650*/  IMAD.MOV.U32 R0, RZ, RZ, R127 ;  /* 0x000000ffff007224 */ /* 0x002fe400078e007f */
[----:B------:R-:W3:Y:S04]  /*32660*/  LDL.LU.64 R126, [R1+0x890] ;  /* 0x00089000017e7983 */ /* 0x000ee80000300a00 */
[----:B------:R1:W-:Y:S04]  /*32670*/  STL [R1+0x774], R0 ;  /* 0x0007740001007387 */ /* 0x0003e80000100800 */
[----:B------:R-:W3:Y:S01]  /*32680*/  LDL.LU.64 R114, [R1+0x7b8] ;  /* 0x0007b80001727983 */ /* 0x000ee20000300a00 */
[----:B-1----:R-:W-:-:S03]  /*32690*/  IMAD.MOV.U32 R0, RZ, RZ, R113 ;  /* 0x000000ffff007224 */ /* 0x002fc600078e0071 */
[----:B------:R-:W-:Y:S04]  /*326a0*/  STL [R1+0x780], R112 ;  /* 0x0007807001007387 */ /* 0x000fe80000100800 */
[----:B------:R1:W-:Y:S04]  /*326b0*/  STL [R1+0x77c], R0 ;  /* 0x00077c0001007387 */ /* 0x0003e80000100800 */
[----:B----4-:R4:W-:Y:S01]  /*326c0*/  STL [R1+0x788], R118 ;  /* 0x0007887601007387 */ /* 0x0109e20000100800 */
[----:B-1----:R-:W-:-:S03]  /*326d0*/  IMAD.MOV.U32 R0, RZ, RZ, R119 ;  /* 0x000000ffff007224 */ /* 0x002fc600078e0077 */
[----:B----4-:R-:W4:Y:S04]  /*326e0*/  LDL.LU.64 R118, [R1+0xd18] ;  /* 0x000d180001767983 */ /* 0x010f280000300a00 */
[----:B------:R1:W-:Y:S04]  /*326f0*/  STL [R1+0x784], R0 ;  /* 0x0007840001007387 */ /* 0x0003e80000100800 */
[----:B--2---:R2:W-:Y:S01]  /*32700*/  STL [R1+0x790], R122 ;  /* 0x0007907a01007387 */ /* 0x0045e20000100800 */
[----:B-1----:R-:W-:-:S03]  /*32710*/  IMAD.MOV.U32 R0, RZ, RZ, R123 ;  /* 0x000000ffff007224 */ /* 0x002fc600078e007b */
[----:B--2---:R-:W2:Y:S04]  /*32720*/  LDL.LU.64 R122, [R1+0x8c8] ;  /* 0x0008c800017a7983 */ /* 0x004ea80000300a00 */
[----:B------:R1:W-:Y:S04]  /*32730*/  STL [R1+0x78c], R0 ;  /* 0x00078c0001007387 */ /* 0x0003e80000100800 */
[----:B-----5:R5:W-:Y:S01]  /*32740*/  STL [R1+0x798], R120 ;  /* 0x0007987801007387 */ /* 0x020be20000100800 */
[----:B-1----:R-:W-:-:S03]  /*32750*/  IMAD.MOV.U32 R0, RZ, RZ, R121 ;  /* 0x000000ffff007224 */ /* 0x002fc600078e0079 */
[----:B-----5:R-:W5:Y:S04]  /*32760*/  LDL.LU.64 R120, [R1+0x7d8] ;  /* 0x0007d80001787983 */ /* 0x020f680000300a00 */
[----:B------:R1:W-:Y:S04]  /*32770*/  STL [R1+0x794], R0 ;  /* 0x0007940001007387 */ /* 0x0003e80000100800 */
[----:B------:R3:W-:Y:S01]  /*32780*/  STL [R1+0x7a0], R124 ;  /* 0x0007a07c01007387 */ /* 0x0007e20000100800 */
[----:B-1----:R-:W-:-:S05]  /*32790*/  IMAD.MOV.U32 R0, RZ, RZ, R125 ;  /* 0x000000ffff007224 */ /* 0x002fca00078e007d */
[----:B------:R1:W-:Y:S04]  /*327a0*/  STL [R1+0x79c], R0 ;  /* 0x00079c0001007387 */ /* 0x0003e80000100800 */
[----:B---3--:R3:W-:Y:S04]  /*327b0*/  STL [R1+0x7a8], R116 ;  /* 0x0007a87401007387 */ /* 0x0087e80000100800 */
[----:B------:R-:W5:Y:S01]  /*327c0*/  LDL.LU.64 R124, [R1+0xd38] ;  /* 0x000d3800017c7983 */ /* 0x000f620000300a00 */
[----:B-1----:R-:W-:-:S03]  /*327d0*/  IMAD.MOV.U32 R0, RZ, RZ, R117 ;  /* 0x000000ffff007224 */ /* 0x002fc600078e0075 */
[----:B---3--:R-:W3:Y:S04]  /*327e0*/  LDL.LU.64 R116, [R1+0x8f0] ;  /* 0x0008f00001747983 */ /* 0x008ee80000300a00 */
[----:B------:R1:W-:Y:S02]  /*327f0*/  STL [R1+0x7a4], R0 ;  /* 0x0007a40001007387 */ /* 0x0003e40000100800 */
[----:B-1----:R-:W-:Y:S02]  /*32800*/  IMAD.MOV.U32 R0, RZ, RZ, R127 ;  /* 0x000000ffff007224 */ /* 0x002fe400078e007f */
[----:B------:R1:W-:Y:S04]  /*32810*/  STL [R1+0x7b0], R126 ;  /* 0x0007b07e01007387 */ /* 0x0003e80000100800 */
[----:B------:R1:W-:Y:S04]  /*32820*/  STL [R1+0x7ac], R0 ;  /* 0x0007ac0001007387 */ /* 0x0003e80000100800 */
[----:B------:R-:W-:Y:S04]  /*32830*/  STL [R1+0x7b8], R114 ;  /* 0x0007b87201007387 */ /* 0x000fe80000100800 */
[----:B-1----:R-:W3:Y:S01]  /*32840*/  LDL.LU.64 R126, [R1+0x7f8] ;  /* 0x0007f800017e7983 */ /* 0x002ee20000300a00 */
[----:B------:R-:W-:-:S05]  /*32850*/  IMAD.MOV.U32 R0, RZ, RZ, R115 ;  /* 0x000000ffff007224 */ /* 0x000fca00078e0073 */
[----:B------:R1:W-:Y:S04]  /*32860*/  STL [R1+0x7b4], R0 ;  /* 0x0007b40001007387 */ /* 0x0003e80000100800 */
[----:B------:R4:W-:Y:S01]  /*32870*/  STL [R1+0x7c0], R130 ;  /* 0x0007c08201007387 */ /* 0x0009e20000100800 */
[----:B-1----:R-:W-:-:S03]  /*32880*/  MOV R0, R131 ;  /* 0x0000008300007202 */ /* 0x002fc60000000f00 */
[----:B----4-:R-:W-:Y:S04]  /*32890*/  STL [R1+0x7c8], R118 ;  /* 0x0007c87601007387 */ /* 0x010fe80000100800 */
[----:B------:R1:W-:Y:S04]  /*328a0*/  STL [R1+0x7bc], R0 ;  /* 0x0007bc0001007387 */ /* 0x0003e80000100800 */
[----:B------:R-:W4:Y:S01]  /*328b0*/  LDL.LU.64 R130, [R1+0xd70] ;  /* 0x000d700001827983 */ /* 0x000f220000300a00 */
[----:B-1----:R-:W-:-:S03]  /*328c0*/  IMAD.MOV.U32 R0, RZ, RZ, R119 ;  /* 0x000000ffff007224 */ /* 0x002fc600078e0077 */
[----:B------:R-:W4:Y:S04]  /*328d0*/  LDL.LU.64 R118, [R1+0x970] ;  /* 0x0009700001767983 */ /* 0x000f280000300a00 */
[----:B------:R1:W-:Y:S04]  /*328e0*/  STL [R1+0x7c4], R0 ;  /* 0x0007c40001007387 */ /* 0x0003e80000100800 */
[----:B--2---:R2:W-:Y:S01]  /*328f0*/  STL [R1+0x7d0], R122 ;  /* 0x0007d07a01007387 */ /* 0x0045e20000100800 */
[----:B-1----:R-:W-:-:S03]  /*32900*/  IMAD.MOV.U32 R0, RZ, RZ, R123 ;  /* 0x000000ffff007224 */ /* 0x002fc600078e007b */
[----:B--2---:R-:W2:Y:S04]  /*32910*/  LDL.LU.64 R122, [R1+0x818] ;  /* 0x00081800017a7983 */ /* 0x004ea80000300a00 */
[----:B------:R1:W-:Y:S04]  /*32920*/  STL [R1+0x7cc], R0 ;  /* 0x0007cc0001007387 */ /* 0x0003e80000100800 */
[----:B-----5:R-:W-:Y:S01]  /*32930*/  STL [R1+0x7d8], R120 ;  /* 0x0007d87801007387 */ /* 0x020fe20000100800 */
[----:B-1----:R-:W-:-:S05]  /*32940*/  IMAD.MOV.U32 R0, RZ, RZ, R121 ;  /* 0x000000ffff007224 */ /* 0x002fca00078e0079 */
[----:B------:R1:W-:Y:S04]  /*32950*/  STL [R1+0x7d4], R0 ;  /* 0x0007d40001007387 */ /* 0x0003e80000100800 */
[----:B------:R5:W-:Y:S01]  /*32960*/  STL [R1+0x7e0], R134 ;  /* 0x0007e08601007387 */ /* 0x000be20000100800 */
[----:B-1----:R-:W-:-:S03]  /*32970*/  IMAD.MOV.U32 R0, RZ, RZ, R135 ;  /* 0x000000ffff007224 */ /* 0x002fc600078e0087 */
[----:B-----5:R-:W5:Y:S04]  /*32980*/  LDL.LU.64 R134, [R1+0xd98] ;  /* 0x000d980001867983 */ /* 0x020f680000300a00 */
[----:B------:R1:W-:Y:S04]  /*32990*/  STL [R1+0x7dc], R0 ;  /* 0x0007dc0001007387 */ /* 0x0003e80000100800 */
[----:B------:R3:W-:Y:S01]  /*329a0*/  STL [R1+0x7e8], R124 ;  /* 0x0007e87c01007387 */ /* 0x0007e20000100800 */
[----:B-1----:R-:W-:-:S03]  /*329b0*/  IMAD.MOV.U32 R0, RZ, RZ, R125 ;  /* 0x000000ffff007224 */ /* 0x002fc600078e007d */
[----:B---3--:R-:W-:Y:S04]  /*329c0*/  STL [R1+0x7f0], R116 ;  /* 0x0007f07401007387 */ /* 0x008fe80000100800 */
[----:B------:R1:W-:Y:S04]  /*329d0*/  STL [R1+0x7e4], R0 ;  /* 0x0007e40001007387 */ /* 0x0003e80000100800 */
[----:B------:R-:W3:Y:S04]  /*329e0*/  LDL.LU.64 R120, [R1+0x988] ;  /* 0x0009880001787983 */ /* 0x000ee80000300a00 */
[----:B------:R-:W3:Y:S01]  /*329f0*/  LDL.LU.64 R124, [R1+0x838] ;  /* 0x00083800017c7983 */ /* 0x000ee20000300a00 */
[----:B-1----:R-:W-:-:S05]  /*32a00*/  IMAD.MOV.U32 R0, RZ, RZ, R117 ;  /* 0x000000ffff007224 */ /* 0x002fca00078e0075 */
[----:B------:R1:W-:Y:S02]  /*32a10*/  STL [R1+0x7ec], R0 ;  /* 0x0007ec0001007387 */ /* 0x0003e40000100800 */
[----:B-1----:R-:W-:Y:S02]  /*32a20*/  IMAD.MOV.U32 R0, RZ, RZ, R127 ;  /* 0x000000ffff007224 */ /* 0x002fe400078e007f */
[----:B------:R-:W-:Y:S04]  /*32a30*/  STL [R1+0x7f8], R126 ;  /* 0x0007f87e01007387 */ /* 0x000fe80000100800 */
[----:B------:R-:W-:Y:S04]  /*32a40*/  STL [R1+0x800], R136 ;  /* 0x0008008801007387 */ /* 0x000fe80000100800 */
[----:B------:R1:W-:Y:S02]  /*32a50*/  STL [R1+0x7f4], R0 ;  /* 0x0007f40001007387 */ /* 0x0003e40000100800 */
[----:B-1----:R-:W-:-:S02]  /*32a60*/  IMAD.MOV.U32 R0, RZ, RZ, R137 ;  /* 0x000000ffff007224 */ /* 0x002fc400078e0089 */
[----:B------:R-:W3:Y:S04]  /*32a70*/  LDL.LU.64 R136, [R1+0xdc8] ;  /* 0x000dc80001887983 */ /* 0x000ee80000300a00 */
[----:B------:R1:W-:Y:S04]  /*32a80*/  STL [R1+0x7fc], R0 ;  /* 0x0007fc0001007387 */ /* 0x0003e80000100800 */
[----:B----4-:R4:W-:Y:S04]  /*32a90*/  STL [R1+0x808], R130 ;  /* 0x0008088201007387 */ /* 0x0109e80000100800 */
[----:B------:R-:W3:Y:S01]  /*32aa0*/  LDL.LU.64 R126, [R1+0x9b0] ;  /* 0x0009b000017e7983 */ /* 0x000ee20000300a00 */
[----:B-1----:R-:W-:-:S05]  /*32ab0*/  IMAD.MOV.U32 R0, RZ, RZ, R131 ;  /* 0x000000ffff007224 */ /* 0x002fca00078e0083 */
[----:B------:R1:W-:Y:S04]  /*32ac0*/  STL [R1+0x804], R0 ;  /* 0x0008040001007387 */ /* 0x0003e80000100800 */
[----:B------:R-:W-:Y:S04]  /*32ad0*/  STL [R1+0x810], R118 ;  /* 0x0008107601007387 */ /* 0x000fe80000100800 */
[----:B----4-:R-:W4:Y:S01]  /*32ae0*/  LDL.LU.64 R130, [R1+0x858] ;  /* 0x0008580001827983 */ /* 0x010f220000300a00 */
[----:B-1----:R-:W-:-:S05]  /*32af0*/  MOV R0, R119 ;  /* 0x0000007700007202 */ /* 0x002fca0000000f00 */
[----:B------:R1:W-:Y:S04]  /*32b00*/  STL [R1+0x80c], R0 ;  /* 0x00080c0001007387 */ /* 0x0003e80000100800 */
[----:B--2---:R2:W-:Y:S01]  /*32b10*/  STL [R1+0x818], R122 ;  /* 0x0008187a01007387 */ /* 0x0045e20000100800 */
[----:B-1----:R-:W-:-:S03]  /*32b20*/  IMAD.MOV.U32 R0, RZ, RZ, R123 ;  /* 0x000000ffff007224 */ /* 0x002fc600078e007b */
[----:B------:R-:W-:Y:S04]  /*32b30*/  STL [R1+0x820], R128 ;  /* 0x0008208001007387 */ /* 0x000fe80000100800 */
[----:B------:R1:W-:Y:S04]  /*32b40*/  STL [R1+0x814], R0 ;  /* 0x0008140001007387 */ /* 0x0003e80000100800 */
[----:B--2---:R-:W2:Y:S01]  /*32b50*/  LDL.LU.64 R122, [R1+0xdf0] ;  /* 0x000df000017a7983 */ /* 0x004ea20000300a00 */
[----:B-1----:R-:W-:-:S03]  /*32b60*/  IMAD.MOV.U32 R0, RZ, RZ, R129 ;  /* 0x000000ffff007224 */ /* 0x002fc600078e0081 */
[----:B------:R-:W2:Y:S04]  /*32b70*/  LDL.LU.64 R128, [R1+0x9d0] ;  /* 0x0009d00001807983 */ /* 0x000ea80000300a00 */
[----:B------:R1:W-:Y:S04]  /*32b80*/  STL [R1+0x81c], R0 ;  /* 0x00081c0001007387 */ /* 0x0003e80000100800 */
[----:B-----5:R5:W-:Y:S01]  /*32b90*/  STL [R1+0x828], R134 ;  /* 0x0008288601007387 */ /* 0x020be20000100800 */
[----:B-1----:R-:W-:-:S03]  /*32ba0*/  IMAD.MOV.U32 R0, RZ, RZ, R135 ;  /* 0x000000ffff007224 */ /* 0x002fc600078e0087 */
[----:B-----5:R-:W5:Y:S04]  /*32bb0*/  LDL.LU.64 R134, [R1+0x878] ;  /* 0x0008780001867983 */ /* 0x020f680000300a00 */
[----:B------:R3:W-:Y:S02]  /*32bc0*/  STL [R1+0x824], R0 ;  /* 0x0008240001007387 */ /* 0x0007e40000100800 */
[----:B---3--:R-:W-:Y:S02]  /*32bd0*/  IMAD.MOV.U32 R0, RZ, RZ, R121 ;  /* 0x000000ffff007224 */ /* 0x008fe400078e0079 */
[----:B------:R-:W-:Y:S04]  /*32be0*/  STL [R1+0x830], R120 ;  /* 0x0008307801007387 */ /* 0x000fe80000100800 */
[----:B------:R1:W-:Y:S04]  /*32bf0*/  STL [R1+0x82c], R0 ;  /* 0x00082c0001007387 */ /* 0x0003e80000100800 */
[----:B------:R3:W-:Y:S01]  /*32c00*/  STL [R1+0x838], R124 ;  /* 0x0008387c01007387 */ /* 0x0007e20000100800 */
[----:B-1----:R-:W-:-:S03]  /*32c10*/  IMAD.MOV.U32 R0, RZ, RZ, R125 ;  /* 0x000000ffff007224 */ /* 0x002fc600078e007d */
[----:B------:R1:W-:Y:S04]  /*32c20*/  STL [R1+0x840], R146 ;  /* 0x0008409201007387 */ /* 0x0003e80000100800 */
[----:B------:R1:W-:Y:S04]  /*32c30*/  STL [R1+0x834], R0 ;  /* 0x0008340001007387 */ /* 0x0003e80000100800 */
[----:B---3--:R-:W3:Y:S01]  /*32c40*/  LDL.LU.64 R124, [R1+0xe28] ;  /* 0x000e2800017c7983 */ /* 0x008ee20000300a00 */
[----:B-1----:R-:W-:Y:S02]  /*32c50*/  IMAD.MOV.U32 R146, RZ, RZ, R148 ;  /* 0x000000ffff927224 */ /* 0x002fe400078e0094 */
[----:B------:R-:W-:-:S02]  /*32c60*/  IMAD.MOV.U32 R0, RZ, RZ, R147 ;  /* 0x000000ffff007224 */ /* 0x000fc400078e0093 */
[----:B------:R-:W-:Y:S02]  /*32c70*/  IMAD.MOV.U32 R147, RZ, RZ, R149 ;  /* 0x000000ffff937224 */ /* 0x000fe400078e0095 */
[----:B------:R-:W3:Y:S04]  /*32c80*/  LDL.LU.64 R148, [R1+0xbd0] ;  /* 0x000bd00001947983 */ /* 0x000ee80000300a00 */
[----:B------:R1:W-:Y:S04]  /*32c90*/  STL [R1+0x83c], R0 ;  /* 0x00083c0001007387 */ /* 0x0003e80000100800 */
[----:B------:R1:W-:Y:S02]  /*32ca0*/  STL [R1+0x848], R136 ;  /* 0x0008488801007387 */ /* 0x0003e40000100800 */
[----:B-1----:R-:W-:-:S02]  /*32cb0*/  IMAD.MOV.U32 R0, RZ, RZ, R137 ;  /* 0x000000ffff007224 */ /* 0x002fc400078e0089 */
[----:B------:R-:W3:Y:S04]  /*32cc0*/  LDL.LU.64 R136, [R1+0x898] ;  /* 0x0008980001887983 */ /* 0x000ee80000300a00 */
[----:B------:R1:W-:Y:S04]  /*32cd0*/  STL [R1+0x844], R0 ;  /* 0x0008440001007387 */ /* 0x0003e80000100800 */
[----:B------:R4:W-:Y:S01]  /*32ce0*/  STL [R1+0x850], R126 ;  /* 0x0008507e01007387 */ /* 0x0009e20000100800 */
[----:B-1----:R-:W-:-:S05]  /*32cf0*/  MOV R0, R127 ;  /* 0x0000007f00007202 */ /* 0x002fca0000000f00 */
[----:B------:R1:W-:Y:S04]  /*32d00*/  STL [R1+0x84c], R0 ;  /* 0x00084c0001007387 */ /* 0x0003e80000100800 */
[----:B----4-:R4:W-:Y:S04]  /*32d10*/  STL [R1+0x858], R130 ;  /* 0x0008588201007387 */ /* 0x0109e80000100800 */
[----:B------:R-:W3:Y:S01]  /*32d20*/  LDL.64 R126, [R1+0xe50] ;  /* 0x000e5000017e7983 */ /* 0x000ee20000100a00 */
[----:B-1----:R-:W-:-:S05]  /*32d30*/  IMAD.MOV.U32 R0, RZ, RZ, R131 ;  /* 0x000000ffff007224 */ /* 0x002fca00078e0083 */
[----:B------:R1:W-:Y:S01]  /*32d40*/  STL [R1+0x854], R0 ;  /* 0x0008540001007387 */ /* 0x0003e20000100800 */
[----:B----4-:R-:W-:Y:S02]  /*32d50*/  IMAD.MOV.U32 R130, RZ, RZ, R138 ;  /* 0x000000ffff827224 */ /* 0x010fe400078e008a */
[----:B------:R-:W-:Y:S01]  /*32d60*/  IMAD.MOV.U32 R131, RZ, RZ, R139 ;  /* 0x000000ffff837224 */ /* 0x000fe200078e008b */
[----:B------:R4:W-:Y:S04]  /*32d70*/  STL [R1+0x860], R140 ;  /* 0x0008608c01007387 */ /* 0x0009e80000100800 */
[----:B------:R-:W3:Y:S01]  /*32d80*/  LDL.LU.64 R138, [R1+0x8b0] ;  /* 0x0008b000018a7983 */ /* 0x000ee20000300a00 */
[----:B-1----:R-:W-:-:S03]  /*32d90*/  IMAD.MOV.U32 R0, RZ, RZ, R141 ;  /* 0x000000ffff007224 */ /* 0x002fc600078e008d */
[----:B--2---:R-:W-:Y:S04]  /*32da0*/  STL [R1+0x868], R122 ;  /* 0x0008687a01007387 */ /* 0x004fe80000100800 */
[----:B------:R1:W-:Y:S04]  /*32db0*/  STL [R1+0x85c], R0 ;  /* 0x00085c0001007387 */ /* 0x0003e80000100800 */
[----:B----4-:R-:W2:Y:S01]  /*32dc0*/  LDL.LU.64 R140, [R1+0x8b8] ;  /* 0x0008b800018c7983 */ /* 0x010ea20000300a00 */
[----:B-1----:R-:W-:-:S03]  /*32dd0*/  IMAD.MOV.U32 R0, RZ, RZ, R123 ;  /* 0x000000ffff007224 */ /* 0x002fc600078e007b */
[----:B------:R-:W-:Y:S04]  /*32de0*/  STL [R1+0x870], R128 ;  /* 0x0008708001007387 */ /* 0x000fe80000100800 */
[----:B------:R1:W-:Y:S02]  /*32df0*/  STL [R1+0x864], R0 ;  /* 0x0008640001007387 */ /* 0x0003e40000100800 */
[----:B-1----:R-:W-:Y:S02]  /*32e00*/  IMAD.MOV.U32 R0, RZ, RZ, R129 ;  /* 0x000000ffff007224 */ /* 0x002fe400078e0081 */
[----:B-----5:R1:W-:Y:S04]  /*32e10*/  STL [R1+0x878], R134 ;  /* 0x0008788601007387 */ /* 0x0203e80000100800 */
[----:B------:R4:W-:Y:S04]  /*32e20*/  STL [R1+0x86c], R0 ;  /* 0x00086c0001007387 */ /* 0x0009e80000100800 */
[----:B------:R-:W5:Y:S01]  /*32e30*/  LDL.LU.64 R128, [R1+0xe78] ;  /* 0x000e780001807983 */ /* 0x000f620000300a00 */
[----:B-1----:R-:W-:-:S02]  /*32e40*/  IMAD.MOV.U32 R134, RZ, RZ, R142 ;  /* 0x000000ffff867224 */ /* 0x002fc400078e008e */
[----:B----4-:R-:W-:Y:S02]  /*32e50*/  IMAD.MOV.U32 R0, RZ, RZ, R135 ;  /* 0x000000ffff007224 */ /* 0x010fe400078e0087 */
[----:B------:R-:W-:Y:S02]  /*32e60*/  IMAD.MOV.U32 R135, RZ, RZ, R143 ;  /* 0x000000ffff877224 */ /* 0x000fe400078e008f */
[----:B------:R-:W4:Y:S04]  /*32e70*/  LDL.LU.64 R142, [R1+0xc08] ;  /* 0x000c0800018e7983 */ /* 0x000f280000300a00 */
[----:B------:R1:W-:Y:S04]  /*32e80*/  STL [R1+0x874], R0 ;  /* 0x0008740001007387 */ /* 0x0003e80000100800 */
[----:B------:R1:W-:Y:S02]  /*32e90*/  STL [R1+0x880], R144 ;  /* 0x0008809001007387 */ /* 0x0003e40000100800 */
[----:B-1----:R-:W-:-:S02]  /*32ea0*/  MOV R0, R145 ;  /* 0x0000009100007202 */ /* 0x002fc40000000f00 */
[----:B------:R-:W4:Y:S04]  /*32eb0*/  LDL.LU.64 R144, [R1+0x8d8] ;  /* 0x0008d80001907983 */ /* 0x000f280000300a00 */
[----:B------:R1:W-:Y:S04]  /*32ec0*/  STL [R1+0x87c], R0 ;  /* 0x00087c0001007387 */ /* 0x0003e80000100800 */
[----:B---3--:R-:W-:Y:S01]  /*32ed0*/  STL [R1+0x888], R124 ;  /* 0x0008887c01007387 */ /* 0x008fe20000100800 */
[----:B-1----:R-:W-:-:S05]  /*32ee0*/  IMAD.MOV.U32 R0, RZ, RZ, R125 ;  /* 0x000000ffff007224 */ /* 0x002fca00078e007d */
[----:B------:R1:W-:Y:S04]  /*32ef0*/  STL [R1+0x884], R0 ;  /* 0x0008840001007387 */ /* 0x0003e80000100800 */
[----:B------:R3:W-:Y:S01]  /*32f00*/  STL [R1+0x890], R148 ;  /* 0x0008909401007387 */ /* 0x0007e20000100800 */
[----:B-1----:R-:W-:-:S03]  /*32f10*/  IMAD.MOV.U32 R0, RZ, RZ, R149 ;  /* 0x000000ffff007224 */ /* 0x002fc600078e0095 */
[----:B---3--:R-:W3:Y:S04]  /*32f20*/  LDL.LU.64 R148, [R1+0xe90] ;  /* 0x000e900001947983 */ /* 0x008ee80000300a00 */
[----:B------:R1:W-:Y:S04]  /*32f30*/  STL [R1+0x88c], R0 ;  /* 0x00088c0001007387 */ /* 0x0003e80000100800 */
[----:B------:R1:W-:Y:S02]  /*32f40*/  STL [R1+0x898], R136 ;  /* 0x0008988801007387 */ /* 0x0003e40000100800 */
[----:B-1----:R-:W-:-:S02]  /*32f50*/  IMAD.MOV.U32 R0, RZ, RZ, R137 ;  /* 0x000000ffff007224 */ /* 0x002fc400078e0089 */
[----:B------:R-:W3:Y:S04]  /*32f60*/  LDL.LU.64 R136, [R1+0xc28] ;  /* 0x000c280001887983 */ /* 0x000ee80000300a00 */
[----:B------:R1:W-:Y:S04]  /*32f70*/  STL [R1+0x894], R0 ;  /* 0x0008940001007387 */ /* 0x0003e80000100800 */
[----:B------:R1:W-:Y:S02]  /*32f80*/  STL [R1+0x8a0], R150 ;  /* 0x0008a09601007387 */ /* 0x0003e40000100800 */
[----:B-1----:R-:W-:-:S02]  /*32f90*/  IMAD.MOV.U32 R0, RZ, RZ, R151 ;  /* 0x000000ffff007224 */ /* 0x002fc400078e0097 */
[----:B------:R-:W3:Y:S04]  /*32fa0*/  LDL.LU.64 R150, [R1+0x8f8] ;  /* 0x0008f80001967983 */ /* 0x000ee80000300a00 */
[----:B------:R1:W-:Y:S04]  /*32fb0*/  STL [R1+0x89c], R0 ;  /* 0x00089c0001007387 */ /* 0x0003e80000100800 */
[----:B------:R-:W-:Y:S01]  /*32fc0*/  STL [R1+0x8a8], R126 ;  /* 0x0008a87e01007387 */ /* 0x000fe20000100800 */
[----:B-1----:R-:W-:-:S05]  /*32fd0*/  IMAD.MOV.U32 R0, RZ, RZ, R127 ;  /* 0x000000ffff007224 */ /* 0x002fca00078e007f */
[----:B------:R1:W-:Y:S04]  /*32fe0*/  STL [R1+0x8a4], R0 ;  /* 0x0008a40001007387 */ /* 0x0003e80000100800 */
[----:B------:R2:W-:Y:S01]  /*32ff0*/  STL [R1+0x8b0], R138 ;  /* 0x0008b08a01007387 */ /* 0x0005e20000100800 */
[----:B-1----:R-:W-:-:S03]  /*33000*/  IMAD.MOV.U32 R0, RZ, RZ, R139 ;  /* 0x000000ffff007224 */ /* 0x002fc600078e008b */
[----:B--2---:R-:W2:Y:S04]  /*33010*/  LDL.LU.64 R138, [R1+0xeb8] ;  /* 0x000eb800018a7983 */ /* 0x004ea80000300a00 */
[----:B------:R1:W-:Y:S04]  /*33020*/  STL [R1+0x8ac], R0 ;  /* 0x0008ac0001007387 */ /* 0x0003e80000100800 */
[----:B------:R1:W-:Y:S02]  /*33030*/  STL [R1+0x8b8], R140 ;  /* 0x0008b88c01007387 */ /* 0x0003e40000100800 */
[----:B-1----:R-:W-:-:S02]  /*33040*/  IMAD.MOV.U32 R0, RZ, RZ, R141 ;  /* 0x000000ffff007224 */ /* 0x002fc400078e008d */
[----:B------:R-:W2:Y:S04]  /*33050*/  LDL.LU.64 R140, [R1+0xc48] ;  /* 0x000c4800018c7983 */ /* 0x000ea80000300a00 */
[----:B------:R1:W-:Y:S04]  /*33060*/  STL [R1+0x8b4], R0 ;  /* 0x0008b40001007387 */ /* 0x0003e80000100800 */
[----:B------:R5:W-:Y:S01]  /*33070*/  STL [R1+0x8c0], R132 ;  /* 0x0008c08401007387 */ /* 0x000be20000100800 */
[----:B-1----:R-:W-:-:S03]  /*33080*/  IMAD.MOV.U32 R0, RZ, RZ, R133 ;  /* 0x000000ffff007224 */ /* 0x002fc600078e0085 */
[----:B-----5:R-:W5:Y:S04]  /*33090*/  LDL.LU.64 R132, [R1+0x918] ;  /* 0x0009180001847983 */ /* 0x020f680000300a00 */
[----:B------:R1:W-:Y:S04]  /*330a0*/  STL [R1+0x8bc], R0 ;  /* 0x0008bc0001007387 */ /* 0x0003e80000100800 */
[----:B------:R-:W-:Y:S01]  /*330b0*/  STL [R1+0x8c8], R128 ;  /* 0x0008c88001007387 */ /* 0x000fe20000100800 */
[----:B-1----:R-:W-:-:S05]  /*330c0*/  IMAD.MOV.U32 R0, RZ, RZ, R129 ;  /* 0x000000ffff007224 */ /* 0x002fca00078e0081 */
[----:B------:R1:W-:Y:S04]  /*330d0*/  STL [R1+0x8c4], R0 ;  /* 0x0008c40001007387 */ /* 0x0003e80000100800 */
[----:B----4-:R4:W-:Y:S01]  /*330e0*/  STL [R1+0x8d0], R142 ;  /* 0x0008d08e01007387 */ /* 0x0109e20000100800 */
[----:B-1----:R-:W-:-:S03]  /*330f0*/  MOV R0, R143 ;  /* 0x0000008f00007202 */ /* 0x002fc60000000f00 */
[----:B----4-:R-:W4:Y:S04]  /*33100*/  LDL.LU.64 R142, [R1+0xec8] ;  /* 0x000ec800018e7983 */ /* 0x010f280000300a00 */
[----:B------:R1:W-:Y:S04]  /*33110*/  STL [R1+0x8cc], R0 ;  /* 0x0008cc0001007387 */ /* 0x0003e80000100800 */
[----:B------:R1:W-:Y:S02]  /*33120*/  STL [R1+0x8d8], R144 ;  /* 0x0008d89001007387 */ /* 0x0003e40000100800 */
[----:B-1----:R-:W-:-:S02]  /*33130*/  IMAD.MOV.U32 R0, RZ, RZ, R145 ;  /* 0x000000ffff007224 */ /* 0x002fc400078e0091 */
[----:B------:R-:W4:Y:S04]  /*33140*/  LDL.LU.64 R144, [R1+0xc68] ;  /* 0x000c680001907983 */ /* 0x000f280000300a00 */
[----:B------:R1:W-:Y:S04]  /*33150*/  STL [R1+0x8d4], R0 ;  /* 0x0008d40001007387 */ /* 0x0003e80000100800 */
[----:B------:R1:W-:Y:S02]  /*33160*/  STL [R1+0x8e0], R146 ;  /* 0x0008e09201007387 */ /* 0x0003e40000100800 */
[----:B-1----:R-:W-:-:S02]  /*33170*/  IMAD.MOV.U32 R0, RZ, RZ, R147 ;  /* 0x000000ffff007224 */ /* 0x002fc400078e0093 */
[----:B------:R-:W4:Y:S04]  /*33180*/  LDL.LU.64 R146, [R1+0x938] ;  /* 0x0009380001927983 */ /* 0x000f280000300a00 */
[----:B------:R1:W-:Y:S04]  /*33190*/  STL [R1+0x8dc], R0 ;  /* 0x0008dc0001007387 */ /* 0x0003e80000100800 */
[----:B---3--:R3:W-:Y:S01]  /*331a0*/  STL [R1+0x8e8], R148 ;  /* 0x0008e89401007387 */ /* 0x0087e20000100800 */
        /* <DEDUP_REMOVED lines=15> */
[----:B--2---:R2:W-:Y:S01]  /*332a0*/  STL [R1+0x908], R138 ;  /* 0x0009088a01007387 */ /* 0x0045e20000100800 */
[----:B-1----:R-:W-:-:S03]  /*332b0*/  IMAD.MOV.U32 R0, RZ, RZ, R139 ;  /* 0x000000ffff007224 */ /* 0x002fc600078e008b */
[----:B--2---:R-:W2:Y:S04]  /*332c0*/  LDL.LU.64 R138, [R1+0x960] ;  /* 0x00096000018a7983 */ /* 0x004ea80000300a00 */
[----:B------:R1:W-:Y:S04]  /*332d0*/  STL [R1+0x904], R0 ;  /* 0x0009040001007387 */ /* 0x0003e80000100800 */
[----:B------:R1:W-:Y:S02]  /*332e0*/  STL [R1+0x910], R140 ;  /* 0x0009108c01007387 */ /* 0x0003e40000100800 */
[----:B-1----:R-:W-:-:S02]  /*332f0*/  IMAD.MOV.U32 R0, RZ, RZ, R141 ;  /* 0x000000ffff007224 */ /* 0x002fc400078e008d */
[----:B------:R-:W2:Y:S04]  /*33300*/  LDL.LU.64 R140, [R1+0xef0] ;  /* 0x000ef000018c7983 */ /* 0x000ea80000300a00 */
[----:B------:R1:W-:Y:S04]  /*33310*/  STL [R1+0x90c], R0 ;  /* 0x00090c0001007387 */ /* 0x0003e80000100800 */
[----:B-----5:R5:W-:Y:S01]  /*33320*/  STL [R1+0x918], R132 ;  /* 0x0009188401007387 */ /* 0x020be20000100800 */
[----:B-1----:R-:W-:-:S03]  /*33330*/  IMAD.MOV.U32 R0, RZ, RZ, R133 ;  /* 0x000000ffff007224 */ /* 0x002fc600078e0085 */
[----:B-----5:R-:W5:Y:S04]  /*33340*/  LDL.LU.64 R132, [R1+0xcb0] ;  /* 0x000cb00001847983 */ /* 0x020f680000300a00 */
[----:B------:R1:W-:Y:S04]  /*33350*/  STL [R1+0x914], R0 ;  /* 0x0009140001007387 */ /* 0x0003e80000100800 */
[----:B------:R1:W-:Y:S02]  /*33360*/  STL [R1+0x920], R134 ;  /* 0x0009208601007387 */ /* 0x0003e40000100800 */
[----:B-1----:R-:W-:-:S02]  /*33370*/  MOV R0, R135 ;  /* 0x0000008700007202 */ /* 0x002fc40000000f00 */
[----:B------:R-:W5:Y:S04]  /*33380*/  LDL.LU.64 R134, [R1+0x978] ;  /* 0x0009780001867983 */ /* 0x000f680000300a00 */
[----:B------:R1:W-:Y:S04]  /*33390*/  STL [R1+0x91c], R0 ;  /* 0x00091c0001007387 */ /* 0x0003e80000100800 */
[----:B----4-:R4:W-:Y:S01]  /*333a0*/  STL [R1+0x928], R142 ;  /* 0x0009288e01007387 */ /* 0x0109e20000100800 */
[----:B-1----:R-:W-:-:S03]  /*333b0*/  IMAD.MOV.U32 R0, RZ, RZ, R143 ;  /* 0x000000ffff007224 */ /* 0x002fc600078e008f */
        /* <DEDUP_REMOVED lines=35> */
[----:B-1----:R-:W-:-:S03]  /*335f0*/  MOV R0, R133 ;  /* 0x0000008500007202 */ /* 0x002fc60000000f00 */
[----:B-----5:R-:W5:Y:S04]  /*33600*/  LDL.LU.64 R132, [R1+0xf20] ;  /* 0x000f200001847983 */ /* 0x020f680000300a00 */
[----:B------:R1:W-:Y:S04]  /*33610*/  STL [R1+0x96c], R0 ;  /* 0x00096c0001007387 */ /* 0x0003e80000100800 */
[----:B------:R1:W-:Y:S02]  /*33620*/  STL [R1+0x978], R134 ;  /* 0x0009788601007387 */ /* 0x0003e40000100800 */
[----:B-1----:R-:W-:-:S02]  /*33630*/  IMAD.MOV.U32 R0, RZ, RZ, R135 ;  /* 0x000000ffff007224 */ /* 0x002fc400078e0087 */
        /* <DEDUP_REMOVED lines=35> */
[----:B-1----:R-:W-:-:S02]  /*33870*/  MOV R0, R141 ;  /* 0x0000008d00007202 */ /* 0x002fc40000000f00 */
[----:B------:R-:W2:Y:S04]  /*33880*/  LDL.LU.64 R140, [R1+0xa18] ;  /* 0x000a1800018c7983 */ /* 0x000ea80000300a00 */
[----:B------:R1:W-:Y:S04]  /*33890*/  STL [R1+0x9bc], R0 ;  /* 0x0009bc0001007387 */ /* 0x0003e80000100800 */
[----:B-----5:R5:W-:Y:S01]  /*338a0*/  STL [R1+0x9c8], R132 ;  /* 0x0009c88401007387 */ /* 0x020be20000100800 */
[----:B-1----:R-:W-:-:S03]  /*338b0*/  IMAD.MOV.U32 R0, RZ, RZ, R133 ;  /* 0x000000ffff007224 */ /* 0x002fc600078e0085 */
        /* <DEDUP_REMOVED lines=35> */
[----:B-1----:R-:W-:-:S03]  /*33af0*/  MOV R0, R139 ;  /* 0x0000008b00007202 */ /* 0x002fc60000000f00 */
        /* <DEDUP_REMOVED lines=39> */
[----:B-1----:R-:W-:-:S02]  /*33d70*/  MOV R0, R131 ;  /* 0x0000008300007202 */ /* 0x002fc40000000f00 */
        /* <DEDUP_REMOVED lines=119> */
[----:B-1----:R-:W-:-:S03]  /*344f0*/  MOV R0, R149 ;  /* 0x0000009500007202 */ /* 0x002fc60000000f00 */
        /* <DEDUP_REMOVED lines=39> */
[----:B-1----:R-:W-:-:S02]  /*34770*/  MOV R0, R147 ;  /* 0x0000009300007202 */ /* 0x002fc40000000f00 */
        /* <DEDUP_REMOVED lines=39> */
[----:B-1----:R-:W-:-:S02]  /*349f0*/  MOV R0, R145 ;  /* 0x0000009100007202 */ /* 0x002fc40000000f00 */
        /* <DEDUP_REMOVED lines=34> */
[----:B------:R-:W-:Y:S04]  /*34c20*/  STL [R1+0xc38], R134 ;  /* 0x000c388601007387 */ /* 0x000fe80000100800 */
[----:B------:R-:W5:Y:S01]  /*34c30*/  LDL.LU.64 R128, [R1+0xf28] ;  /* 0x000f280001807983 */ /* 0x000f620000300a00 */
        /* <DEDUP_REMOVED lines=18> */
[----:B------:R-:W-:Y:S01]  /*34d60*/  STL [R1+0xc60], R136 ;  /* 0x000c608801007387 */ /* 0x000fe20000100800 */
[----:B-1----:R-:W-:-:S03]  /*34d70*/  IMAD.MOV.U32 R0, RZ, RZ, R137 ;  /* 0x000000ffff007224 */ /* 0x002fc600078e0089 */
[----:B------:R-:W3:Y:S04]  /*34d80*/  LDL.LU.64 R134, [R1+0xd48] ;  /* 0x000d480001867983 */ /* 0x000ee80000300a00 */
[----:B------:R1:W-:Y:S02]  /*34d90*/  STL [R1+0xc5c], R0 ;  /* 0x000c5c0001007387 */ /* 0x0003e40000100800 */
[----:B-1----:R-:W-:Y:S02]  /*34da0*/  IMAD.MOV.U32 R0, RZ, RZ, R151 ;  /* 0x000000ffff007224 */ /* 0x002fe400078e0097 */
[----:B------:R1:W-:Y:S04]  /*34db0*/  STL [R1+0xc68], R150 ;  /* 0x000c689601007387 */ /* 0x0003e80000100800 */
[----:B-1----:R-:W3:Y:S04]  /*34dc0*/  LDL.LU.64 R150, [R1+0xcc0] ;  /* 0x000cc00001967983 */ /* 0x002ee80000300a00 */
[----:B------:R1:W-:Y:S04]  /*34dd0*/  STL [R1+0xc64], R0 ;  /* 0x000c640001007387 */ /* 0x0003e80000100800 */
[----:B------:R2:W-:Y:S04]  /*34de0*/  STL [R1+0xc70], R130 ;  /* 0x000c708201007387 */ /* 0x0005e80000100800 */
[----:B------:R-:W3:Y:S01]  /*34df0*/  LDL.LU.64 R136, [R1+0x1058] ;  /* 0x0010580001887983 */ /* 0x000ee20000300a00 */
[----:B-1----:R-:W-:-:S03]  /*34e00*/  IMAD.MOV.U32 R0, RZ, RZ, R131 ;  /* 0x000000ffff007224 */ /* 0x002fc600078e0083 */
[----:B--2---:R-:W-:Y:S04]  /*34e10*/  STL [R1+0xc78], R138 ;  /* 0x000c788a01007387 */ /* 0x004fe80000100800 */
[----:B------:R1:W-:Y:S04]  /*34e20*/  STL [R1+0xc6c], R0 ;  /* 0x000c6c0001007387 */ /* 0x0003e80000100800 */
[----:B------:R-:W2:Y:S01]  /*34e30*/  LDL.LU.64 R130, [R1+0xf48] ;  /* 0x000f480001827983 */ /* 0x000ea20000300a00 */
[----:B-1----:R-:W-:-:S03]  /*34e40*/  IMAD.MOV.U32 R0, RZ, RZ, R139 ;  /* 0x000000ffff007224 */ /* 0x002fc600078e008b */
[----:B------:R-:W-:Y:S04]  /*34e50*/  STL [R1+0xc80], R140 ;  /* 0x000c808c01007387 */ /* 0x000fe80000100800 */
[----:B------:R1:W-:Y:S04]  /*34e60*/  STL [R1+0xc74], R0 ;  /* 0x000c740001007387 */ /* 0x0003e80000100800 */
[----:B------:R-:W2:Y:S01]  /*34e70*/  LDL.LU.64 R138, [R1+0xd68] ;  /* 0x000d6800018a7983 */ /* 0x000ea20000300a00 */
[----:B-1----:R-:W-:-:S03]  /*34e80*/  IMAD.MOV.U32 R0, RZ, RZ, R141 ;  /* 0x000000ffff007224 */ /* 0x002fc600078e008d */
[----:B-----5:R-:W-:Y:S04]  /*34e90*/  STL [R1+0xc88], R132 ;  /* 0x000c888401007387 */ /* 0x020fe80000100800 */
[----:B------:R1:W-:Y:S04]  /*34ea0*/  STL [R1+0xc7c], R0 ;  /* 0x000c7c0001007387 */ /* 0x0003e80000100800 */
[----:B------:R-:W5:Y:S01]  /*34eb0*/  LDL.LU.64 R140, [R1+0xce0] ;  /* 0x000ce000018c7983 */ /* 0x000f620000300a00 */
[----:B-1----:R-:W-:-:S03]  /*34ec0*/  IMAD.MOV.U32 R0, RZ, RZ, R133 ;  /* 0x000000ffff007224 */ /* 0x002fc600078e0085 */
[----:B------:R-:W-:Y:S04]  /*34ed0*/  STL [R1+0xc90], R128 ;  /* 0x000c908001007387 */ /* 0x000fe80000100800 */
[----:B------:R1:W-:Y:S04]  /*34ee0*/  STL [R1+0xc84], R0 ;  /* 0x000c840001007387 */ /* 0x0003e80000100800 */
[----:B------:R-:W5:Y:S01]  /*34ef0*/  LDL.LU.64 R132, [R1+0x1060] ;  /* 0x0010600001847983 */ /* 0x000f620000300a00 */
[----:B-1----:R-:W-:-:S03]  /*34f00*/  MOV R0, R129 ;  /* 0x0000008100007202 */ /* 0x002fc60000000f00 */
[----:B----4-:R-:W-:Y:S04]  /*34f10*/  STL [R1+0xc98], R142 ;  /* 0x000c988e01007387 */ /* 0x010fe80000100800 */
[----:B------:R1:W-:Y:S02]  /*34f20*/  STL [R1+0xc8c], R0 ;  /* 0x000c8c0001007387 */ /* 0x0003e40000100800 */
[----:B-1----:R-:W-:Y:S02]  /*34f30*/  IMAD.MOV.U32 R0, RZ, RZ, R143 ;  /* 0x000000ffff007224 */ /* 0x002fe400078e008f */
[----:B------:R-:W4:Y:S04]  /*34f40*/  LDL.LU.64 R142, [R1+0xf58] ;  /* 0x000f5800018e7983 */ /* 0x000f280000300a00 */
        /* <DEDUP_REMOVED lines=16> */
[----:B------:R1:W-:Y:S02]  /*35050*/  STL [R1+0xcb4], R0 ;  /* 0x000cb40001007387 */ /* 0x0003e40000100800 */
[----:B-1----:R-:W-:Y:S02]  /*35060*/  IMAD.MOV.U32 R0, RZ, RZ, R151 ;  /* 0x000000ffff007224 */ /* 0x002fe400078e0097 */
[----:B------:R1:W-:Y:S04]  /*35070*/  STL [R1+0xcc0], R150 ;  /* 0x000cc09601007387 */ /* 0x0003e80000100800 */
[----:B------:R-:W-:Y:S04]  /*35080*/  STL [R1+0xcc8], R136 ;  /* 0x000cc88801007387 */ /* 0x000fe80000100800 */
[----:B------:R1:W-:Y:S04]  /*35090*/  STL [R1+0xcbc], R0 ;  /* 0x000cbc0001007387 */ /* 0x0003e80000100800 */
[----:B-1----:R-:W3:Y:S01]  /*350a0*/  LDL.LU.64 R150, [R1+0xdb0] ;  /* 0x000db00001967983 */ /* 0x002ee20000300a00 */
[----:B------:R-:W-:-:S03]  /*350b0*/  IMAD.MOV.U32 R0, RZ, RZ, R137 ;  /* 0x000000ffff007224 */ /* 0x000fc600078e0089 */
        /* <DEDUP_REMOVED lines=11> */
[----:B-1----:R-:W-:-:S03]  /*35170*/  MOV R0, R141 ;  /* 0x0000008d00007202 */ /* 0x002fc60000000f00 */
[----:B------:R-:W-:Y:S04]  /*35180*/  STL [R1+0xce8], R132 ;  /* 0x000ce88401007387 */ /* 0x000fe80000100800 */
[----:B------:R1:W-:Y:S04]  /*35190*/  STL [R1+0xcdc], R0 ;  /* 0x000cdc0001007387 */ /* 0x0003e80000100800 */
[----:B------:R-:W5:Y:S04]  /*351a0*/  LDL.LU.64 R140, [R1+0xdd8] ;  /* 0x000dd800018c7983 */ /* 0x000f680000300a00 */
[----:B------:R-:W5:Y:S01]  /*351b0*/  LDL.LU.64 R128, [R1+0xd40] ;  /* 0x000d400001807983 */ /* 0x000f620000300a00 */
[----:B-1----:R-:W-:-:S05]  /*351c0*/  IMAD.MOV.U32 R0, RZ, RZ, R133 ;  /* 0x000000ffff007224 */ /* 0x002fca00078e0085 */
        /* <DEDUP_REMOVED lines=9> */
[----:B------:R3:W-:Y:S04]  /*35260*/  STL [R1+0xd00], R146 ;  /* 0x000d009201007387 */ /* 0x0007e80000100800 */
[----:B------:R-:W4:Y:S01]  /*35270*/  LDL.LU.64 R130, [R1+0xdf8] ;  /* 0x000df80001827983 */ /* 0x000f220000300a00 */
[----:B-1----:R-:W-:-:S03]  /*35280*/  IMAD.MOV.U32 R0, RZ, RZ, R147 ;  /* 0x000000ffff007224 */ /* 0x002fc600078e0093 */
[----:B---3--:R-:W-:Y:S04]  /*35290*/  STL [R1+0xd08], R148 ;  /* 0x000d089401007387 */ /* 0x008fe80000100800 */
[----:B------:R1:W-:Y:S04]  /*352a0*/  STL [R1+0xcfc], R0 ;  /* 0x000cfc0001007387 */ /* 0x0003e80000100800 */
[----:B------:R-:W3:Y:S01]  /*352b0*/  LDL.LU.64 R146, [R1+0xd60] ;  /* 0x000d600001927983 */ /* 0x000ee20000300a00 */
[----:B-1----:R-:W-:-:S03]  /*352c0*/  IMAD.MOV.U32 R0, RZ, RZ, R149 ;  /* 0x000000ffff007224 */ /* 0x002fc600078e0095 */
[----:B------:R-:W-:Y:S04]  /*352d0*/  STL [R1+0xd10], R134 ;  /* 0x000d108601007387 */ /* 0x000fe80000100800 */
[----:B------:R1:W-:Y:S04]  /*352e0*/  STL [R1+0xd04], R0 ;  /* 0x000d040001007387 */ /* 0x0003e80000100800 */
[----:B------:R-:W3:Y:S04]  /*352f0*/  LDL.LU.64 R148, [R1+0x1080] ;  /* 0x0010800001947983 */ /* 0x000ee80000300a00 */
[----:B------:R-:W3:Y:S01]  /*35300*/  LDL.LU.64 R132, [R1+0xf98] ;  /* 0x000f980001847983 */ /* 0x000ee20000300a00 */
[----:B-1----:R-:W-:-:S05]  /*35310*/  IMAD.MOV.U32 R0, RZ, RZ, R135 ;  /* 0x000000ffff007224 */ /* 0x002fca00078e0087 */
[----:B------:R1:W-:Y:S04]  /*35320*/  STL [R1+0xd0c], R0 ;  /* 0x000d0c0001007387 */ /* 0x0003e80000100800 */
[----:B------:R1:W-:Y:S02]  /*35330*/  STL [R1+0xd18], R150 ;  /* 0x000d189601007387 */ /* 0x0003e40000100800 */
[----:B-1----:R-:W-:Y:S02]  /*35340*/  IMAD.MOV.U32 R0, RZ, RZ, R151 ;  /* 0x000000ffff007224 */ /* 0x002fe400078e0097 */
[----:B------:R-:W3:Y:S04]  /*35350*/  LDL.LU.64 R150, [R1+0xe10] ;  /* 0x000e100001967983 */ /* 0x000ee80000300a00 */
[----:B------:R1:W-:Y:S04]  /*35360*/  STL [R1+0xd14], R0 ;  /* 0x000d140001007387 */ /* 0x0003e80000100800 */
[----:B--2---:R2:W-:Y:S01]  /*35370*/  STL [R1+0xd20], R136 ;  /* 0x000d208801007387 */ /* 0x0045e20000100800 */
[----:B-1----:R-:W-:-:S03]  /*35380*/  IMAD.MOV.U32 R0, RZ, RZ, R137 ;  /* 0x000000ffff007224 */ /* 0x002fc600078e0089 */
[----:B------:R-:W3:Y:S04]  /*35390*/  LDL.LU.64 R134, [R1+0xd80] ;  /* 0x000d800001867983 */ /* 0x000ee80000300a00 */
[----:B------:R1:W-:Y:S04]  /*353a0*/  STL [R1+0xd1c], R0 ;  /* 0x000d1c0001007387 */ /* 0x0003e80000100800 */
[----:B------:R-:W-:Y:S04]  /*353b0*/  STL [R1+0xd28], R126 ;  /* 0x000d287e01007387 */ /* 0x000fe80000100800 */
[----:B--2---:R-:W2:Y:S01]  /*353c0*/  LDL.LU.64 R136, [R1+0x1088] ;  /* 0x0010880001887983 */ /* 0x004ea20000300a00 */
[----:B-1----:R-:W-:-:S03]  /*353d0*/  IMAD.MOV.U32 R0, RZ, RZ, R127 ;  /* 0x000000ffff007224 */ /* 0x002fc600078e007f */
[----:B-----5:R-:W-:Y:S04]  /*353e0*/  STL [R1+0xd30], R138 ;  /* 0x000d308a01007387 */ /* 0x020fe80000100800 */
[----:B------:R1:W-:Y:S02]  /*353f0*/  STL [R1+0xd24], R0 ;  /* 0x000d240001007387 */ /* 0x0003e40000100800 */
[----:B-1----:R-:W-:Y:S02]  /*35400*/  MOV R0, R139 ;  /* 0x0000008b00007202 */ /* 0x002fe40000000f00 */
[----:B------:R-:W5:Y:S04]  /*35410*/  LDL.LU.64 R138, [R1+0xfa8] ;  /* 0x000fa800018a7983 */ /* 0x000f680000300a00 */
[----:B------:R1:W-:Y:S04]  /*35420*/  STL [R1+0xd2c], R0 ;  /* 0x000d2c0001007387 */ /* 0x0003e80000100800 */
[----:B------:R1:W-:Y:S02]  /*35430*/  STL [R1+0xd38], R140 ;  /* 0x000d388c01007387 */ /* 0x0003e40000100800 */
[----:B-1----:R-:W-:-:S02]  /*35440*/  IMAD.MOV.U32 R0, RZ, RZ, R141 ;  /* 0x000000ffff007224 */ /* 0x002fc400078e008d */
[----:B------:R-:W-:Y:S04]  /*35450*/  STL [R1+0xd40], R128 ;  /* 0x000d408001007387 */ /* 0x000fe80000100800 */
[----:B------:R1:W-:Y:S04]  /*35460*/  STL [R1+0xd34], R0 ;  /* 0x000d340001007387 */ /* 0x0003e80000100800 */
[----:B------:R-:W5:Y:S01]  /*35470*/  LDL.LU.64 R140, [R1+0xe30] ;  /* 0x000e3000018c7983 */ /* 0x000f620000300a00 */
[----:B-1----:R-:W-:-:S03]  /*35480*/  IMAD.MOV.U32 R0, RZ, RZ, R129 ;  /* 0x000000ffff007224 */ /* 0x002fc600078e0081 */
[----:B----4-:R-:W-:Y:S04]  /*35490*/  STL [R1+0xd48], R142 ;  /* 0x000d488e01007387 */ /* 0x010fe80000100800 */
[----:B------:R1:W-:Y:S02]  /*354a0*/  STL [R1+0xd3c], R0 ;  /* 0x000d3c0001007387 */ /* 0x0003e40000100800 */
[----:B-1----:R-:W-:Y:S02]  /*354b0*/  IMAD.MOV.U32 R0, RZ, RZ, R143 ;  /* 0x000000ffff007224 */ /* 0x002fe400078e008f */
[----:B------:R-:W4:Y:S04]  /*354c0*/  LDL.LU.64 R142, [R1+0xda0] ;  /* 0x000da000018e7983 */ /* 0x000f280000300a00 */
[----:B------:R1:W-:Y:S04]  /*354d0*/  STL [R1+0xd44], R0 ;  /* 0x000d440001007387 */ /* 0x0003e80000100800 */
[----:B------:R1:W-:Y:S02]  /*354e0*/  STL [R1+0xd50], R144 ;  /* 0x000d509001007387 */ /* 0x0003e40000100800 */
[----:B-1----:R-:W-:-:S02]  /*354f0*/  IMAD.MOV.U32 R0, RZ, RZ, R145 ;  /* 0x000000ffff007224 */ /* 0x002fc400078e0091 */
[----:B------:R-:W-:Y:S04]  /*35500*/  STL [R1+0xd58], R130 ;  /* 0x000d588201007387 */ /* 0x000fe80000100800 */
[----:B------:R1:W-:Y:S04]  /*35510*/  STL [R1+0xd4c], R0 ;  /* 0x000d4c0001007387 */ /* 0x0003e80000100800 */
[----:B------:R-:W4:Y:S01]  /*35520*/  LDL.LU.64 R144, [R1+0x1090] ;  /* 0x0010900001907983 */ /* 0x000f220000300a00 */
[----:B-1----:R-:W-:-:S03]  /*35530*/  IMAD.MOV.U32 R0, RZ, RZ, R131 ;  /* 0x000000ffff007224 */ /* 0x002fc600078e0083 */
[----:B---3--:R-:W-:Y:S04]  /*35540*/  STL [R1+0xd60], R146 ;  /* 0x000d609201007387 */ /* 0x008fe80000100800 */
[----:B------:R1:W-:Y:S02]  /*35550*/  STL [R1+0xd54], R0 ;  /* 0x000d540001007387 */ /* 0x0003e40000100800 */
[----:B-1----:R-:W-:Y:S02]  /*35560*/  IMAD.MOV.U32 R0, RZ, RZ, R147 ;  /* 0x000000ffff007224 */ /* 0x002fe400078e0093 */
[----:B------:R-:W3:Y:S04]  /*35570*/  LDL.LU.64 R146, [R1+0xfb8] ;  /* 0x000fb80001927983 */ /* 0x000ee80000300a00 */
[----:B------:R1:W-:Y:S02]  /*35580*/  STL [R1+0xd5c], R0 ;  /* 0x000d5c0001007387 */ /* 0x0003e40000100800 */
[----:B-1----:R-:W-:-:S02]  /*35590*/  IMAD.MOV.U32 R0, RZ, RZ, R149 ;  /* 0x000000ffff007224 */ /* 0x002fc400078e0095 */
[----:B------:R1:W-:Y:S04]  /*355a0*/  STL [R1+0xd68], R148 ;  /* 0x000d689401007387 */ /* 0x0003e80000100800 */
[----:B------:R-:W-:Y:S04]  /*355b0*/  STL [R1+0xd70], R132 ;  /* 0x000d708401007387 */ /* 0x000fe80000100800 */
[----:B------:R1:W-:Y:S04]  /*355c0*/  STL [R1+0xd64], R0 ;  /* 0x000d640001007387 */ /* 0x0003e80000100800 */
[----:B-1----:R-:W3:Y:S01]  /*355d0*/  LDL.LU.64 R148, [R1+0xe58] ;  /* 0x000e580001947983 */ /* 0x002ee20000300a00 */
[----:B------:R-:W-:-:S03]  /*355e0*/  IMAD.MOV.U32 R0, RZ, RZ, R133 ;  /* 0x000000ffff007224 */ /* 0x000fc600078e0085 */
[----:B------:R-:W-:Y:S04]  /*355f0*/  STL [R1+0xd78], R150 ;  /* 0x000d789601007387 */ /* 0x000fe80000100800 */
[----:B------:R1:W-:Y:S02]  /*35600*/  STL [R1+0xd6c], R0 ;  /* 0x000d6c0001007387 */ /* 0x0003e40000100800 */
[----:B-1----:R-:W-:Y:S02]  /*35610*/  IMAD.MOV.U32 R0, RZ, RZ, R151 ;  /* 0x000000ffff007224 */ /* 0x002fe400078e0097 */
[----:B------:R-:W3:Y:S04]  /*35620*/  LDL.LU.64 R150, [R1+0xdc0] ;  /* 0x000dc00001967983 */ /* 0x000ee80000300a00 */
[----:B------:R1:W-:Y:S04]  /*35630*/  STL [R1+0xd74], R0 ;  /* 0x000d740001007387 */ /* 0x0003e80000100800 */
[----:B------:R-:W-:Y:S01]  /*35640*/  STL [R1+0xd80], R134 ;  /* 0x000d808601007387 */ /* 0x000fe20000100800 */
[----:B-1----:R-:W-:-:S03]  /*35650*/  MOV R0, R135 ;  /* 0x0000008700007202 */ /* 0x002fc60000000f00 */
[----:B--2---:R-:W-:Y:S04]  /*35660*/  STL [R1+0xd88], R136 ;  /* 0x000d888801007387 */ /* 0x004fe80000100800 */
[----:B------:R1:W-:Y:S04]  /*35670*/  STL [R1+0xd7c], R0 ;  /* 0x000d7c0001007387 */ /* 0x0003e80000100800 */
[----:B------:R-:W2:Y:S04]  /*35680*/  LDL.LU.64 R120, [R1+0x1098] ;  /* 0x0010980001787983 */ /* 0x000ea80000300a00 */
[----:B------:R-:W2:Y:S01]  /*35690*/  LDL.LU.64 R122, [R1+0xfc8] ;  /* 0x000fc800017a7983 */ /* 0x000ea20000300a00 */
[----:B-1----:R-:W-:-:S05]  /*356a0*/  IMAD.MOV.U32 R0, RZ, RZ, R137 ;  /* 0x000000ffff007224 */ /* 0x002fca00078e0089 */
[----:B------:R1:W-:Y:S04]  /*356b0*/  STL [R1+0xd84], R0 ;  /* 0x000d840001007387 */ /* 0x0003e80000100800 */
[----:B-----5:R-:W-:Y:S04]  /*356c0*/  STL [R1+0xd90], R138 ;  /* 0x000d908a01007387 */ /* 0x020fe80000100800 */
[----:B------:R-:W5:Y:S01]  /*356d0*/  LDL.LU.64 R124, [R1+0xe68] ;  /* 0x000e6800017c7983 */ /* 0x000f620000300a00 */
[----:B-1----:R-:W-:-:S03]  /*356e0*/  IMAD.MOV.U32 R0, RZ, RZ, R139 ;  /* 0x000000ffff007224 */ /* 0x002fc600078e008b */
[----:B------:R-:W5:Y:S04]  /*356f0*/  LDL.LU.64 R126, [R1+0xde0] ;  /* 0x000de000017e7983 */ /* 0x000f680000300a00 */
[----:B------:R1:W-:Y:S04]  /*35700*/  STL [R1+0xd8c], R0 ;  /* 0x000d8c0001007387 */ /* 0x0003e80000100800 */
[----:B------:R-:W-:Y:S04]  /*35710*/  STL [R1+0xd98], R140 ;  /* 0x000d988c01007387 */ /* 0x000fe80000100800 */
[----:B------:R-:W5:Y:S01]  /*35720*/  LDL.LU.64 R128, [R1+0x10a0] ;  /* 0x0010a00001807983 */ /* 0x000f620000300a00 */
[----:B-1----:R-:W-:-:S03]  /*35730*/  IMAD.MOV.U32 R0, RZ, RZ, R141 ;  /* 0x000000ffff007224 */ /* 0x002fc600078e008d */
[----:B------:R-:W5:Y:S04]  /*35740*/  LDL.LU.64 R130, [R1+0xfd8] ;  /* 0x000fd80001827983 */ /* 0x000f680000300a00 */
[----:B------:R1:W-:Y:S04]  /*35750*/  STL [R1+0xd94], R0 ;  /* 0x000d940001007387 */ /* 0x0003e80000100800 */
[----:B----4-:R-:W-:Y:S04]  /*35760*/  STL [R1+0xda0], R142 ;  /* 0x000da08e01007387 */ /* 0x010fe80000100800 */
[----:B------:R-:W4:Y:S01]  /*35770*/  LDL.LU.64 R132, [R1+0xe80] ;  /* 0x000e800001847983 */ /* 0x000f220000300a00 */
[----:B-1----:R-:W-:-:S03]  /*35780*/  IMAD.MOV.U32 R0, RZ, RZ, R143 ;  /* 0x000000ffff007224 */ /* 0x002fc600078e008f */
[----:B------:R-:W4:Y:S04]  /*35790*/  LDL.LU.64 R134, [R1+0xe00] ;  /* 0x000e000001867983 */ /* 0x000f280000300a00 */
[----:B------:R1:W-:Y:S04]  /*357a0*/  STL [R1+0xd9c], R0 ;  /* 0x000d9c0001007387 */ /* 0x0003e80000100800 */
[----:B------:R-:W-:Y:S04]  /*357b0*/  STL [R1+0xda8], R144 ;  /* 0x000da89001007387 */ /* 0x000fe80000100800 */
[----:B------:R-:W4:Y:S01]  /*357c0*/  LDL.LU.64 R136, [R1+0x10a8] ;  /* 0x0010a80001887983 */ /* 0x000f220000300a00 */
[----:B-1----:R-:W-:-:S03]  /*357d0*/  IMAD.MOV.U32 R0, RZ, RZ, R145 ;  /* 0x000000ffff007224 */ /* 0x002fc600078e0091 */
[----:B------:R-:W4:Y:S04]  /*357e0*/  LDL.LU.64 R138, [R1+0xfe8] ;  /* 0x000fe800018a7983 */ /* 0x000f280000300a00 */
[----:B------:R1:W-:Y:S04]  /*357f0*/  STL [R1+0xda4], R0 ;  /* 0x000da40001007387 */ /* 0x0003e80000100800 */
[----:B---3--:R-:W-:Y:S04]  /*35800*/  STL [R1+0xdb0], R146 ;  /* 0x000db09201007387 */ /* 0x008fe80000100800 */
[----:B------:R-:W3:Y:S01]  /*35810*/  LDL.LU.64 R140, [R1+0xe98] ;  /* 0x000e9800018c7983 */ /* 0x000ee20000300a00 */
[----:B-1----:R-:W-:-:S03]  /*35820*/  IMAD.MOV.U32 R0, RZ, RZ, R147 ;  /* 0x000000ffff007224 */ /* 0x002fc600078e0093 */
[----:B------:R-:W3:Y:S04]  /*35830*/  LDL.LU.64 R142, [R1+0xe20] ;  /* 0x000e2000018e7983 */ /* 0x000ee80000300a00 */
[----:B------:R1:W-:Y:S04]  /*35840*/  STL [R1+0xdac], R0 ;  /* 0x000dac0001007387 */ /* 0x0003e80000100800 */
[----:B------:R-:W-:Y:S04]  /*35850*/  STL [R1+0xdb8], R148 ;  /* 0x000db89401007387 */ /* 0x000fe80000100800 */
[----:B------:R-:W3:Y:S01]  /*35860*/  LDL.LU.64 R144, [R1+0x10b0] ;  /* 0x0010b00001907983 */ /* 0x000ee20000300a00 */
[----:B-1----:R-:W-:-:S03]  /*35870*/  IMAD.MOV.U32 R0, RZ, RZ, R149 ;  /* 0x000000ffff007224 */ /* 0x002fc600078e0095 */
[----:B------:R-:W3:Y:S04]  /*35880*/  LDL.LU.64 R146, [R1+0xff8] ;  /* 0x000ff80001927983 */ /* 0x000ee80000300a00 */
[----:B------:R1:W-:Y:S04]  /*35890*/  STL [R1+0xdb4], R0 ;  /* 0x000db40001007387 */ /* 0x0003e80000100800 */
[----:B------:R1:W-:Y:S02]  /*358a0*/  STL [R1+0xdc0], R150 ;  /* 0x000dc09601007387 */ /* 0x0003e40000100800 */
[----:B-1----:R-:W-:-:S02]  /*358b0*/  IMAD.MOV.U32 R0, RZ, RZ, R151 ;  /* 0x000000ffff007224 */ /* 0x002fc400078e0097 */
[----:B------:R-:W3:Y:S04]  /*358c0*/  LDL.LU.64 R148, [R1+0xea8] ;  /* 0x000ea80001947983 */ /* 0x000ee80000300a00 */
[----:B------:R-:W3:Y:S04]  /*358d0*/  LDL.64 R150, [R1+0xe48] ;  /* 0x000e480001967983 */ /* 0x000ee80000100a00 */
[----:B------:R2:W-:Y:S02]  /*358e0*/  STL [R1+0xdbc], R0 ;  /* 0x000dbc0001007387 */ /* 0x0005e40000100800 */
[----:B--2---:R-:W-:-:S02]  /*358f0*/  IMAD.MOV.U32 R0, RZ, RZ, R121 ;  /* 0x000000ffff007224 */ /* 0x004fc400078e0079 */
[----:B------:R-:W-:Y:S04]  /*35900*/  STL [R1+0xdc8], R120 ;  /* 0x000dc87801007387 */ /* 0x000fe80000100800 */
[----:B------:R-:W-:Y:S04]  /*35910*/  STL [R1+0xdd0], R122 ;  /* 0x000dd07a01007387 */ /* 0x000fe80000100800 */
[----:B------:R1:W-:Y:S02]  /*35920*/  STL [R1+0xdc4], R0 ;  /* 0x000dc40001007387 */ /* 0x0003e40000100800 */
[----:B-1----:R-:W-:-:S02]  /*35930*/  MOV R0, R123 ;  /* 0x0000007b00007202 */ /* 0x002fc40000000f00 */
[----:B-----5:R-:W-:Y:S04]  /*35940*/  STL [R1+0xdd8], R124 ;  /* 0x000dd87c01007387 */ /* 0x020fe80000100800 */
[----:B------:R1:W-:Y:S04]  /*35950*/  STL [R1+0xdcc], R0 ;  /* 0x000dcc0001007387 */ /* 0x0003e80000100800 */
[----:B------:R-:W-:Y:S01]  /*35960*/  STL [R1+0xde0], R126 ;  /* 0x000de07e01007387 */ /* 0x000fe20000100800 */
[----:B-1----:R-:W-:-:S05]  /*35970*/  IMAD.MOV.U32 R0, RZ, RZ, R125 ;  /* 0x000000ffff007224 */ /* 0x002fca00078e007d */
[----:B------:R1:W-:Y:S04]  /*35980*/  STL [R1+0xdd4], R0 ;  /* 0x000dd40001007387 */ /* 0x0003e80000100800 */
[----:B------:R-:W-:Y:S01]  /*35990*/  STL [R1+0xde8], R128 ;  /* 0x000de88001007387 */ /* 0x000fe20000100800 */
[----:B-1----:R-:W-:-:S05]  /*359a0*/  IMAD.MOV.U32 R0, RZ, RZ, R127 ;  /* 0x000000ffff007224 */ /* 0x002fca00078e007f */
[----:B------:R1:W-:Y:S04]  /*359b0*/  STL [R1+0xddc], R0 ;  /* 0x000ddc0001007387 */ /* 0x0003e80000100800 */
[----:B------:R-:W-:Y:S01]  /*359c0*/  STL [R1+0xdf0], R130 ;  /* 0x000df08201007387 */ /* 0x000fe20000100800 */
[----:B-1----:R-:W-:-:S05]  /*359d0*/  IMAD.MOV.U32 R0, RZ, RZ, R129 ;  /* 0x000000ffff007224 */ /* 0x002fca00078e0081 */
[----:B------:R1:W-:Y:S04]  /*359e0*/  STL [R1+0xde4], R0 ;  /* 0x000de40001007387 */ /* 0x0003e80000100800 */
[----:B----4-:R-:W-:Y:S01]  /*359f0*/  STL [R1+0xdf8], R132 ;  /* 0x000df88401007387 */ /* 0x010fe20000100800 */
        /* <DEDUP_REMOVED lines=11> */
[----:B---3--:R-:W-:Y:S01]  /*35ab0*/  STL [R1+0xe18], R140 ;  /* 0x000e188c01007387 */ /* 0x008fe20000100800 */
[----:B-1----:R-:W-:-:S05]  /*35ac0*/  IMAD.MOV.U32 R0, RZ, RZ, R139 ;  /* 0x000000ffff007224 */ /* 0x002fca00078e008b */
[----:B------:R1:W-:Y:S04]  /*35ad0*/  STL [R1+0xe0c], R0 ;  /* 0x000e0c0001007387 */ /* 0x0003e80000100800 */
[----:B------:R-:W-:Y:S01]  /*35ae0*/  STL [R1+0xe20], R142 ;  /* 0x000e208e01007387 */ /* 0x000fe20000100800 */
[----:B-1----:R-:W-:-:S05]  /*35af0*/  IMAD.MOV.U32 R0, RZ, RZ, R141 ;  /* 0x000000ffff007224 */ /* 0x002fca00078e008d */
[----:B------:R1:W-:Y:S02]  /*35b00*/  STL [R1+0xe14], R0 ;  /* 0x000e140001007387 */ /* 0x0003e40000100800 */
[----:B-1----:R-:W-:Y:S02]  /*35b10*/  MOV R0, R143 ;  /* 0x0000008f00007202 */ /* 0x002fe40000000f00 */
[----:B------:R-:W-:Y:S04]  /*35b20*/  STL [R1+0xe28], R144 ;  /* 0x000e289001007387 */ /* 0x000fe80000100800 */
[----:B------:R1:W-:Y:S04]  /*35b30*/  STL [R1+0xe1c], R0 ;  /* 0x000e1c0001007387 */ /* 0x0003e80000100800 */
[----:B------:R-:W-:Y:S01]  /*35b40*/  STL [R1+0xe30], R146 ;  /* 0x000e309201007387 */ /* 0x000fe20000100800 */
[----:B-1----:R-:W-:-:S05]  /*35b50*/  IMAD.MOV.U32 R0, RZ, RZ, R145 ;  /* 0x000000ffff007224 */ /* 0x002fca00078e0091 */
[----:B------:R1:W-:Y:S02]  /*35b60*/  STL [R1+0xe24], R0 ;  /* 0x000e240001007387 */ /* 0x0003e40000100800 */
[----:B-1----:R-:W-:Y:S02]  /*35b70*/  IMAD.MOV.U32 R0, RZ, RZ, R147 ;  /* 0x000000ffff007224 */ /* 0x002fe400078e0093 */
[----:B------:R-:W-:Y:S04]  /*35b80*/  STL [R1+0xe38], R148 ;  /* 0x000e389401007387 */ /* 0x000fe80000100800 */
[----:B------:R1:W-:Y:S01]  /*35b90*/  STL [R1+0xe2c], R0 ;  /* 0x000e2c0001007387 */ /* 0x0003e20000100800 */
[----:B------:R-:W-:-:S03]  /*35ba0*/  IMAD.MOV.U32 R7, RZ, RZ, R151 ;  /* 0x000000ffff077224 */ /* 0x000fc600078e0097 */
[----:B------:R-:W-:Y:S01]  /*35bb0*/  STL [R1+0xe40], R150 ;  /* 0x000e409601007387 */ /* 0x000fe20000100800 */
[----:B-1----:R-:W-:-:S05]  /*35bc0*/  IMAD.MOV.U32 R0, RZ, RZ, R149 ;  /* 0x000000ffff007224 */ /* 0x002fca00078e0095 */
[----:B------:R1:W-:Y:S04]  /*35bd0*/  STL [R1+0xe34], R0 ;  /* 0x000e340001007387 */ /* 0x0003e80000100800 */
[----:B------:R2:W-:Y:S04]  /*35be0*/  STL [R1+0xe3c], R7 ;  /* 0x000e3c0701007387 */ /* 0x0005e80000100800 */
        /* <DEDUP_REMOVED lines=384> */
[----:B------:R-:W-:-:S04]  /*373f0*/  SHF.R.S32.HI R3, RZ, 0x1f, R12 ;  /* 0x0000001fff037819 */ /* 0x000fc8000001140c */
[----:B------:R-:W-:Y:S02]  /*37400*/  LEA.HI R3, R3, R12, RZ, 0x6 ;  /* 0x0000000c03037211 */ /* 0x000fe400078f30ff */
[----:B------:R-:W-:Y:S02]  /*37410*/  SHF.R.S32.HI R4, RZ, 0x1f, R5 ;  /* 0x0000001fff047819 */ /* 0x000fe40000011405 */
[----:B-1----:R-:W-:Y:S02]  /*37420*/  SHF.R.S32.HI R0, RZ, 0x1f, R2 ;  /* 0x0000001fff007819 */ /* 0x002fe40000011402 */
[----:B------:R-:W-:Y:S01]  /*37430*/  SHF.R.S32.HI R3, RZ, 0x6, R3 ;  /* 0x00000006ff037819 */ /* 0x000fe20000011403 */
[----:B--2---:R-:W-:Y:S01]  /*37440*/  IMAD.MOV.U32 R7, RZ, RZ, 0x4 ;  /* 0x00000004ff077424 */ /* 0x004fe200078e00ff */
[C---:B------:R-:W-:Y:S01]  /*37450*/  SHF.L.U64.HI R4, R5.reuse, 0x2, R4 ;  /* 0x0000000205047819 */ /* 0x040fe20000010204 */
[----:B------:R-:W-:Y:S01]  /*37460*/  IMAD.SHL.U32 R5, R5, 0x4, RZ ;  /* 0x0000000405057824 */ /* 0x000fe200078e00ff */
[C---:B------:R-:W-:Y:S01]  /*37470*/  SHF.L.U64.HI R0, R2.reuse, 0x2, R0 ;  /* 0x0000000202007819 */ /* 0x040fe20000010200 */
[----:B------:R-:W-:Y:S01]  /*37480*/  IMAD.SHL.U32 R2, R2, 0x4, RZ ;  /* 0x0000000402027824 */ /* 0x000fe200078e00ff */
[----:B------:R-:W-:Y:S01]  /*37490*/  CS2R R24, SRZ ;  /* 0x0000000000187805 */ /* 0x000fe2000001ff00 */
[----:B------:R-:W-:Y:S01]  /*374a0*/  IMAD.MOV.U32 R12, RZ, RZ, RZ ;  /* 0x000000ffff0c7224 */ /* 0x000fe200078e00ff */
        /* <DEDUP_REMOVED lines=62> */
[----:B------:R-:W-:Y:S01]  /*37890*/  CS2R R150, SRZ ;  /* 0x0000000000967805 */ /* 0x000fe2000001ff00 */
[----:B------:R-:W-:Y:S01]  /*378a0*/  VIADD R3, R3, 0xfffffffb ;  /* 0xfffffffb03037836 */ /* 0x000fe20000000000 */
[----:B---3--:R-:W-:-:S06]  /*378b0*/  UMOV UR6, 0xffffffff ;  /* 0xffffffff00067882 */ /* 0x008fcc0000000000 */
.L_x_1:
[----:B------:R-:W-:Y:S01]  /*378c0*/  STL.64 [R1+0x1a60], R250 ;  /* 0x001a60fa01007387 */ /* 0x000fe20000100a00 */
[----:B------:R-:W-:Y:S01]  /*378d0*/  UIADD3 UR6, UR6, 0x1, URZ ;  /* 0x0000000106067890 */ /* 0x000fe2000fffe03f */
[----:B------:R-:W-:-:S04]  /*378e0*/  DEPBAR.LE SB0, 0x8 ;  /* 0x000082000000791a */ /* 0x000fc80000000000 */
[----:B------:R-:W-:Y:S01]  /*378f0*/  STL.64 [R1+0x1a58], R248 ;  /* 0x001a58f801007387 */ /* 0x000fe20000100a00 */
[----:B------:R-:W-:Y:S01]  /*37900*/  UMOV UR51, 0x40000040 ;  /* 0x4000004000337882 */ /* 0x000fe20000000000 */
[----:B------:R-:W-:Y:S01]  /*37910*/  UMOV UR49, 0x40000040 ;  /* 0x4000004000317882 */ /* 0x000fe20000000000 */
[----:B-1----:R-:W1:Y:S01]  /*37920*/  LDC R3, c[0x0][0x230] ;  /* 0x00008c00ff037b82 */ /* 0x002e620000000800 */
        /* <DEDUP_REMOVED lines=48> */
[----:B-----5:R-:W-:Y:S04]  /*37c30*/  STL.64 [R1+0x18d0], R150 ;  /* 0x0018d09601007387 */ /* 0x020fe80000100a00 */
        /* <DEDUP_REMOVED lines=13> */
[----:B--2---:R-:W2:Y:S04]  /*37d10*/  LDL.LU.64 R124, [R1+0x400] ;  /* 0x00040000017c7983 */ /* 0x004ea80000300a00 */
        /* <DEDUP_REMOVED lines=62> */
[----:B------:R-:W2:Y:S01]  /*38100*/  LDL.LU.64 R250, [R1+0x5f8] ;  /* 0x0005f80001fa7983 */ /* 0x000ea20000300a00 */
[----:B------:R-:W-:Y:S01]  /*38110*/  UISETP.GT.AND UP0, UPT, UR6, 0x5, UPT ;  /* 0x000000050600788c */ /* 0x000fe2000bf04270 */
[----:B------:R-:W-:Y:S03]  /*38120*/  BAR.SYNC.DEFER_BLOCKING 0x0 ;  /* 0x0000000000007b1d */ /* 0x000fe60000010000 */
[----:B------:R-:W-:-:S04]  /*38130*/  USEL UR6, UR6, URZ, !UP0 ;  /* 0x0000003f06067287 */ /* 0x000fc8000c000000 */
[----:B------:R-:W-:Y:S02]  /*38140*/  ULEA UR8, UR6, UR7, 0xf ;  /* 0x0000000706087291 */ /* 0x000fe4000f8e783f */
[----:B------:R-:W-:Y:S01]  /*38150*/  ULEA UR9, UR6, UR7, 0x11 ;  /* 0x0000000706097291 */ /* 0x000fe2000f8e883f */
[----:B------:R-:W-:Y:S01]  /*38160*/  STL [R1+0x184c], R6 ;  /* 0x00184c0601007387 */ /* 0x000fe20000100800 */
[----:B------:R-:W-:Y:S02]  /*38170*/  UIADD3 UR8, UR8, 0xc0000, URZ ;  /* 0x000c000008087890 */ /* 0x000fe4000fffe03f */
[----:B------:R-:W-:Y:S02]  /*38180*/  USHF.R.U32.HI UR9, URZ, 0x4, UR9 ;  /* 0x000000043f097899 */ /* 0x000fe40008011609 */
[----:B------:R-:W-:Y:S02]  /*38190*/  USHF.R.U32.HI UR8, URZ, 0x4, UR8 ;  /* 0x000000043f087899 */ /* 0x000fe40008011608 */
[----:B------:R-:W-:-:S02]  /*381a0*/  USGXT.U32 UR50, UR9, 0xe ;  /* 0x0000000e0932789a */ /* 0x000fc40008000000 */
[----:B------:R-:W-:Y:S02]  /*381b0*/  USGXT.U32 UR48, UR8, 0xe ;  /* 0x0000000e0830789a */ /* 0x000fe40008000000 */
[----:B------:R-:W-:Y:S02]  /*381c0*/  UIADD3 UR54, UP1, UR50, 0x2, URZ ;  /* 0x0000000232367890 */ /* 0x000fe4000ff3e03f */
[----:B------:R-:W-:Y:S01]  /*381d0*/  UIADD3 UR52, UP0, UR48, 0x2, URZ ;  /* 0x0000000230347890 */ /* 0x000fe2000ff1e03f */
[----:B------:R-:W-:Y:S01]  /*381e0*/  UMOV UR8, URZ ;  /* 0x0000003f00087c82 */ /* 0x000fe20008000000 */
[----:B------:R-:W-:Y:S02]  /*381f0*/  UMOV UR9, URZ ;  /* 0x0000003f00097c82 */ /* 0x000fe40008000000 */
[----:B------:R-:W-:Y:S02]  /*38200*/  UIADD3.X UR53, UR8, 0x40000040, URZ, UP0, !UPT ;  /* 0x4000004008357890 */ /* 0x000fe400087fe43f */
[----:B------:R-:W-:-:S02]  /*38210*/  UIADD3.X UR55, UR9, 0x40000040, URZ, UP1, !UPT ;  /* 0x4000004009377890 */ /* 0x000fc40008ffe43f */
[----:B------:R-:W-:Y:S02]  /*38220*/  UIADD3.64 UR44, UR52, 0x2, URZ ;  /* 0x00000002342c7897 */ /* 0x000fe4000fffe03f */
[----:B------:R-:W-:Y:S02]  /*38230*/  UIADD3.64 UR46, UR54, 0x2, URZ ;  /* 0x00000002362e7897 */ /* 0x000fe4000fffe03f */
[----:B------:R-:W-:Y:S02]  /*38240*/  UIADD3.64 UR42, UR54, 0x4, URZ ;  /* 0x00000004362a7897 */ /* 0x000fe4000fffe03f */
[----:B------:R-:W-:Y:S02]  /*38250*/  UIADD3.64 UR40, UR52, 0x4, URZ ;  /* 0x0000000434287897 */ /* 0x000fe4000fffe03f */
[----:B------:R-:W-:Y:S02]  /*38260*/  UIADD3.64 UR58, UR54, 0x7fe, URZ ;  /* 0x000007fe363a7897 */ /* 0x000fe4000fffe03f */
[----:B------:R-:W-:-:S02]  /*38270*/  UIADD3.64 UR56, UR52, 0x3fe, URZ ;  /* 0x000003fe34387897 */ /* 0x000fc4000fffe03f */
[----:B------:R-:W-:Y:S02]  /*38280*/  UIADD3.64 UR26, UR54, 0x800, URZ ;  /* 0x00000800361a7897 */ /* 0x000fe4000fffe03f */
[----:B------:R-:W-:Y:S02]  /*38290*/  UIADD3.64 UR24, UR52, 0x400, URZ ;  /* 0x0000040034187897 */ /* 0x000fe4000fffe03f */
[----:B------:R-:W-:Y:S02]  /*382a0*/  UIADD3.64 UR18, UR54, 0x802, URZ ;  /* 0x0000080236127897 */ /* 0x000fe4000fffe03f */
[----:B------:R-:W-:Y:S02]  /*382b0*/  UIADD3.64 UR16, UR52, 0x402, URZ ;  /* 0x0000040234107897 */ /* 0x000fe4000fffe03f */
[----:B------:R-:W-:Y:S02]  /*382c0*/  UIADD3.64 UR10, UR54, 0x804, URZ ;  /* 0x00000804360a7897 */ /* 0x000fe4000fffe03f */
[----:B------:R-:W-:Y:S01]  /*382d0*/  UIADD3.64 UR8, UR52, 0x404, URZ ;  /* 0x0000040434087897 */ /* 0x000fe2000fffe03f */
[----:B--2---:R-:W-:-:S06]  /*382e0*/  WARPGROUP.ARRIVE ;  /* 0x00000000000079c5 */ /* 0x004fcc0000000000 */
[----:B------:R-:W-:Y:S03]  /*382f0*/  HGMMA.64x256x8.F32.TF32 R124, gdesc[UR48], R124, gsb0 ;  /* 0x07e00000307c79f0 */ /* 0x000fe6000800287c */
[----:B------:R-:W-:Y:S02]  /*38300*/  WARPGROUP.DEPBAR.LE gsb0, 0x0 ;  /* 0x00008000000079c5 */ /* 0x000fe40000010000 */
[----:B------:R-:W-:-:S15]  /*38310*/  WARPGROUP.ARRIVE ;  /* 0x00000000000079c5 */ /* 0x000fde0000000000 */
[----:B------:R-:W-:-:S08]  /*38320*/  NOP ;  /* 0x0000000000007918 */ /* 0x000fd00000000000 */
        /* <DEDUP_REMOVED lines=26> */
[----:B------:R2:W-:Y:S04]  /*384d0*/  STL.64 [R1+0x400], R124 ;  /* 0x0004007c01007387 */ /* 0x0005e80000100a00 */
        /* <DEDUP_REMOVED lines=63> */
[----:B--2---:R-:W2:Y:S04]  /*388d0*/  LDL.LU.64 R124, [R1] ;  /* 0x00000000017c7983 */ /* 0x004ea80000300a00 */
[----:B---3--:R-:W3:Y:S04]  /*388e0*/  LDL.LU.64 R126, [R1+0x8] ;  /* 0x00000800017e7983 */ /* 0x008ee80000300a00 */
[----:B----4-:R-:W4:Y:S04]  /*388f0*/  LDL.LU.64 R128, [R1+0x10] ;  /* 0x0000100001807983 */ /* 0x010f280000300a00 */
[----:B-1----:R-:W2:Y:S04]  /*38900*/  LDL.LU.64 R130, [R1+0x18] ;  /* 0x0000180001827983 */ /* 0x002ea80000300a00 */
[----:B------:R-:W3:Y:S04]  /*38910*/  LDL.LU.64 R132, [R1+0x20] ;  /* 0x0000200001847983 */ /* 0x000ee80000300a00 */
[----:B------:R-:W4:Y:S04]  /*38920*/  LDL.LU.64 R134, [R1+0x28] ;  /* 0x0000280001867983 */ /* 0x000f280000300a00 */
[----:B------:R-:W2:Y:S04]  /*38930*/  LDL.LU.64 R136, [R1+0x30] ;  /* 0x0000300001887983 */ /* 0x000ea80000300a00 */
[----:B------:R-:W3:Y:S04]  /*38940*/  LDL.LU.64 R138, [R1+0x38] ;  /* 0x00003800018a7983 */ /* 0x000ee80000300a00 */
[----:B------:R-:W4:Y:S04]  /*38950*/  LDL.LU.64 R140, [R1+0x40] ;  /* 0x00004000018c7983 */ /* 0x000f280000300a00 */
[----:B------:R-:W2:Y:S04]  /*38960*/  LDL.LU.64 R142, [R1+0x48] ;  /* 0x00004800018e7983 */ /* 0x000ea80000300a00 */
[----:B------:R-:W3:Y:S04]  /*38970*/  LDL.LU.64 R144, [R1+0x50] ;  /* 0x0000500001907983 */ /* 0x000ee80000300a00 */
[----:B------:R-:W4:Y:S04]  /*38980*/  LDL.LU.64 R146, [R1+0x58] ;  /* 0x0000580001927983 */ /* 0x000f280000300a00 */
[----:B------:R-:W2:Y:S04]  /*38990*/  LDL.LU.64 R148, [R1+0x60] ;  /* 0x0000600001947983 */ /* 0x000ea80000300a00 */
[----:B------:R-:W3:Y:S04]  /*389a0*/  LDL.LU.64 R150, [R1+0x68] ;  /* 0x0000680001967983 */ /* 0x000ee80000300a00 */
[----:B---3--:R-:W-:Y:S04]  /*389b0*/  STL.64 [R1+0x1c60], R150 ;  /* 0x001c609601007387 */ /* 0x008fe80000100a00 */
[----:B--2---:R-:W-:Y:S04]  /*389c0*/  STL.64 [R1+0x1c58], R148 ;  /* 0x001c589401007387 */ /* 0x004fe80000100a00 */
[----:B----4-:R-:W-:Y:S04]  /*389d0*/  STL.64 [R1+0x1c50], R146 ;  /* 0x001c509201007387 */ /* 0x010fe80000100a00 */
        /* <DEDUP_REMOVED lines=125> */
[----:B------:R-:W-:Y:S01]  /*391b0*/  UIADD3.64 UR14, UR54, 0xffe, URZ ;  /* 0x00000ffe360e7897 */ /* 0x000fe2000fffe03f */
[----:B------:R-:W-:Y:S01]  /*391c0*/  UMOV UR12, UR48 ;  /* 0x00000030000c7c82 */ /* 0x000fe20008000000 */
[----:B------:R-:W-:Y:S01]  /*391d0*/  UMOV UR13, UR49 ;  /* 0x00000031000d7c82 */ /* 0x000fe20008000000 */
[----:B------:R-:W-:Y:S01]  /*391e0*/  UIADD3.64 UR22, UR54, 0x1000, URZ ;  /* 0x0000100036167897 */ /* 0x000fe2000fffe03f */
[----:B------:R-:W3:Y:S01]  /*391f0*/  LDL.LU.64 R152, [R1+0x70] ;  /* 0x0000700001987983 */ /* 0x000ee20000300a00 */
        /* <DEDUP_REMOVED lines=13> */
[----:B------:R-:W-:-:S02]  /*392d0*/  UMOV UR29, UR25 ;  /* 0x00000019001d7c82 */ /* 0x000fc40008000000 */
        /* <DEDUP_REMOVED lines=45> */
[----:B------:R-:W3:Y:S01]  /*395b0*/  LDL.LU.64 R250, [R1+0x1f8] ;  /* 0x0001f80001fa7983 */ /* 0x000ee20000300a00 */
[----:B--2---:R-:W-:-:S06]  /*395c0*/  WARPGROUP.ARRIVE ;  /* 0x00000000000079c5 */ /* 0x004fcc0000000000 */
[----:B------:R-:W-:Y:S01]  /*395d0*/  HGMMA.64x256x8.F32.TF32 R24, gdesc[UR12], R24, gsb0 ;  /* 0x07e000000c1879f0 */ /* 0x000fe20008002818 */
[----:B------:R-:W-:Y:S01]  /*395e0*/  UMOV UR12, UR14 ;  /* 0x0000000e000c7c82 */ /* 0x000fe20008000000 */
[----:B------:R-:W-:Y:S01]  /*395f0*/  UMOV UR13, UR15 ;  /* 0x0000000f000d7c82 */ /* 0x000fe20008000000 */
[----:B------:R-:W-:Y:S01]  /*39600*/  UMOV UR14, UR22 ;  /* 0x00000016000e7c82 */ /* 0x000fe20008000000 */
[----:B------:R-:W-:Y:S01]  /*39610*/  UMOV UR15, UR23 ;  /* 0x00000017000f7c82 */ /* 0x000fe20008000000 */
[----:B------:R-:W-:Y:S02]  /*39620*/  WARPGROUP.DEPBAR.LE gsb0, 0x0 ;  /* 0x00008000000079c5 */ /* 0x000fe40000010000 */
[----:B------:R-:W-:-:S15]  /*39630*/  WARPGROUP.ARRIVE ;  /* 0x00000000000079c5 */ /* 0x000fde0000000000 */
[----:B------:R-:W-:-:S06]  /*39640*/  NOP ;  /* 0x0000000000007918 */ /* 0x000fcc0000000000 */
[----:B------:R-:W-:Y:S01]  /*39650*/  HGMMA.64x256x8.F32.TF32 R24, gdesc[UR20], R24, gsb0 ;  /* 0x07e00000141879f0 */ /* 0x000fe20008002818 */
[----:B------:R-:W-:Y:S01]  /*39660*/  UIADD3.64 UR22, UR54, 0x1002, URZ ;  /* 0x0000100236167897 */ /* 0x000fe2000fffe03f */
[----:B------:R-:W-:Y:S01]  /*39670*/  UMOV UR20, UR44 ;  /* 0x0000002c00147c82 */ /* 0x000fe20008000000 */
[----:B------:R-:W-:-:S05]  /*39680*/  UMOV UR21, UR45 ;  /* 0x0000002d00157c82 */ /* 0x000fca0008000000 */
[----:B------:R-:W-:Y:S01]  /*39690*/  UMOV UR60, UR22 ;  /* 0x00000016003c7c82 */ /* 0x000fe20008000000 */
[----:B------:R-:W-:Y:S01]  /*396a0*/  UMOV UR61, UR23 ;  /* 0x00000017003d7c82 */ /* 0x000fe20008000000 */
[----:B------:R-:W-:Y:S02]  /*396b0*/  WARPGROUP.DEPBAR.LE gsb0, 0x0 ;  /* 0x00008000000079c5 */ /* 0x000fe40000010000 */
[----:B------:R-:W-:-:S15]  /*396c0*/  WARPGROUP.ARRIVE ;  /* 0x00000000000079c5 */ /* 0x000fde0000000000 */
[----:B------:R-:W-:-:S01]  /*396d0*/  NOP ;  /* 0x0000000000007918 */ /* 0x000fc20000000000 */
[----:B------:R-:W-:Y:S01]  /*396e0*/  HGMMA.64x256x8.F32.TF32 R24, gdesc[UR20], R24, gsb0 ;  /* 0x07e00000141879f0 */ /* 0x000fe20008002818 */
[----:B------:R-:W-:Y:S01]  /*396f0*/  UIADD3.64 UR22, UR54, 0x1802, URZ ;  /* 0x0000180236167897 */ /* 0x000fe2000fffe03f */
[----:B------:R-:W-:Y:S01]  /*39700*/  UMOV UR20, UR16 ;  /* 0x0000001000147c82 */ /* 0x000fe20008000000 */
[----:B------:R-:W-:Y:S01]  /*39710*/  UMOV UR21, UR17 ;  /* 0x0000001100157c82 */ /* 0x000fe20008000000 */
[----:B------:R-:W-:Y:S02]  /*39720*/  WARPGROUP.DEPBAR.LE gsb0, 0x0 ;  /* 0x00008000000079c5 */ /* 0x000fe40000010000 */
[----:B------:R-:W-:-:S15]  /*39730*/  WARPGROUP.ARRIVE ;  /* 0x00000000000079c5 */ /* 0x000fde0000000000 */
[----:B------:R-:W-:-:S07]  /*39740*/  NOP ;  /* 0x0000000000007918 */ /* 0x000fce0000000000 */
[----:B------:R-:W-:Y:S01]  /*39750*/  HGMMA.64x256x8.F32.TF32 R24, gdesc[UR36], R24, gsb0 ;  /* 0x07e00000241879f0 */ /* 0x000fe20008002818 */
[----:B------:R-:W-:Y:S01]  /*39760*/  UMOV UR36, UR14 ;  /* 0x0000000e00247c82 */ /* 0x000fe20008000000 */
[----:B------:R-:W-:Y:S01]  /*39770*/  UMOV UR37, UR15 ;  /* 0x0000000f00257c82 */ /* 0x000fe20008000000 */
[----:B------:R-:W-:Y:S01]  /*39780*/  UIADD3.64 UR14, UR54, 0x1804, URZ ;  /* 0x00001804360e7897 */ /* 0x000fe2000fffe03f */
[----:B------:R-:W-:Y:S02]  /*39790*/  WARPGROUP.DEPBAR.LE gsb0, 0x0 ;  /* 0x00008000000079c5 */ /* 0x000fe40000010000 */
[----:B------:R-:W-:-:S15]  /*397a0*/  WARPGROUP.ARRIVE ;  /* 0x00000000000079c5 */ /* 0x000fde0000000000 */
[----:B------:R-:W-:-:S07]  /*397b0*/  NOP ;  /* 0x0000000000007918 */ /* 0x000fce0000000000 */
        /* <DEDUP_REMOVED lines=82> */
[----:B-1----:R-:W3:Y:S04]  /*39ce0*/  LDL.LU.64 R150, [R1+0x1c60] ;  /* 0x001c600001967983 */ /* 0x002ee80000300a00 */
        /* <DEDUP_REMOVED lines=13> */
[----:B------:R-:W-:-:S02]  /*39dc0*/  UIADD3.64 UR48, UR52, 0x1fe, URZ ;  /* 0x000001fe34307897 */ /* 0x000fc4000fffe03f */
[----:B------:R-:W-:Y:S01]  /*39dd0*/  UIADD3.64 UR44, UR52, 0x202, URZ ;  /* 0x00000202342c7897 */ /* 0x000fe2000fffe03f */
[----:B------:R-:W2:Y:S04]  /*39de0*/  LDL.LU.64 R122, [R1+0x1bf0] ;  /* 0x001bf000017a7983 */ /* 0x000ea80000300a00 */
[----:B------:R-:W-:Y:S01]  /*39df0*/  UMOV UR12, UR48 ;  /* 0x00000030000c7c82 */ /* 0x000fe20008000000 */
[----:B------:R-:W-:Y:S01]  /*39e00*/  UMOV UR13, UR49 ;  /* 0x00000031000d7c82 */ /* 0x000fe20008000000 */
[----:B------:R-:W-:Y:S01]  /*39e10*/  UIADD3.64 UR40, UR52, 0x204, URZ ;  /* 0x0000020434287897 */ /* 0x000fe2000fffe03f */
[----:B------:R-:W2:Y:S01]  /*39e20*/  LDL.LU.64 R120, [R1+0x1be8] ;  /* 0x001be80001787983 */ /* 0x000ea20000300a00 */
[----:B------:R-:W-:Y:S02]  /*39e30*/  UIADD3.64 UR56, UR52, 0x5fe, URZ ;  /* 0x000005fe34387897 */ /* 0x000fe4000fffe03f */
[----:B------:R-:W-:Y:S01]  /*39e40*/  UIADD3.64 UR24, UR52, 0x600, URZ ;  /* 0x0000060034187897 */ /* 0x000fe2000fffe03f */
[----:B------:R-:W2:Y:S01]  /*39e50*/  LDL.LU.64 R118, [R1+0x1be0] ;  /* 0x001be00001767983 */ /* 0x000ea20000300a00 */
[----:B------:R-:W-:-:S02]  /*39e60*/  UIADD3.64 UR16, UR52, 0x602, URZ ;  /* 0x0000060234107897 */ /* 0x000fc4000fffe03f */
[----:B------:R-:W-:Y:S01]  /*39e70*/  UIADD3.64 UR8, UR52, 0x604, URZ ;  /* 0x0000060434087897 */ /* 0x000fe2000fffe03f */
        /* <DEDUP_REMOVED lines=47> */
[----:B---3--:R-:W-:-:S06]  /*3a170*/  WARPGROUP.ARRIVE ;  /* 0x00000000000079c5 */ /* 0x008fcc0000000000 */
[----:B------:R-:W-:Y:S01]  /*3a180*/  HGMMA.64x256x8.F32.TF32 R124, gdesc[UR48], R124, gsb0 ;  /* 0x07e00000307c79f0 */ /* 0x000fe2000800287c */
[----:B------:R-:W-:Y:S01]  /*3a190*/  UIADD3.64 UR48, UR52, 0x200, URZ ;  /* 0x0000020034307897 */ /* 0x000fe2000fffe03f */
[----:B------:R-:W-:Y:S01]  /*3a1a0*/  UMOV UR50, UR54 ;  /* 0x0000003600327c82 */ /* 0x000fe20008000000 */
[----:B------:R-:W-:Y:S01]  /*3a1b0*/  UMOV UR51, UR55 ;  /* 0x0000003700337c82 */ /* 0x000fe20008000000 */
[----:B------:R-:W-:Y:S02]  /*3a1c0*/  WARPGROUP.DEPBAR.LE gsb0, 0x0 ;  /* 0x00008000000079c5 */ /* 0x000fe40000010000 */
[----:B------:R-:W-:-:S15]  /*3a1d0*/  WARPGROUP.ARRIVE ;  /* 0x00000000000079c5 */ /* 0x000fde0000000000 */
[----:B------:R-:W-:-:S07]  /*3a1e0*/  NOP ;  /* 0x0000000000007918 */ /* 0x000fce0000000000 */
        /* <DEDUP_REMOVED lines=26> */
[----:B------:R-:W-:Y:S04]  /*3a390*/  STL.64 [R1], R124 ;  /* 0x0000007c01007387 */ /* 0x000fe80000100a00 */
        /* <DEDUP_REMOVED lines=64> */
[----:B------:R-:W4:Y:S04]  /*3a7a0*/  LDL.LU.64 R248, [R1+0x1a58] ;  /* 0x001a580001f87983 */ /* 0x000f280000300a00 */
[----:B------:R-:W3:Y:S04]  /*3a7b0*/  LDL.LU.64 R246, [R1+0x1a50] ;  /* 0x001a500001f67983 */ /* 0x000ee80000300a00 */
        /* <DEDUP_REMOVED lines=8> */
[----:B------:R-:W2:Y:S04]  /*3a840*/  LDL.LU.64 R228, [R1+0x1a08] ;  /* 0x001a080001e47983 */ /* 0x000ea80000300a00 */
        /* <DEDUP_REMOVED lines=52> */
[----:B------:R-:W-:Y:S01]  /*3ab90*/  UMOV UR54, UR32 ;  /* 0x0000002000367c82 */ /* 0x000fe20008000000 */
        /* <DEDUP_REMOVED lines=17> */
[----:B------:R-:W-:Y:S01]  /*3acb0*/  IADD3 R3, R3, 0x3f, RZ ;  /* 0x0000003f03037810 */ /* 0x000fe20007ffe0ff */
[----:B------:R-:W1:Y:S01]  /*3acc0*/  S2R R10, SR_TID.X ;  /* 0x00000000000a7919 */ /* 0x000e620000002100 */
[----:B------:R-:W-:Y:S01]  /*3acd0*/  VIADD R7, R7, 0x1 ;  /* 0x0000000107077836 */ /* 0x000fe20000000000 */
[----:B------:R-:W-:-:S02]  /*3ace0*/  IADD3 R15, P4, R15, R5, RZ ;  /* 0x000000050f0f7210 */ /* 0x000fc40007f9e0ff */
[----:B------:R-:W-:Y:S01]  /*3acf0*/  SHF.R.S32.HI R6, RZ, 0x1f, R3 ;  /* 0x0000001fff067819 */ /* 0x000fe20000011403 */
[----:B------:R-:W-:Y:S01]  /*3ad00*/  STL [R1+0x1850], R12 ;  /* 0x0018500c01007387 */ /* 0x000fe20000100800 */
[----:B------:R-:W-:Y:S01]  /*3ad10*/  IADD3 R17, P5, R17, R5, RZ ;  /* 0x0000000511117210 */ /* 0x000fe20007fbe0ff */
[----:B------:R-:W-:Y:S01]  /*3ad20*/  IMAD.X R14, R14, 0x1, R4, P4 ;  /* 0x000000010e0e7824 */ /* 0x000fe200020e0604 */
[----:B------:R-:W-:Y:S02]  /*3ad30*/  LEA.HI R6, R6, R3, RZ, 0x6 ;  /* 0x0000000306067211 */ /* 0x000fe400078f30ff */
[----:B------:R-:W1:Y:S01]  /*3ad40*/  LDC R3, c[0x0][0x230] ;  /* 0x00008c00ff037b82 */ /* 0x000e620000000800 */
[----:B------:R-:W-:Y:S01]  /*3ad50*/  IMAD.MOV.U32 R11, RZ, RZ, R14 ;  /* 0x000000ffff0b7224 */ /* 0x000fe200078e000e */
[----:B------:R-:W-:Y:S01]  /*3ad60*/  SHF.R.S32.HI R6, RZ, 0x6, R6 ;  /* 0x00000006ff067819 */ /* 0x000fe20000011406 */
[----:B------:R-:W-:Y:S01]  /*3ad70*/  IMAD.X R16, R16, 0x1, R4, P5 ;  /* 0x0000000110107824 */ /* 0x000fe200028e0604 */
[----:B------:R-:W-:-:S03]  /*3ad80*/  IADD3 R21, P4, R21, R5, RZ ;  /* 0x0000000515157210 */ /* 0x000fc60007f9e0ff */
[----:B------:R-:W-:Y:S02]  /*3ad90*/  VIADD R6, R6, 0xfffffffb ;  /* 0xfffffffb06067836 */ /* 0x000fe40000000000 */
[----:B------:R-:W-:-:S03]  /*3ada0*/  IMAD.X R20, R20, 0x1, R4, P4 ;  /* 0x0000000114147824 */ /* 0x000fc600020e0604 */
[----:B------:R-:W-:Y:S01]  /*3adb0*/  ISETP.GE.AND P0, PT, R12, R6, PT ;  /* 0x000000060c00720c */ /* 0x000fe20003f06270 */
[C---:B-1----:R-:W-:Y:S01]  /*3adc0*/  IMAD.SHL.U32 R9, R10.reuse, 0x10, RZ ;  /* 0x000000100a097824 */ /* 0x042fe200078e00ff */
[----:B------:R-:W-:Y:S01]  /*3add0*/  LOP3.LUT R10, R10, 0x7f, RZ, 0xc0, !PT ;  /* 0x0000007f0a0a7812 */ /* 0x000fe200078ec0ff */
[----:B------:R-:W-:-:S03]  /*3ade0*/  VIADD R3, R3, 0xfffffec0 ;  /* 0xfffffec003037836 */ /* 0x000fc60000000000 */
[----:B------:R-:W-:Y:S01]  /*3adf0*/  LOP3.LUT R9, R9, 0x70, RZ, 0xc0, !PT ;  /* 0x0000007009097812 */ /* 0x000fe200078ec0ff */
[----:B------:R-:W-:-:S04]  /*3ae00*/  IMAD R3, R12, -0x40, R3 ;  /* 0xffffffc00c037824 */ /* 0x000fc800078e0203 */
[----:B------:R-:W-:Y:S01]  /*3ae10*/  IMAD R9, R10, 0x80, R9 ;  /* 0x000000800a097824 */ /* 0x000fe200078e0209 */
[----:B------:R-:W-:Y:S01]  /*3ae20*/  ISETP.GT.AND P1, PT, R3, RZ, PT ;  /* 0x000000ff0300720c */ /* 0x000fe20003f24270 */
[----:B------:R-:W-:-:S03]  /*3ae30*/  IMAD.MOV.U32 R10, RZ, RZ, R15 ;  /* 0x000000ffff0a7224 */ /* 0x000fc600078e000f */
[----:B------:R-:W-:Y:S02]  /*3ae40*/  SEL R8, RZ, 0x4, !P1 ;  /* 0x00000004ff087807 */ /* 0x000fe40004800000 */
[----:B------:R-:W-:Y:S02]  /*3ae50*/  ISETP.GT.AND P1, PT, R3, 0x1, PT ;  /* 0x000000010300780c */ /* 0x000fe40003f24270 */
[----:B------:R-:W-:-:S04]  /*3ae60*/  SEL R8, R8, RZ, !P0 ;  /* 0x000000ff08087207 */ /* 0x000fc80004000000 */
[----:B------:R-:W-:Y:S02]  /*3ae70*/  ISETP.NE.U32.AND P2, PT, R8, RZ, PT ;  /* 0x000000ff0800720c */ /* 0x000fe40003f45070 */
[----:B------:R-:W-:Y:S02]  /*3ae80*/  SEL R8, RZ, 0x4, !P1 ;  /* 0x00000004ff087807 */ /* 0x000fe40004800000 */
[C---:B------:R-:W-:Y:S02]  /*3ae90*/  ISETP.GT.AND P1, PT, R7.reuse, 0x5, PT ;  /* 0x000000050700780c */ /* 0x040fe40003f24270 */
[----:B------:R-:W-:Y:S02]  /*3aea0*/  SEL R8, R8, RZ, !P0 ;  /* 0x000000ff08087207 */ /* 0x000fe40004000000 */
[----:B------:R-:W-:Y:S02]  /*3aeb0*/  SEL R6, R7, RZ, !P1 ;  /* 0x000000ff07067207 */ /* 0x000fe40004800000 */
[----:B------:R-:W-:-:S02]  /*3aec0*/  ISETP.NE.U32.AND P3, PT, R8, RZ, PT ;  /* 0x000000ff0800720c */ /* 0x000fc40003f65070 */
[----:B------:R-:W-:Y:S02]  /*3aed0*/  LEA R8, R6, UR7, 0xf ;  /* 0x0000000706087c11 */ /* 0x000fe4000f8e78ff */
[----:B------:R-:W-:Y:S02]  /*3aee0*/  ISETP.GT.AND P1, PT, R3, 0x2, PT ;  /* 0x000000020300780c */ /* 0x000fe40003f24270 */
[----:B------:R-:W-:Y:S02]  /*3aef0*/  IADD3 R7, R9, 0x100000, R8 ;  /* 0x0010000009077810 */ /* 0x000fe40007ffe008 */
[----:B------:R-:W-:Y:S02]  /*3af00*/  SEL R9, RZ, 0x4, !P1 ;  /* 0x00000004ff097807 */ /* 0x000fe40004800000 */
[----:B------:R-:W-:Y:S02]  /*3af10*/  ISETP.GT.AND P1, PT, R3, 0x3, PT ;  /* 0x000000030300780c */ /* 0x000fe40003f24270 */
[----:B------:R-:W-:-:S02]  /*3af20*/  SEL R9, R9, RZ, !P0 ;  /* 0x000000ff09097207 */ /* 0x000fc40004000000 */
[----:B----4-:R-:W-:-:S05]  /*3af30*/  IADD3 R209, P4, R209, R5, RZ ;  /* 0x00000005d1d17210 */ /* 0x010fca0007f9e0ff */
[----:B------:R-:W-:Y:S01]  /*3af40*/  IMAD.X R208, R208, 0x1, R4, P4 ;  /* 0x00000001d0d07824 */ /* 0x000fe200020e0604 */
[----:B--2---:R-:W-:-:S05]  /*3af50*/  IADD3 R213, P4, R213, R5, RZ ;  /* 0x00000005d5d57210 */ /* 0x004fca0007f9e0ff */
[----:B------:R-:W-:Y:S01]  /*3af60*/  IMAD.X R212, R212, 0x1, R4, P4 ;  /* 0x00000001d4d47824 */ /* 0x000fe200020e0604 */
[----:B---3--:R-:W-:-:S05]  /*3af70*/  IADD3 R153, P4, R153, R5, RZ ;  /* 0x0000000599997210 */ /* 0x008fca0007f9e0ff */
[----:B------:R-:W-:Y:S01]  /*3af80*/  IMAD.X R152, R152, 0x1, R4, P4 ;  /* 0x0000000198987824 */ /* 0x000fe200020e0604 */
[----:B------:R-:W-:-:S05]  /*3af90*/  IADD3 R157, P4, R157, R5, RZ ;  /* 0x000000059d9d7210 */ /* 0x000fca0007f9e0ff */
        /* <DEDUP_REMOVED lines=15> */
[----:B------:R-:W-:Y:S01]  /*3b090*/  IADD3 R173, P4, R173, R5, RZ ;  /* 0x00000005adad7210 */ /* 0x000fe20007f9e0ff */
[----:B------:R-:W-:-:S04]  /*3b0a0*/  WARPGROUP.ARRIVE ;  /* 0x00000000000079c5 */ /* 0x000fc80000000000 */
[--C-:B------:R-:W-:Y:S01]  /*3b0b0*/  IMAD.X R172, R172, 0x1, R4.reuse, P4 ;  /* 0x00000001acac7824 */ /* 0x100fe200020e0604 */
[-C--:B------:R-:W-:Y:S01]  /*3b0c0*/  IADD3 R233, P4, R233, R5.reuse, RZ ;  /* 0x00000005e9e97210 */ /* 0x080fe20007f9e0ff */
[----:B------:R-:W-:Y:S04]  /*3b0d0*/  HGMMA.64x256x8.F32.TF32 R24, gdesc[UR52], R24, gsb0 ;  /* 0x07e00000341879f0 */ /* 0x000fe80008002818 */
        /* <DEDUP_REMOVED lines=13> */
[----:B------:R-:W-:Y:S02]  /*3b1b0*/  WARPGROUP.DEPBAR.LE gsb0, 0x0 ;  /* 0x00008000000079c5 */ /* 0x000fe40000010000 */
[----:B------:R-:W-:-:S06]  /*3b1c0*/  WARPGROUP.ARRIVE ;  /* 0x00000000000079c5 */ /* 0x000fcc0000000000 */
        /* <DEDUP_REMOVED lines=26> */
[----:B------:R-:W-:Y:S06]  /*3b370*/  BAR.SYNC.DEFER_BLOCKING 0x0 ;  /* 0x0000000000007b1d */ /* 0x000fec0000010000 */
[----:B------:R1:W-:Y:S04]  /*3b380*/  STL [R1+0x1864], R147 ;  /* 0x0018649301007387 */ /* 0x0003e80000100800 */
[----:B------:R-:W-:Y:S04]  /*3b390*/  STL [R1+0x1860], R148 ;  /* 0x0018609401007387 */ /* 0x000fe80000100800 */
[----:B------:R-:W-:Y:S01]  /*3b3a0*/  STL [R1+0x185c], R149 ;  /* 0x00185c9501007387 */ /* 0x000fe20000100800 */
[----:B-1----:R-:W1:Y:S03]  /*3b3b0*/  S2R R147, SR_TID.X ;  /* 0x0000000000937919 */ /* 0x002e660000002100 */
[----:B------:R-:W-:Y:S01]  /*3b3c0*/  @!PT LDS RZ, [RZ] ;  /* 0x00000000fffff984 */ /* 0x000fe20000000800 */
[----:B------:R-:W-:Y:S01]  /*3b3d0*/  @!PT LDS RZ, [RZ] ;  /* 0x00000000fffff984 */ /* 0x000fe20000000800 */
[----:B------:R-:W-:Y:S01]  /*3b3e0*/  @!PT LDS RZ, [RZ] ;  /* 0x00000000fffff984 */ /* 0x000fe20000000800 */
[----:B------:R2:W-:Y:S01]  /*3b3f0*/  LDGSTS.E [R7+-0x40000], desc[UR4][R10.64], P2 ;  /* 0xc00000000a077fae */ /* 0x0005e20009121844 */
[----:B------:R-:W-:-:S02]  /*3b400*/  ISETP.NE.U32.AND P2, PT, R9, RZ, PT ;  /* 0x000000ff0900720c */ /* 0x000fc40003f45070 */
[----:B------:R-:W-:Y:S01]  /*3b410*/  SEL R9, RZ, 0x4, !P1 ;  /* 0x00000004ff097807 */ /* 0x000fe20004800000 */
[----:B------:R-:W-:Y:S03]  /*3b420*/  STL [R1+0x1858], R150 ;  /* 0x0018589601007387 */ /* 0x000fe60000100800 */
[----:B------:R-:W-:Y:S01]  /*3b430*/  SEL R9, R9, RZ, !P0 ;  /* 0x000000ff09097207 */ /* 0x000fe20004000000 */
[----:B------:R3:W-:Y:S03]  /*3b440*/  STL [R1+0x1854], R151 ;  /* 0x0018549701007387 */ /* 0x0007e60000100800 */
[----:B------:R-:W-:Y:S01]  /*3b450*/  ISETP.NE.U32.AND P1, PT, R9, RZ, PT ;  /* 0x000000ff0900720c */ /* 0x000fe20003f25070 */
[----:B--2---:R-:W-:Y:S01]  /*3b460*/  IMAD.MOV.U32 R11, RZ, RZ, R16 ;  /* 0x000000ffff0b7224 */ /* 0x004fe200078e0010 */
[----:B------:R-:W-:-:S05]  /*3b470*/  MOV R10, R17 ;  /* 0x00000011000a7202 */ /* 0x000fca0000000f00 */
[----:B------:R2:W-:Y:S01]  /*3b480*/  LDGSTS.E [R7+-0x3fffc], desc[UR4][R10.64], P3 ;  /* 0xc00040000a077fae */ /* 0x0005e20009921844 */
[----:B------:R-:W-:-:S05]  /*3b490*/  IADD3 R19, P3, R19, R5, RZ ;  /* 0x0000000513137210 */ /* 0x000fca0007f7e0ff */
[----:B------:R-:W-:Y:S01]  /*3b4a0*/  IMAD.X R18, R18, 0x1, R4, P3 ;  /* 0x0000000112127824 */ /* 0x000fe200018e0604 */
[-C--:B------:R-:W-:Y:S02]  /*3b4b0*/  IADD3 R207, P3, R207, R5.reuse, RZ ;  /* 0x00000005cfcf7210 */ /* 0x080fe40007f7e0ff */
[C---:B-1----:R-:W-:Y:S01]  /*3b4c0*/  SHF.L.U32 R12, R147.reuse, 0x4, RZ ;  /* 0x00000004930c7819 */ /* 0x042fe200000006ff */
[----:B--2---:R-:W-:Y:S01]  /*3b4d0*/  IMAD.MOV.U32 R10, RZ, RZ, R19 ;  /* 0x000000ffff0a7224 */ /* 0x004fe200078e0013 */
[----:B------:R-:W-:Y:S01]  /*3b4e0*/  LOP3.LUT R147, R147, 0x7f, RZ, 0xc0, !PT ;  /* 0x0000007f93937812 */ /* 0x000fe200078ec0ff */
[----:B------:R-:W-:Y:S01]  /*3b4f0*/  IMAD.MOV.U32 R11, RZ, RZ, R18 ;  /* 0x000000ffff0b7224 */ /* 0x000fe200078e0012 */
[----:B------:R-:W-:Y:S01]  /*3b500*/  LOP3.LUT R12, R12, 0x70, RZ, 0xc0, !PT ;  /* 0x000000700c0c7812 */ /* 0x000fe200078ec0ff */
[----:B------:R-:W-:Y:S01]  /*3b510*/  IMAD.X R206, R206, 0x1, R4, P3 ;  /* 0x00000001cece7824 */ /* 0x000fe200018e0604 */
[----:B------:R-:W-:Y:S02]  /*3b520*/  IADD3 R211, P3, R211, R5, RZ ;  /* 0x00000005d3d37210 */ /* 0x000fe40007f7e0ff */
[----:B------:R1:W-:Y:S01]  /*3b530*/  LDGSTS.E [R7+-0x3fff8], desc[UR4][R10.64], P2 ;  /* 0xc00080000a077fae */ /* 0x0003e20009121844 */
[----:B------:R-:W-:-:S02]  /*3b540*/  IMAD R12, R147, 0x80, R12 ;  /* 0x00000080930c7824 */ /* 0x000fc400078e020c */
[----:B------:R-:W-:Y:S01]  /*3b550*/  IMAD.X R210, R210, 0x1, R4, P3 ;  /* 0x00000001d2d27824 */ /* 0x000fe200018e0604 */
[----:B------:R-:W-:Y:S01]  /*3b560*/  IADD3 R23, P3, R23, R5, RZ ;  /* 0x0000000517177210 */ /* 0x000fe20007f7e0ff */
[----:B------:R-:W2:Y:S01]  /*3b570*/  S2R R147, SR_TID.X ;  /* 0x0000000000937919 */ /* 0x000ea20000002100 */
[----:B------:R-:W-:-:S03]  /*3b580*/  LOP3.LUT R12, R12, 0x10, RZ, 0x3c, !PT ;  /* 0x000000100c0c7812 */ /* 0x000fc600078e3cff */
[----:B------:R-:W-:Y:S01]  /*3b590*/  IMAD.X R22, R22, 0x1, R4, P3 ;  /* 0x0000000116167824 */ /* 0x000fe200018e0604 */
[-C--:B------:R-:W-:Y:S01]  /*3b5a0*/  IADD3 R155, P3, R155, R5.reuse, RZ ;  /* 0x000000059b9b7210 */ /* 0x080fe20007f7e0ff */
[----:B-1----:R-:W-:Y:S02]  /*3b5b0*/  IMAD.MOV.U32 R10, RZ, RZ, R21 ;  /* 0x000000ffff0a7224 */ /* 0x002fe400078e0015 */
[----:B------:R-:W-:Y:S02]  /*3b5c0*/  IMAD.MOV.U32 R11, RZ, RZ, R20 ;  /* 0x000000ffff0b7224 */ /* 0x000fe400078e0014 */
[----:B------:R-:W-:Y:S01]  /*3b5d0*/  IMAD.X R154, R154, 0x1, R4, P3 ;  /* 0x000000019a9a7824 */ /* 0x000fe200018e0604 */
[----:B------:R-:W-:Y:S02]  /*3b5e0*/  IADD3 R215, P3, R215, R5, RZ ;  /* 0x00000005d7d77210 */ /* 0x000fe40007f7e0ff */
[----:B------:R1:W-:Y:S01]  /*3b5f0*/  LDGSTS.E [R7+-0x3fff4], desc[UR4][R10.64], P1 ;  /* 0xc000c0000a077fae */ /* 0x0003e20008921844 */
[----:B------:R-:W-:-:S02]  /*3b600*/  ISETP.GT.AND P1, PT, R3, 0x20, PT ;  /* 0x000000200300780c */ /* 0x000fc40003f24270 */
[----:B------:R-:W-:Y:S01]  /*3b610*/  IMAD.X R214, R214, 0x1, R4, P3 ;  /* 0x00000001d6d67824 */ /* 0x000fe200018e0604 */
[----:B------:R-:W-:Y:S02]  /*3b620*/  IADD3 R219, P3, R219, R5, RZ ;  /* 0x00000005dbdb7210 */ /* 0x000fe40007f7e0ff */
[----:B------:R-:W-:Y:S02]  /*3b630*/  SEL R9, RZ, 0x4, !P1 ;  /* 0x00000004ff097807 */ /* 0x000fe40004800000 */
[----:B------:R-:W-:Y:S02]  /*3b640*/  ISETP.GT.AND P1, PT, R3, 0x21, PT ;  /* 0x000000210300780c */ /* 0x000fe40003f24270 */
[----:B------:R-:W-:Y:S02]  /*3b650*/  SEL R9, R9, RZ, !P0 ;  /* 0x000000ff09097207 */ /* 0x000fe40004000000 */
[----:B-1----:R-:W-:Y:S01]  /*3b660*/  MOV R10, R207 ;  /* 0x000000cf000a7202 */ /* 0x002fe20000000f00 */
[----:B------:R-:W-:Y:S01]  /*3b670*/  IMAD.MOV.U32 R11, RZ, RZ, R206 ;  /* 0x000000ffff0b7224 */ /* 0x000fe200078e00ce */
[----:B------:R-:W-:-:S02]  /*3b680*/  ISETP.NE.U32.AND P2, PT, R9, RZ, PT ;  /* 0x000000ff0900720c */ /* 0x000fc40003f45070 */
[----:B------:R-:W-:Y:S02]  /*3b690*/  SEL R9, RZ, 0x4, !P1 ;  /* 0x00000004ff097807 */ /* 0x000fe40004800000 */
[----:B------:R-:W-:Y:S02]  /*3b6a0*/  IADD3.X R218, R218, R4, RZ, P3, !PT ;  /* 0x00000004dada7210 */ /* 0x000fe40001ffe4ff */
[----:B------:R-:W-:Y:S02]  /*3b6b0*/  SEL R9, R9, RZ, !P0 ;  /* 0x000000ff09097207 */ /* 0x000fe40004000000 */
[----:B------:R-:W-:Y:S02]  /*3b6c0*/  IADD3 R159, P3, R159, R5, RZ ;  /* 0x000000059f9f7210 */ /* 0x000fe40007f7e0ff */
[----:B------:R-:W-:-:S03]  /*3b6d0*/  ISETP.NE.U32.AND P1, PT, R9, RZ, PT ;  /* 0x000000ff0900720c */ /* 0x000fc60003f25070 */
[----:B------:R1:W-:Y:S01]  /*3b6e0*/  LDGSTS.E [R7+-0x3c000], desc[UR4][R10.64], P2 ;  /* 0xc40000000a077fae */ /* 0x0003e20009121844 */
[----:B------:R-:W-:Y:S01]  /*3b6f0*/  IMAD.X R158, R158, 0x1, R4, P3 ;  /* 0x000000019e9e7824 */ /* 0x000fe200018e0604 */
[----:B------:R-:W-:-:S05]  /*3b700*/  IADD3 R163, P3, R163, R5, RZ ;  /* 0x00000005a3a37210 */ /* 0x000fca0007f7e0ff */
[----:B------:R-:W-:Y:S01]  /*3b710*/  IMAD.X R162, R162, 0x1, R4, P3 ;  /* 0x00000001a2a27824 */ /* 0x000fe200018e0604 */
[----:B------:R-:W-:Y:S01]  /*3b720*/  IADD3 R223, P3, R223, R5, RZ ;  /* 0x00000005dfdf7210 */ /* 0x000fe20007f7e0ff */
[----:B-1----:R-:W-:-:S03]  /*3b730*/  IMAD.MOV.U32 R10, RZ, RZ, R209 ;  /* 0x000000ffff0a7224 */ /* 0x002fc600078e00d1 */
[----:B------:R-:W-:Y:S01]  /*3b740*/  IADD3.X R222, R222, R4, RZ, P3, !PT ;  /* 0x00000004dede7210 */ /* 0x000fe20001ffe4ff */
[----:B------:R-:W-:Y:S01]  /*3b750*/  IMAD.MOV.U32 R11, RZ, RZ, R208 ;  /* 0x000000ffff0b7224 */ /* 0x000fe200078e00d0 */
[----:B------:R-:W-:-:S04]  /*3b760*/  IADD3 R227, P3, R227, R5, RZ ;  /* 0x00000005e3e37210 */ /* 0x000fc80007f7e0ff */
[----:B------:R1:W-:Y:S01]  /*3b770*/  LDGSTS.E [R7+-0x3bffc], desc[UR4][R10.64], P1 ;  /* 0xc40040000a077fae */ /* 0x0003e20008921844 */
[----:B------:R-:W-:Y:S01]  /*3b780*/  ISETP.GT.AND P1, PT, R3, 0x22, PT ;  /* 0x000000220300780c */ /* 0x000fe20003f24270 */
[--C-:B------:R-:W-:Y:S01]  /*3b790*/  IMAD.X R226, R226, 0x1, R4.reuse, P3 ;  /* 0x00000001e2e27824 */ /* 0x100fe200018e0604 */
[-C--:B------:R-:W-:Y:S02]  /*3b7a0*/  IADD3 R167, P3, R167, R5.reuse, RZ ;  /* 0x00000005a7a77210 */ /* 0x080fe40007f7e0ff */
[----:B------:R-:W-:Y:S02]  /*3b7b0*/  SEL R9, RZ, 0x4, !P1 ;  /* 0x00000004ff097807 */ /* 0x000fe40004800000 */
[----:B------:R-:W-:Y:S01]  /*3b7c0*/  ISETP.GT.AND P1, PT, R3, 0x23, PT ;  /* 0x000000230300780c */ /* 0x000fe20003f24270 */
[----:B------:R-:W-:Y:S01]  /*3b7d0*/  IMAD.X R166, R166, 0x1, R4, P3 ;  /* 0x00000001a6a67824 */ /* 0x000fe200018e0604 */
[----:B------:R-:W-:Y:S02]  /*3b7e0*/  SEL R9, R9, RZ, !P0 ;  /* 0x000000ff09097207 */ /* 0x000fe40004000000 */
[----:B------:R-:W-:Y:S01]  /*3b7f0*/  IADD3 R171, P3, R171, R5, RZ ;  /* 0x00000005abab7210 */ /* 0x000fe20007f7e0ff */
[----:B-1----:R-:W-:Y:S01]  /*3b800*/  IMAD.MOV.U32 R10, RZ, RZ, R211 ;  /* 0x000000ffff0a7224 */ /* 0x002fe200078e00d3 */
[----:B------:R-:W-:Y:S01]  /*3b810*/  ISETP.NE.U32.AND P2, PT, R9, RZ, PT ;  /* 0x000000ff0900720c */ /* 0x000fe20003f45070 */
[----:B------:R-:W-:Y:S01]  /*3b820*/  IMAD.MOV.U32 R11, RZ, RZ, R210 ;  /* 0x000000ffff0b7224 */ /* 0x000fe200078e00d2 */
[----:B------:R-:W-:-:S02]  /*3b830*/  SEL R9, RZ, 0x4, !P1 ;  /* 0x00000004ff097807 */ /* 0x000fc40004800000 */
[----:B------:R-:W-:Y:S02]  /*3b840*/  IADD3.X R170, R170, R4, RZ, P3, !PT ;  /* 0x00000004aaaa7210 */ /* 0x000fe40001ffe4ff */
[----:B------:R-:W-:Y:S02]  /*3b850*/  SEL R9, R9, RZ, !P0 ;  /* 0x000000ff09097207 */ /* 0x000fe40004000000 */
[----:B------:R-:W-:Y:S02]  /*3b860*/  IADD3 R231, P3, R231, R5, RZ ;  /* 0x00000005e7e77210 */ /* 0x000fe40007f7e0ff */
[----:B------:R-:W-:-:S03]  /*3b870*/  ISETP.NE.U32.AND P1, PT, R9, RZ, PT ;  /* 0x000000ff0900720c */ /* 0x000fc60003f25070 */
[----:B------:R1:W-:Y:S01]  /*3b880*/  LDGSTS.E [R7+-0x3bff8], desc[UR4][R10.64], P2 ;  /* 0xc40080000a077fae */ /* 0x0003e20009121844 */
[----:B------:R-:W-:Y:S01]  /*3b890*/  ISETP.GT.AND P2, PT, R3, 0x5, PT ;  /* 0x000000050300780c */ /* 0x000fe20003f44270 */
        /* <DEDUP_REMOVED lines=10> */
[----:B------:R-:W-:Y:S01]  /*3b940*/  IMAD.X R178, R178, 0x1, R4, P3 ;  /* 0x00000001b2b27824 */ /* 0x000fe200018e0604 */
[----:B------:R-:W-:Y:S02]  /*3b950*/  IADD3 R239, P3, R239, R5, RZ ;  /* 0x00000005efef7210 */ /* 0x000fe40007f7e0ff */
[----:B------:R-:W-:-:S03]  /*3b960*/  SEL R9, RZ, 0x4, !P1 ;  /* 0x00000004ff097807 */ /* 0x000fc60004800000 */
[----:B------:R-:W-:Y:S01]  /*3b970*/  IMAD.X R238, R238, 0x1, R4, P3 ;  /* 0x00000001eeee7824 */ /* 0x000fe200018e0604 */
[----:B------:R-:W-:Y:S02]  /*3b980*/  SEL R9, R9, RZ, !P0 ;  /* 0x000000ff09097207 */ /* 0x000fe40004000000 */
[-C--:B------:R-:W-:Y:S01]  /*3b990*/  IADD3 R243, P3, R243, R5.reuse, RZ ;  /* 0x00000005f3f37210 */ /* 0x080fe20007f7e0ff */
[----:B-1----:R-:W-:Y:S01]  /*3b9a0*/  IMAD.MOV.U32 R10, RZ, RZ, R23 ;  /* 0x000000ffff0a7224 */ /* 0x002fe200078e0017 */
[----:B------:R-:W-:Y:S01]  /*3b9b0*/  SEL R7, RZ, 0x4, !P2 ;  /* 0x00000004ff077807 */ /* 0x000fe20005000000 */
[----:B------:R-:W-:Y:S01]  /*3b9c0*/  IMAD.MOV.U32 R11, RZ, RZ, R22 ;  /* 0x000000ffff0b7224 */ /* 0x000fe200078e0016 */
[----:B------:R-:W-:Y:S01]  /*3b9d0*/  ISETP.NE.U32.AND P1, PT, R9, RZ, PT ;  /* 0x000000ff0900720c */ /* 0x000fe20003f25070 */
[----:B------:R-:W-:Y:S01]  /*3b9e0*/  IMAD.X R242, R242, 0x1, R4, P3 ;  /* 0x00000001f2f27824 */ /* 0x000fe200018e0604 */
[----:B------:R-:W-:Y:S02]  /*3b9f0*/  SEL R7, R7, RZ, !P0 ;  /* 0x000000ff07077207 */ /* 0x000fe40004000000 */
[----:B------:R-:W-:-:S02]  /*3ba00*/  IADD3 R183, P3, R183, R5, RZ ;  /* 0x00000005b7b77210 */ /* 0x000fc40007f7e0ff */
[----:B------:R-:W-:Y:S02]  /*3ba10*/  ISETP.NE.U32.AND P2, PT, R7, RZ, PT ;  /* 0x000000ff0700720c */ /* 0x000fe40003f45070 */
[----:B------:R-:W-:Y:S01]  /*3ba20*/  IADD3 R7, R12, 0x100000, R8 ;  /* 0x001000000c077810 */ /* 0x000fe20007ffe008 */
[C---:B--2---:R-:W-:Y:S01]  /*3ba30*/  IMAD.SHL.U32 R12, R147.reuse, 0x10, RZ ;  /* 0x00000010930c7824 */ /* 0x044fe200078e00ff */
[----:B------:R-:W-:Y:S01]  /*3ba40*/  LOP3.LUT R147, R147, 0x7f, RZ, 0xc0, !PT ;  /* 0x0000007f93937812 */ /* 0x000fe200078ec0ff */
[----:B------:R-:W-:Y:S02]  /*3ba50*/  IMAD.X R182, R182, 0x1, R4, P3 ;  /* 0x00000001b6b67824 */ /* 0x000fe400018e0604 */
[----:B------:R1:W-:Y:S01]  /*3ba60*/  LDGSTS.E [R7+-0x40000], desc[UR4][R10.64], P1 ;  /* 0xc00000000a077fae */ /* 0x0003e20008921844 */
[----:B------:R-:W-:Y:S02]  /*3ba70*/  ISETP.GT.AND P1, PT, R3, 0x6, PT ;  /* 0x000000060300780c */ /* 0x000fe40003f24270 */
[----:B------:R-:W-:-:S02]  /*3ba80*/  LOP3.LUT R12, R12, 0x70, RZ, 0xc0, !PT ;  /* 0x000000700c0c7812 */ /* 0x000fc400078ec0ff */
[----:B------:R-:W-:Y:S02]  /*3ba90*/  SEL R9, RZ, 0x4, !P1 ;  /* 0x00000004ff097807 */ /* 0x000fe40004800000 */
[----:B------:R-:W-:Y:S01]  /*3baa0*/  ISETP.GT.AND P1, PT, R3, 0x7, PT ;  /* 0x000000070300780c */ /* 0x000fe20003f24270 */
[----:B------:R-:W-:Y:S01]  /*3bab0*/  IMAD R12, R147, 0x80, R12 ;  /* 0x00000080930c7824 */ /* 0x000fe200078e020c */
[----:B------:R-:W-:Y:S01]  /*3bac0*/  SEL R9, R9, RZ, !P0 ;  /* 0x000000ff09097207 */ /* 0x000fe20004000000 */
[----:B------:R-:W2:Y:S01]  /*3bad0*/  S2R R147, SR_TID.X ;  /* 0x0000000000937919 */ /* 0x000ea20000002100 */
[----:B-1----:R-:W-:Y:S02]  /*3bae0*/  IMAD.MOV.U32 R10, RZ, RZ, R153 ;  /* 0x000000ffff0a7224 */ /* 0x002fe400078e0099 */
[----:B------:R-:W-:Y:S01]  /*3baf0*/  LOP3.LUT R12, R12, 0x20, RZ, 0x3c, !PT ;  /* 0x000000200c0c7812 */ /* 0x000fe200078e3cff */
[----:B------:R-:W-:-:S05]  /*3bb00*/  IMAD.MOV.U32 R11, RZ, RZ, R152 ;  /* 0x000000ffff0b7224 */ /* 0x000fca00078e0098 */
[----:B------:R1:W-:Y:S01]  /*3bb10*/  LDGSTS.E [R7+-0x3fffc], desc[UR4][R10.64], P2 ;  /* 0xc00040000a077fae */ /* 0x0003e20009121844 */
[----:B------:R-:W-:Y:S02]  /*3bb20*/  ISETP.NE.U32.AND P2, PT, R9, RZ, PT ;  /* 0x000000ff0900720c */ /* 0x000fe40003f45070 */
[----:B------:R-:W-:-:S04]  /*3bb30*/  SEL R9, RZ, 0x4, !P1 ;  /* 0x00000004ff097807 */ /* 0x000fc80004800000 */
[----:B------:R-:W-:-:S04]  /*3bb40*/  SEL R9, R9, RZ, !P0 ;  /* 0x000000ff09097207 */ /* 0x000fc80004000000 */
[----:B------:R-:W-:Y:S01]  /*3bb50*/  ISETP.NE.U32.AND P1, PT, R9, RZ, PT ;  /* 0x000000ff0900720c */ /* 0x000fe20003f25070 */
[----:B-1----:R-:W-:Y:S01]  /*3bb60*/  IMAD.MOV.U32 R11, RZ, RZ, R154 ;  /* 0x000000ffff0b7224 */ /* 0x002fe200078e009a */
[----:B------:R-:W-:-:S05]  /*3bb70*/  MOV R10, R155 ;  /* 0x0000009b000a7202 */ /* 0x000fca0000000f00 */
[----:B------:R1:W-:Y:S02]  /*3bb80*/  LDGSTS.E [R7+-0x3fff8], desc[UR4][R10.64], P2 ;  /* 0xc00080000a077fae */ /* 0x0003e40009121844 */
[----:B-1----:R-:W-:Y:S02]  /*3bb90*/  IMAD.MOV.U32 R10, RZ, RZ, R157 ;  /* 0x000000ffff0a7224 */ /* 0x002fe400078e009d */
[----:B------:R-:W-:-:S05]  /*3bba0*/  IMAD.MOV.U32 R11, RZ, RZ, R156 ;  /* 0x000000ffff0b7224 */ /* 0x000fca00078e009c */
[----:B------:R1:W-:Y:S01]  /*3bbb0*/  LDGSTS.E [R7+-0x3fff4], desc[UR4][R10.64], P1 ;  /* 0xc000c0000a077fae */ /* 0x0003e20008921844 */
[----:B------:R-:W-:-:S04]  /*3bbc0*/  ISETP.GT.AND P1, PT, R3, 0x24, PT ;  /* 0x000000240300780c */ /* 0x000fc80003f24270 */
[----:B------:R-:W-:Y:S02]  /*3bbd0*/  SEL R9, RZ, 0x4, !P1 ;  /* 0x00000004ff097807 */ /* 0x000fe40004800000 */
[----:B------:R-:W-:Y:S02]  /*3bbe0*/  ISETP.GT.AND P1, PT, R3, 0x25, PT ;  /* 0x000000250300780c */ /* 0x000fe40003f24270 */
[----:B------:R-:W-:Y:S01]  /*3bbf0*/  SEL R9, R9, RZ, !P0 ;  /* 0x000000ff09097207 */ /* 0x000fe20004000000 */
[----:B-1----:R-:W-:-:S03]  /*3bc00*/  IMAD.MOV.U32 R10, RZ, RZ, R215 ;  /* 0x000000ffff0a7224 */ /* 0x002fc600078e00d7 */
[----:B------:R-:W-:Y:S01]  /*3bc10*/  ISETP.NE.U32.AND P2, PT, R9, RZ, PT ;  /* 0x000000ff0900720c */ /* 0x000fe20003f45070 */
[----:B------:R-:W-:Y:S01]  /*3bc20*/  IMAD.MOV.U32 R11, RZ, RZ, R214 ;  /* 0x000000ffff0b7224 */ /* 0x000fe200078e00d6 */
[----:B------:R-:W-:-:S04]  /*3bc30*/  SEL R9, RZ, 0x4, !P1 ;  /* 0x00000004ff097807 */ /* 0x000fc80004800000 */
[----:B------:R-:W-:-:S04]  /*3bc40*/  SEL R9, R9, RZ, !P0 ;  /* 0x000000ff09097207 */ /* 0x000fc80004000000 */
[----:B------:R-:W-:-:S03]  /*3bc50*/  ISETP.NE.U32.AND P1, PT, R9, RZ, PT ;  /* 0x000000ff0900720c */ /* 0x000fc60003f25070 */
[----:B------:R1:W-:Y:S02]  /*3bc60*/  LDGSTS.E [R7+-0x3c000], desc[UR4][R10.64], P2 ;  /* 0xc40000000a077fae */ /* 0x0003e40009121844 */
[----:B-1----:R-:W-:Y:S02]  /*3bc70*/  IMAD.MOV.U32 R10, RZ, RZ, R217 ;  /* 0x000000ffff0a7224 */ /* 0x002fe400078e00d9 */
[----:B------:R-:W-:-:S06]  /*3bc80*/  IMAD.MOV.U32 R11, RZ, RZ, R216 ;  /* 0x000000ffff0b7224 */ /* 0x000fcc00078e00d8 */
        /* <DEDUP_REMOVED lines=11> */
[----:B------:R1:W-:Y:S01]  /*3bd40*/  LDGSTS.E [R7+-0x3bff8], desc[UR4][R10.64], P2 ;  /* 0xc40080000a077fae */ /* 0x0003e20009121844 */
[----:B------:R-:W-:Y:S01]  /*3bd50*/  ISETP.GT.AND P2, PT, R3, 0x9, PT ;  /* 0x000000090300780c */ /* 0x000fe20003f44270 */
[----:B-1----:R-:W-:Y:S02]  /*3bd60*/  IMAD.MOV.U32 R10, RZ, RZ, R221 ;  /* 0x000000ffff0a7224 */ /* 0x002fe400078e00dd */
[----:B------:R-:W-:-:S06]  /*3bd70*/  IMAD.MOV.U32 R11, RZ, RZ, R220 ;  /* 0x000000ffff0b7224 */ /* 0x000fcc00078e00dc */
[----:B------:R1:W-:Y:S01]  /*3bd80*/  LDGSTS.E [R7+-0x3bff4], desc[UR4][R10.64], P1 ;  /* 0xc400c0000a077fae */ /* 0x0003e20008921844 */
[----:B------:R-:W-:-:S04]  /*3bd90*/  ISETP.GT.AND P1, PT, R3, 0x8, PT ;  /* 0x000000080300780c */ /* 0x000fc80003f24270 */
[----:B------:R-:W-:-:S04]  /*3bda0*/  SEL R9, RZ, 0x4, !P1 ;  /* 0x00000004ff097807 */ /* 0x000fc80004800000 */
[----:B------:R-:W-:Y:S02]  /*3bdb0*/  SEL R9, R9, RZ, !P0 ;  /* 0x000000ff09097207 */ /* 0x000fe40004000000 */
[----:B-1----:R-:W-:Y:S01]  /*3bdc0*/  SEL R7, RZ, 0x4, !P2 ;  /* 0x00000004ff077807 */ /* 0x002fe20005000000 */
[----:B------:R-:W-:Y:S01]  /*3bdd0*/  IMAD.MOV.U32 R11, RZ, RZ, R158 ;  /* 0x000000ffff0b7224 */ /* 0x000fe200078e009e */
[----:B------:R-:W-:Y:S02]  /*3bde0*/  ISETP.NE.U32.AND P1, PT, R9, RZ, PT ;  /* 0x000000ff0900720c */ /* 0x000fe40003f25070 */
[----:B------:R-:W-:Y:S02]  /*3bdf0*/  SEL R7, R7, RZ, !P0 ;  /* 0x000000ff07077207 */ /* 0x000fe40004000000 */
[----:B------:R-:W-:Y:S02]  /*3be00*/  MOV R10, R159 ;  /* 0x0000009f000a7202 */ /* 0x000fe40000000f00 */
[----:B------:R-:W-:-:S02]  /*3be10*/  ISETP.NE.U32.AND P2, PT, R7, RZ, PT ;  /* 0x000000ff0700720c */ /* 0x000fc40003f45070 */
[----:B------:R-:W-:Y:S01]  /*3be20*/  IADD3 R7, R12, 0x100000, R8 ;  /* 0x001000000c077810 */ /* 0x000fe20007ffe008 */
[C---:B--2---:R-:W-:Y:S01]  /*3be30*/  IMAD.SHL.U32 R12, R147.reuse, 0x10, RZ ;  /* 0x00000010930c7824 */ /* 0x044fe200078e00ff */
[----:B------:R-:W-:-:S03]  /*3be40*/  LOP3.LUT R147, R147, 0x7f, RZ, 0xc0, !PT ;  /* 0x0000007f93937812 */ /* 0x000fc600078ec0ff */
[----:B------:R1:W-:Y:S01]  /*3be50*/  LDGSTS.E [R7+-0x40000], desc[UR4][R10.64], P1 ;  /* 0xc00000000a077fae */ /* 0x0003e20008921844 */
[C---:B------:R-:W-:Y:S02]  /*3be60*/  ISETP.GT.AND P1, PT, R3.reuse, 0xa, PT ;  /* 0x0000000a0300780c */ /* 0x040fe40003f24270 */
[----:B------:R-:W-:Y:S02]  /*3be70*/  LOP3.LUT R12, R12, 0x70, RZ, 0xc0, !PT ;  /* 0x000000700c0c7812 */ /* 0x000fe400078ec0ff */
[----:B------:R-:W-:Y:S02]  /*3be80*/  SEL R9, RZ, 0x4, !P1 ;  /* 0x00000004ff097807 */ /* 0x000fe40004800000 */
[----:B------:R-:W-:Y:S01]  /*3be90*/  ISETP.GT.AND P1, PT, R3, 0xb, PT ;  /* 0x0000000b0300780c */ /* 0x000fe20003f24270 */
[----:B------:R-:W-:Y:S01]  /*3bea0*/  IMAD R12, R147, 0x80, R12 ;  /* 0x00000080930c7824 */ /* 0x000fe200078e020c */
[----:B------:R-:W-:Y:S01]  /*3beb0*/  SEL R9, R9, RZ, !P0 ;  /* 0x000000ff09097207 */ /* 0x000fe20004000000 */
[----:B------:R-:W2:Y:S01]  /*3bec0*/  S2R R147, SR_TID.X ;  /* 0x0000000000937919 */ /* 0x000ea20000002100 */
[----:B-1----:R-:W-:-:S02]  /*3bed0*/  IMAD.MOV.U32 R10, RZ, RZ, R161 ;  /* 0x000000ffff0a7224 */ /* 0x002fc400078e00a1 */
[----:B------:R-:W-:Y:S01]  /*3bee0*/  LOP3.LUT R12, R12, 0x30, RZ, 0x3c, !PT ;  /* 0x000000300c0c7812 */ /* 0x000fe200078e3cff */
[----:B------:R-:W-:-:S05]  /*3bef0*/  IMAD.MOV.U32 R11, RZ, RZ, R160 ;  /* 0x000000ffff0b7224 */ /* 0x000fca00078e00a0 */
[----:B------:R1:W-:Y:S01]  /*3bf00*/  LDGSTS.E [R7+-0x3fffc], desc[UR4][R10.64], P2 ;  /* 0xc00040000a077fae */ /* 0x0003e20009121844 */
[----:B------:R-:W-:Y:S02]  /*3bf10*/  ISETP.NE.U32.AND P2, PT, R9, RZ, PT ;  /* 0x000000ff0900720c */ /* 0x000fe40003f45070 */
[----:B------:R-:W-:-:S04]  /*3bf20*/  SEL R9, RZ, 0x4, !P1 ;  /* 0x00000004ff097807 */ /* 0x000fc80004800000 */
[----:B------:R-:W-:-:S04]  /*3bf30*/  SEL R9, R9, RZ, !P0 ;  /* 0x000000ff09097207 */ /* 0x000fc80004000000 */
[----:B------:R-:W-:Y:S01]  /*3bf40*/  ISETP.NE.U32.AND P1, PT, R9, RZ, PT ;  /* 0x000000ff0900720c */ /* 0x000fe20003f25070 */
[----:B-1----:R-:W-:Y:S02]  /*3bf50*/  IMAD.MOV.U32 R10, RZ, RZ, R163 ;  /* 0x000000ffff0a7224 */ /* 0x002fe400078e00a3 */
[----:B------:R-:W-:-:S05]  /*3bf60*/  IMAD.MOV.U32 R11, RZ, RZ, R162 ;  /* 0x000000ffff0b7224 */ /* 0x000fca00078e00a2 */
        /* <DEDUP_REMOVED lines=29> */
[----:B------:R-:W-:Y:S02]  /*3c140*/  ISETP.GT.AND P2, PT, R3, 0xd, PT ;  /* 0x0000000d0300780c */ /* 0x000fe40003f44270 */
[----:B-1----:R-:W-:Y:S01]  /*3c150*/  MOV R10, R229 ;  /* 0x000000e5000a7202 */ /* 0x002fe20000000f00 */
[----:B------:R-:W-:-:S06]  /*3c160*/  IMAD.MOV.U32 R11, RZ, RZ, R228 ;  /* 0x000000ffff0b7224 */ /* 0x000fcc00078e00e4 */
[----:B------:R1:W-:Y:S01]  /*3c170*/  LDGSTS.E [R7+-0x3bff4], desc[UR4][R10.64], P1 ;  /* 0xc400c0000a077fae */ /* 0x0003e20008921844 */
[----:B------:R-:W-:-:S04]  /*3c180*/  ISETP.GT.AND P1, PT, R3, 0xc, PT ;  /* 0x0000000c0300780c */ /* 0x000fc80003f24270 */
[----:B------:R-:W-:-:S04]  /*3c190*/  SEL R9, RZ, 0x4, !P1 ;  /* 0x00000004ff097807 */ /* 0x000fc80004800000 */
[----:B------:R-:W-:Y:S02]  /*3c1a0*/  SEL R9, R9, RZ, !P0 ;  /* 0x000000ff09097207 */ /* 0x000fe40004000000 */
[----:B-1----:R-:W-:Y:S01]  /*3c1b0*/  SEL R7, RZ, 0x4, !P2 ;  /* 0x00000004ff077807 */ /* 0x002fe20005000000 */
[----:B------:R-:W-:Y:S01]  /*3c1c0*/  IMAD.MOV.U32 R10, RZ, RZ, R167 ;  /* 0x000000ffff0a7224 */ /* 0x000fe200078e00a7 */
[----:B------:R-:W-:Y:S01]  /*3c1d0*/  ISETP.NE.U32.AND P1, PT, R9, RZ, PT ;  /* 0x000000ff0900720c */ /* 0x000fe20003f25070 */
[----:B------:R-:W-:Y:S01]  /*3c1e0*/  IMAD.MOV.U32 R11, RZ, RZ, R166 ;  /* 0x000000ffff0b7224 */ /* 0x000fe200078e00a6 */
[----:B------:R-:W-:-:S04]  /*3c1f0*/  SEL R7, R7, RZ, !P0 ;  /* 0x000000ff07077207 */ /* 0x000fc80004000000 */
[----:B------:R-:W-:Y:S02]  /*3c200*/  ISETP.NE.U32.AND P2, PT, R7, RZ, PT ;  /* 0x000000ff0700720c */ /* 0x000fe40003f45070 */
        /* <DEDUP_REMOVED lines=36> */
[----:B-1----:R-:W-:Y:S01]  /*3c450*/  MOV R10, R233 ;  /* 0x000000e9000a7202 */ /* 0x002fe20000000f00 */
[----:B------:R-:W-:-:S07]  /*3c460*/  IMAD.MOV.U32 R11, RZ, RZ, R232 ;  /* 0x000000ffff0b7224 */ /* 0x000fce00078e00e8 */
        /* <DEDUP_REMOVED lines=35> */
[----:B-1----:R-:W-:-:S03]  /*3c6a0*/  IMAD.MOV.U32 R10, RZ, RZ, R177 ;  /* 0x000000ffff0a7224 */ /* 0x002fc600078e00b1 */
        /* <DEDUP_REMOVED lines=10> */
[----:B-1----:R-:W-:Y:S01]  /*3c750*/  MOV R10, R181 ;  /* 0x000000b5000a7202 */ /* 0x002fe20000000f00 */
        /* <DEDUP_REMOVED lines=19> */
[----:B------:R-:W-:Y:S02]  /*3c890*/  SEL R9, R9, RZ, !P0 ;  /* 0x000000ff09097207 */ /* 0x000fe40004000000 */
[----:B-1----:R-:W-:Y:S01]  /*3c8a0*/  MOV R10, R243 ;  /* 0x000000f3000a7202 */ /* 0x002fe20000000f00 */
[----:B------:R-:W-:Y:S01]  /*3c8b0*/  IMAD.MOV.U32 R11, RZ, RZ, R242 ;  /* 0x000000ffff0b7224 */ /* 0x000fe200078e00f2 */
[----:B------:R-:W-:Y:S02]  /*3c8c0*/  ISETP.NE.U32.AND P2, PT, R9, RZ, PT ;  /* 0x000000ff0900720c */ /* 0x000fe40003f45070 */
        /* <DEDUP_REMOVED lines=11> */
[----:B-1----:R-:W-:Y:S02]  /*3c980*/  SEL R7, RZ, 0x4, !P2 ;  /* 0x00000004ff077807 */ /* 0x002fe40005000000 */
[----:B------:R-:W-:Y:S02]  /*3c990*/  ISETP.NE.U32.AND P1, PT, R9, RZ, PT ;  /* 0x000000ff0900720c */ /* 0x000fe40003f25070 */
[----:B------:R-:W-:-:S04]  /*3c9a0*/  SEL R7, R7, RZ, !P0 ;  /* 0x000000ff07077207 */ /* 0x000fc80004000000 */
[----:B------:R-:W-:Y:S02]  /*3c9b0*/  ISETP.NE.U32.AND P2, PT, R7, RZ, PT ;  /* 0x000000ff0700720c */ /* 0x000fe40003f45070 */
[----:B------:R-:W-:Y:S02]  /*3c9c0*/  IADD3 R7, R12, 0x100000, R8 ;  /* 0x001000000c077810 */ /* 0x000fe40007ffe008 */
[----:B------:R-:W2:Y:S01]  /*3c9d0*/  LDL.LU R12, [R1+0x600] ;  /* 0x00060000010c7983 */ /* 0x000ea20000300800 */
[----:B------:R-:W-:Y:S01]  /*3c9e0*/  IMAD.MOV.U32 R10, RZ, RZ, R183 ;  /* 0x000000ffff0a7224 */ /* 0x000fe200078e00b7 */
[-C--:B------:R-:W-:Y:S01]  /*3c9f0*/  IADD3 R187, P3, R187, R5.reuse, RZ ;  /* 0x00000005bbbb7210 */ /* 0x080fe20007f7e0ff */
[----:B------:R-:W-:Y:S01]  /*3ca00*/  IMAD.MOV.U32 R11, RZ, RZ, R182 ;  /* 0x000000ffff0b7224 */ /* 0x000fe200078e00b6 */
[-C--:B------:R-:W-:Y:S01]  /*3ca10*/  IADD3 R189, P4, R189, R5.reuse, RZ ;  /* 0x00000005bdbd7210 */ /* 0x080fe20007f9e0ff */
[----:B------:R-:W1:Y:S02]  /*3ca20*/  S2R R147, SR_TID.X ;  /* 0x0000000000937919 */ /* 0x000e640000002100 */
[--C-:B------:R-:W-:Y:S01]  /*3ca30*/  IMAD.X R186, R186, 0x1, R4.reuse, P3 ;  /* 0x00000001baba7824 */ /* 0x100fe200018e0604 */
[-C--:B------:R-:W-:Y:S01]  /*3ca40*/  IADD3 R247, P3, R247, R5.reuse, RZ ;  /* 0x00000005f7f77210 */ /* 0x080fe20007f7e0ff */
[----:B------:R4:W-:Y:S01]  /*3ca50*/  LDGSTS.E [R7+-0x40000], desc[UR4][R10.64], P1 ;  /* 0xc00000000a077fae */ /* 0x0009e20008921844 */
[----:B------:R-:W-:Y:S01]  /*3ca60*/  ISETP.GT.AND P1, PT, R3, 0x16, PT ;  /* 0x000000160300780c */ /* 0x000fe20003f24270 */
[--C-:B------:R-:W-:Y:S01]  /*3ca70*/  IMAD.X R188, R188, 0x1, R4.reuse, P4 ;  /* 0x00000001bcbc7824 */ /* 0x100fe200020e0604 */
[----:B------:R-:W-:Y:S01]  /*3ca80*/  IADD3 R249, P4, R249, R5, RZ ;  /* 0x00000005f9f97210 */ /* 0x000fe20007f9e0ff */
[----:B------:R-:W-:Y:S01]  /*3ca90*/  IMAD.X R246, R246, 0x1, R4, P3 ;  /* 0x00000001f6f67824 */ /* 0x000fe200018e0604 */
[----:B------:R-:W-:-:S02]  /*3caa0*/  SEL R9, RZ, 0x4, !P1 ;  /* 0x00000004ff097807 */ /* 0x000fc40004800000 */
[----:B------:R-:W-:Y:S01]  /*3cab0*/  ISETP.GT.AND P1, PT, R3, 0x17, PT ;  /* 0x000000170300780c */ /* 0x000fe20003f24270 */
[----:B------:R-:W-:Y:S01]  /*3cac0*/  IMAD.X R248, R248, 0x1, R4, P4 ;  /* 0x00000001f8f87824 */ /* 0x000fe200020e0604 */
[----:B------:R-:W-:Y:S02]  /*3cad0*/  SEL R9, R9, RZ, !P0 ;  /* 0x000000ff09097207 */ /* 0x000fe40004000000 */
[----:B------:R-:W-:Y:S01]  /*3cae0*/  IADD3 R251, P3, R251, R5, RZ ;  /* 0x00000005fbfb7210 */ /* 0x000fe20007f7e0ff */
[----:B----4-:R-:W-:Y:S01]  /*3caf0*/  IMAD.MOV.U32 R11, RZ, RZ, R184 ;  /* 0x000000ffff0b7224 */ /* 0x010fe200078e00b8 */
[----:B------:R-:W-:-:S03]  /*3cb00*/  MOV R10, R185 ;  /* 0x000000b9000a7202 */ /* 0x000fc60000000f00 */
[--C-:B------:R-:W-:Y:S01]  /*3cb10*/  IMAD.X R250, R250, 0x1, R4.reuse, P3 ;  /* 0x00000001fafa7824 */ /* 0x100fe200018e0604 */
[----:B------:R-:W-:Y:S01]  /*3cb20*/  IADD3 R191, P3, R191, R5, RZ ;  /* 0x00000005bfbf7210 */ /* 0x000fe20007f7e0ff */
[----:B------:R4:W-:Y:S01]  /*3cb30*/  LDGSTS.E [R7+-0x3fffc], desc[UR4][R10.64], P2 ;  /* 0xc00040000a077fae */ /* 0x0009e20009121844 */
[----:B------:R-:W-:Y:S02]  /*3cb40*/  ISETP.NE.U32.AND P2, PT, R9, RZ, PT ;  /* 0x000000ff0900720c */ /* 0x000fe40003f45070 */
[----:B------:R-:W-:Y:S01]  /*3cb50*/  SEL R9, RZ, 0x4, !P1 ;  /* 0x00000004ff097807 */ /* 0x000fe20004800000 */
[----:B------:R-:W-:-:S03]  /*3cb60*/  IMAD.X R190, R190, 0x1, R4, P3 ;  /* 0x00000001bebe7824 */ /* 0x000fc600018e0604 */
[----:B------:R-:W-:-:S04]  /*3cb70*/  SEL R9, R9, RZ, !P0 ;  /* 0x000000ff09097207 */ /* 0x000fc80004000000 */
[----:B------:R-:W-:Y:S01]  /*3cb80*/  ISETP.NE.U32.AND P1, PT, R9, RZ, PT ;  /* 0x000000ff0900720c */ /* 0x000fe20003f25070 */
[----:B----4-:R-:W-:Y:S02]  /*3cb90*/  IMAD.MOV.U32 R10, RZ, RZ, R187 ;  /* 0x000000ffff0a7224 */ /* 0x010fe400078e00bb */
[----:B------:R-:W-:-:S05]  /*3cba0*/  IMAD.MOV.U32 R11, RZ, RZ, R186 ;  /* 0x000000ffff0b7224 */ /* 0x000fca00078e00ba */
[----:B------:R4:W-:Y:S02]  /*3cbb0*/  LDGSTS.E [R7+-0x3fff8], desc[UR4][R10.64], P2 ;  /* 0xc00080000a077fae */ /* 0x0009e40009121844 */
[----:B----4-:R-:W-:Y:S02]  /*3cbc0*/  IMAD.MOV.U32 R10, RZ, RZ, R189 ;  /* 0x000000ffff0a7224 */ /* 0x010fe400078e00bd */
[----:B------:R-:W-:-:S05]  /*3cbd0*/  IMAD.MOV.U32 R11, RZ, RZ, R188 ;  /* 0x000000ffff0b7224 */ /* 0x000fca00078e00bc */
[----:B------:R4:W-:Y:S01]  /*3cbe0*/  LDGSTS.E [R7+-0x3fff4], desc[UR4][R10.64], P1 ;  /* 0xc000c0000a077fae */ /* 0x0009e20008921844 */
[----:B------:R-:W-:-:S04]  /*3cbf0*/  ISETP.GT.AND P1, PT, R3, 0x34, PT ;  /* 0x000000340300780c */ /* 0x000fc80003f24270 */
[----:B------:R-:W-:Y:S02]  /*3cc00*/  SEL R9, RZ, 0x4, !P1 ;  /* 0x00000004ff097807 */ /* 0x000fe40004800000 */
[----:B------:R-:W-:Y:S02]  /*3cc10*/  ISETP.GT.AND P1, PT, R3, 0x35, PT ;  /* 0x000000350300780c */ /* 0x000fe40003f24270 */
[----:B------:R-:W-:Y:S02]  /*3cc20*/  SEL R9, R9, RZ, !P0 ;  /* 0x000000ff09097207 */ /* 0x000fe40004000000 */
[----:B----4-:R-:W-:Y:S01]  /*3cc30*/  MOV R10, R247 ;  /* 0x000000f7000a7202 */ /* 0x010fe20000000f00 */
[----:B------:R-:W-:Y:S01]  /*3cc40*/  IMAD.MOV.U32 R11, RZ, RZ, R246 ;  /* 0x000000ffff0b7224 */ /* 0x000fe200078e00f6 */
[----:B------:R-:W-:Y:S02]  /*3cc50*/  ISETP.NE.U32.AND P2, PT, R9, RZ, PT ;  /* 0x000000ff0900720c */ /* 0x000fe40003f45070 */
[----:B------:R-:W-:-:S04]  /*3cc60*/  SEL R9, RZ, 0x4, !P1 ;  /* 0x00000004ff097807 */ /* 0x000fc80004800000 */
[----:B------:R-:W-:-:S04]  /*3cc70*/  SEL R9, R9, RZ, !P0 ;  /* 0x000000ff09097207 */ /* 0x000fc80004000000 */
[----:B------:R-:W-:-:S03]  /*3cc80*/  ISETP.NE.U32.AND P1, PT, R9, RZ, PT ;  /* 0x000000ff0900720c */ /* 0x000fc60003f25070 */
[----:B------:R4:W-:Y:S02]  /*3cc90*/  LDGSTS.E [R7+-0x3c000], desc[UR4][R10.64], P2 ;  /* 0xc40000000a077fae */ /* 0x0009e40009121844 */
[----:B----4-:R-:W-:Y:S02]  /*3cca0*/  IMAD.MOV.U32 R10, RZ, RZ, R249 ;  /* 0x000000ffff0a7224 */ /* 0x010fe400078e00f9 */
[----:B------:R-:W-:-:S06]  /*3ccb0*/  IMAD.MOV.U32 R11, RZ, RZ, R248 ;  /* 0x000000ffff0b7224 */ /* 0x000fcc00078e00f8 */
[----:B------:R4:W-:Y:S01]  /*3ccc0*/  LDGSTS.E [R7+-0x3bffc], desc[UR4][R10.64], P1 ;  /* 0xc40040000a077fae */ /* 0x0009e20008921844 */
[----:B------:R-:W-:-:S04]  /*3ccd0*/  ISETP.GT.AND P1, PT, R3, 0x36, PT ;  /* 0x000000360300780c */ /* 0x000fc80003f24270 */
[----:B------:R-:W-:Y:S02]  /*3cce0*/  SEL R9, RZ, 0x4, !P1 ;  /* 0x00000004ff097807 */ /* 0x000fe40004800000 */
[----:B------:R-:W-:Y:S02]  /*3ccf0*/  ISETP.GT.AND P1, PT, R3, 0x37, PT ;  /* 0x000000370300780c */ /* 0x000fe40003f24270 */
[----:B------:R-:W-:Y:S01]  /*3cd00*/  SEL R9, R9, RZ, !P0 ;  /* 0x000000ff09097207 */ /* 0x000fe20004000000 */
[----:B----4-:R-:W-:-:S03]  /*3cd10*/  IMAD.MOV.U32 R10, RZ, RZ, R251 ;  /* 0x000000ffff0a7224 */ /* 0x010fc600078e00fb */
[----:B------:R-:W-:Y:S01]  /*3cd20*/  ISETP.NE.U32.AND P2, PT, R9, RZ, PT ;  /* 0x000000ff0900720c */ /* 0x000fe20003f45070 */
[----:B------:R-:W-:Y:S01]  /*3cd30*/  IMAD.MOV.U32 R11, RZ, RZ, R250 ;  /* 0x000000ffff0b7224 */ /* 0x000fe200078e00fa */
[----:B------:R-:W-:-:S04]  /*3cd40*/  SEL R9, RZ, 0x4, !P1 ;  /* 0x00000004ff097807 */ /* 0x000fc80004800000 */
[----:B------:R-:W-:-:S04]  /*3cd50*/  SEL R9, R9, RZ, !P0 ;  /* 0x000000ff09097207 */ /* 0x000fc80004000000 */
[----:B------:R-:W-:-:S03]  /*3cd60*/  ISETP.NE.U32.AND P1, PT, R9, RZ, PT ;  /* 0x000000ff0900720c */ /* 0x000fc60003f25070 */
[----:B------:R4:W-:Y:S01]  /*3cd70*/  LDGSTS.E [R7+-0x3bff8], desc[UR4][R10.64], P2 ;  /* 0xc40080000a077fae */ /* 0x0009e20009121844 */
[----:B------:R-:W-:Y:S02]  /*3cd80*/  ISETP.GT.AND P2, PT, R3, 0x19, PT ;  /* 0x000000190300780c */ /* 0x000fe40003f44270 */
[----:B------:R-:W-:-:S05]  /*3cd90*/  IADD3 R195, P3, R195, R5, RZ ;  /* 0x00000005c3c37210 */ /* 0x000fca0007f7e0ff */
[----:B------:R-:W-:Y:S01]  /*3cda0*/  IMAD.X R194, R194, 0x1, R4, P3 ;  /* 0x00000001c2c27824 */ /* 0x000fe200018e0604 */
[----:B--2---:R-:W-:-:S05]  /*3cdb0*/  IADD3 R12, P4, R12, R5, RZ ;  /* 0x000000050c0c7210 */ /* 0x004fca0007f9e0ff */
[----:B------:R-:W-:Y:S01]  /*3cdc0*/  IMAD.X R252, R252, 0x1, R4, P4 ;  /* 0x00000001fcfc7824 */ /* 0x000fe200020e0604 */
[----:B------:R1:W-:Y:S01]  /*3cdd0*/  STL [R1+0x600], R12 ;  /* 0x0006000c01007387 */ /* 0x0003e20000100800 */
[----:B----4-:R-:W-:Y:S01]  /*3cde0*/  IMAD.MOV.U32 R10, RZ, RZ, R12 ;  /* 0x000000ffff0a7224 */ /* 0x010fe200078e000c */
[----:B------:R-:W-:Y:S01]  /*3cdf0*/  IADD3 R193, P4, R193, R5, RZ ;  /* 0x00000005c1c17210 */ /* 0x000fe20007f9e0ff */
[----:B------:R-:W-:Y:S01]  /*3ce00*/  IMAD.MOV.U32 R11, RZ, RZ, R252 ;  /* 0x000000ffff0b7224 */ /* 0x000fe200078e00fc */
[----:B---3--:R-:W2:Y:S03]  /*3ce10*/  LDL.LU R151, [R1+0x60c] ;  /* 0x00060c0001977983 */ /* 0x008ea60000300800 */
[----:B------:R-:W-:Y:S01]  /*3ce20*/  IMAD.X R192, R192, 0x1, R4, P4 ;  /* 0x00000001c0c07824 */ /* 0x000fe200020e0604 */
[----:B------:R3:W-:Y:S01]  /*3ce30*/  LDGSTS.E [R7+-0x3bff4], desc[UR4][R10.64], P1 ;  /* 0xc400c0000a077fae */ /* 0x0007e20008921844 */
[----:B------:R-:W-:-:S02]  /*3ce40*/  ISETP.GT.AND P1, PT, R3, 0x18, PT ;  /* 0x000000180300780c */ /* 0x000fc40003f24270 */
[C---:B-1----:R-:W-:Y:S01]  /*3ce50*/  SHF.L.U32 R12, R147.reuse, 0x4, RZ ;  /* 0x00000004930c7819 */ /* 0x042fe200000006ff */
[----:B------:R-:W4:Y:S01]  /*3ce60*/  LDL.LU R150, [R1+0x610] ;  /* 0x0006100001967983 */ /* 0x000f220000300800 */
[----:B------:R-:W-:Y:S02]  /*3ce70*/  SEL R9, RZ, 0x4, !P1 ;  /* 0x00000004ff097807 */ /* 0x000fe40004800000 */
[----:B------:R-:W-:Y:S01]  /*3ce80*/  LOP3.LUT R147, R147, 0x7f, RZ, 0xc0, !PT ;  /* 0x0000007f93937812 */ /* 0x000fe200078ec0ff */
[----:B------:R-:W2:Y:S01]  /*3ce90*/  LDL.LU R149, [R1+0x614] ;  /* 0x0006140001957983 */ /* 0x000ea20000300800 */
[----:B------:R-:W-:Y:S02]  /*3cea0*/  LOP3.LUT R12, R12, 0x70, RZ, 0xc0, !PT ;  /* 0x000000700c0c7812 */ /* 0x000fe400078ec0ff */
[----:B------:R-:W-:Y:S02]  /*3ceb0*/  SEL R9, R9, RZ, !P0 ;  /* 0x000000ff09097207 */ /* 0x000fe40004000000 */
[----:B---3--:R-:W-:Y:S01]  /*3cec0*/  SEL R7, RZ, 0x4, !P2 ;  /* 0x00000004ff077807 */ /* 0x008fe20005000000 */
[----:B------:R-:W-:Y:S01]  /*3ced0*/  IMAD R12, R147, 0x80, R12 ;  /* 0x00000080930c7824 */ /* 0x000fe200078e020c */
[----:B------:R-:W-:Y:S01]  /*3cee0*/  ISETP.NE.U32.AND P1, PT, R9, RZ, PT ;  /* 0x000000ff0900720c */ /* 0x000fe20003f25070 */
[----:B------:R-:W-:Y:S01]  /*3cef0*/  IMAD.MOV.U32 R10, RZ, RZ, R191 ;  /* 0x000000ffff0a7224 */ /* 0x000fe200078e00bf */
[----:B------:R-:W-:Y:S01]  /*3cf00*/  SEL R7, R7, RZ, !P0 ;  /* 0x000000ff07077207 */ /* 0x000fe20004000000 */
[----:B------:R-:W-:Y:S01]  /*3cf10*/  IMAD.MOV.U32 R11, RZ, RZ, R190 ;  /* 0x000000ffff0b7224 */ /* 0x000fe200078e00be */
[----:B------:R-:W-:Y:S01]  /*3cf20*/  LOP3.LUT R12, R12, 0x60, RZ, 0x3c, !PT ;  /* 0x000000600c0c7812 */ /* 0x000fe200078e3cff */
[----:B------:R-:W3:Y:S01]  /*3cf30*/  LDL.LU R148, [R1+0x618] ;  /* 0x0006180001947983 */ /* 0x000ee20000300800 */
[----:B------:R-:W-:-:S02]  /*3cf40*/  ISETP.NE.U32.AND P2, PT, R7, RZ, PT ;  /* 0x000000ff0700720c */ /* 0x000fc40003f45070 */
[----:B------:R-:W-:Y:S01]  /*3cf50*/  IADD3 R7, R12, 0x100000, R8 ;  /* 0x001000000c077810 */ /* 0x000fe20007ffe008 */
[----:B------:R-:W3:Y:S04]  /*3cf60*/  LDL.LU R147, [R1+0x61c] ;  /* 0x00061c0001937983 */ /* 0x000ee80000300800 */
[----:B------:R1:W-:Y:S01]  /*3cf70*/  LDGSTS.E [R7+-0x40000], desc[UR4][R10.64], P1 ;  /* 0xc00000000a077fae */ /* 0x0003e20008921844 */
[----:B------:R-:W-:Y:S02]  /*3cf80*/  ISETP.GT.AND P1, PT, R3, 0x1a, PT ;  /* 0x0000001a0300780c */ /* 0x000fe40003f24270 */
[----:B------:R-:W-:Y:S01]  /*3cf90*/  IADD3 R197, P4, R197, R5, RZ ;  /* 0x00000005c5c57210 */ /* 0x000fe20007f9e0ff */
[----:B------:R-:W3:Y:S01]  /*3cfa0*/  LDL.LU R12, [R1+0x620] ;  /* 0x00062000010c7983 */ /* 0x000ee20000300800 */
[----:B------:R-:W-:-:S02]  /*3cfb0*/  SEL R9, RZ, 0x4, !P1 ;  /* 0x00000004ff097807 */ /* 0x000fc40004800000 */
[----:B------:R-:W-:Y:S02]  /*3cfc0*/  ISETP.GT.AND P1, PT, R3, 0x1b, PT ;  /* 0x0000001b0300780c */ /* 0x000fe40003f24270 */
[----:B------:R-:W-:Y:S01]  /*3cfd0*/  SEL R9, R9, RZ, !P0 ;  /* 0x000000ff09097207 */ /* 0x000fe20004000000 */
[----:B-1----:R-:W-:Y:S02]  /*3cfe0*/  IMAD.MOV.U32 R10, RZ, RZ, R193 ;  /* 0x000000ffff0a7224 */ /* 0x002fe400078e00c1 */
[----:B------:R-:W-:-:S05]  /*3cff0*/  IMAD.MOV.U32 R11, RZ, RZ, R192 ;  /* 0x000000ffff0b7224 */ /* 0x000fca00078e00c0 */
[----:B------:R1:W-:Y:S01]  /*3d000*/  LDGSTS.E [R7+-0x3fffc], desc[UR4][R10.64], P2 ;  /* 0xc00040000a077fae */ /* 0x0003e20009121844 */
[----:B------:R-:W-:Y:S02]  /*3d010*/  ISETP.NE.U32.AND P2, PT, R9, RZ, PT ;  /* 0x000000ff0900720c */ /* 0x000fe40003f45070 */
[----:B------:R-:W-:-:S04]  /*3d020*/  SEL R9, RZ, 0x4, !P1 ;  /* 0x00000004ff097807 */ /* 0x000fc80004800000 */
[----:B------:R-:W-:-:S04]  /*3d030*/  SEL R9, R9, RZ, !P0 ;  /* 0x000000ff09097207 */ /* 0x000fc80004000000 */
[----:B------:R-:W-:Y:S01]  /*3d040*/  ISETP.NE.U32.AND P1, PT, R9, RZ, PT ;  /* 0x000000ff0900720c */ /* 0x000fe20003f25070 */
[----:B-1----:R-:W-:Y:S01]  /*3d050*/  IMAD.MOV.U32 R11, RZ, RZ, R194 ;  /* 0x000000ffff0b7224 */ /* 0x002fe200078e00c2 */
[----:B------:R-:W-:Y:S01]  /*3d060*/  MOV R10, R195 ;  /* 0x000000c3000a7202 */ /* 0x000fe20000000f00 */
[----:B------:R-:W-:-:S04]  /*3d070*/  IMAD.X R196, R196, 0x1, R4, P4 ;  /* 0x00000001c4c47824 */ /* 0x000fc800020e0604 */
[----:B------:R1:W-:Y:S02]  /*3d080*/  LDGSTS.E [R7+-0x3fff8], desc[UR4][R10.64], P2 ;  /* 0xc00080000a077fae */ /* 0x0003e40009121844 */
[----:B-1----:R-:W-:Y:S02]  /*3d090*/  IMAD.MOV.U32 R10, RZ, RZ, R197 ;  /* 0x000000ffff0a7224 */ /* 0x002fe400078e00c5 */
[----:B------:R-:W-:-:S05]  /*3d0a0*/  IMAD.MOV.U32 R11, RZ, RZ, R196 ;  /* 0x000000ffff0b7224 */ /* 0x000fca00078e00c4 */
[----:B------:R1:W-:Y:S04]  /*3d0b0*/  LDGSTS.E [R7+-0x3fff4], desc[UR4][R10.64], P1 ;  /* 0xc000c0000a077fae */ /* 0x0003e80008921844 */
[----:B------:R-:W3:Y:S04]  /*3d0c0*/  LDL.LU R10, [R1+0x604] ;  /* 0x00060400010a7983 */ /* 0x000ee80000300800 */
[----:B------:R-:W1:Y:S01]  /*3d0d0*/  LDL.LU R11, [R1+0x608] ;  /* 0x00060800010b7983 */ /* 0x000e620000300800 */
[----:B------:R-:W-:-:S04]  /*3d0e0*/  ISETP.GT.AND P1, PT, R3, 0x38, PT ;  /* 0x000000380300780c */ /* 0x000fc80003f24270 */
[----:B------:R-:W-:Y:S02]  /*3d0f0*/  SEL R9, RZ, 0x4, !P1 ;  /* 0x00000004ff097807 */ /* 0x000fe40004800000 */
[----:B------:R-:W-:Y:S02]  /*3d100*/  ISETP.GT.AND P1, PT, R3, 0x39, PT ;  /* 0x000000390300780c */ /* 0x000fe40003f24270 */
[----:B------:R-:W-:-:S04]  /*3d110*/  SEL R9, R9, RZ, !P0 ;  /* 0x000000ff09097207 */ /* 0x000fc80004000000 */
[----:B------:R-:W-:Y:S02]  /*3d120*/  ISETP.NE.U32.AND P2, PT, R9, RZ, PT ;  /* 0x000000ff0900720c */ /* 0x000fe40003f45070 */
[----:B------:R-:W-:-:S04]  /*3d130*/  SEL R9, RZ, 0x4, !P1 ;  /* 0x00000004ff097807 */ /* 0x000fc80004800000 */
[----:B------:R-:W-:-:S04]  /*3d140*/  SEL R9, R9, RZ, !P0 ;  /* 0x000000ff09097207 */ /* 0x000fc80004000000 */
[----:B------:R-:W-:Y:S02]  /*3d150*/  ISETP.NE.U32.AND P1, PT, R9, RZ, PT ;  /* 0x000000ff0900720c */ /* 0x000fe40003f25070 */
[----:B----4-:R-:W-:-:S05]  /*3d160*/  IADD3 R150, P4, R150, R5, RZ ;  /* 0x0000000596967210 */ /* 0x010fca0007f9e0ff */
[----:B--2---:R-:W-:Y:S01]  /*3d170*/  IMAD.X R151, R151, 0x1, R4, P4 ;  /* 0x0000000197977824 */ /* 0x004fe200020e0604 */
[----:B---3--:R-:W-:-:S05]  /*3d180*/  IADD3 R12, P4, R12, R5, RZ ;  /* 0x000000050c0c7210 */ /* 0x008fca0007f9e0ff */
[----:B------:R-:W-:Y:S01]  /*3d190*/  IMAD.X R147, R147, 0x1, R4, P4 ;  /* 0x0000000193937824 */ /* 0x000fe200020e0604 */
[----:B-1----:R-:W-:-:S05]  /*3d1a0*/  IADD3 R11, P3, R11, R5, RZ ;  /* 0x000000050b0b7210 */ /* 0x002fca0007f7e0ff */
[----:B------:R-:W-:Y:S01]  /*3d1b0*/  IMAD.X R10, R10, 0x1, R4, P3 ;  /* 0x000000010a0a7824 */ /* 0x000fe200018e0604 */
[----:B------:R1:W-:Y:S04]  /*3d1c0*/  STL [R1+0x608], R11 ;  /* 0x0006080b01007387 */ /* 0x0003e80000100800 */
[----:B------:R2:W-:Y:S01]  /*3d1d0*/  STL [R1+0x604], R10 ;  /* 0x0006040a01007387 */ /* 0x0005e20000100800 */
[----:B-1----:R-:W-:-:S04]  /*3d1e0*/  LOP3.LUT R11, R11, R10, RZ, 0x3c, !PT ;  /* 0x0000000a0b0b7212 */ /* 0x002fc800078e3cff */
[----:B--2---:R-:W-:-:S04]  /*3d1f0*/  LOP3.LUT R10, R11, R10, RZ, 0x3c, !PT ;  /* 0x0000000a0b0a7212 */ /* 0x004fc800078e3cff */
[----:B------:R-:W-:-:S05]  /*3d200*/  LOP3.LUT R11, R11, R10, RZ, 0x3c, !PT ;  /* 0x0000000a0b0b7212 */ /* 0x000fca00078e3cff */
[----:B------:R1:W-:Y:S02]  /*3d210*/  LDGSTS.E [R7+-0x3c000], desc[UR4][R10.64], P2 ;  /* 0xc40000000a077fae */ /* 0x0003e40009121844 */
[----:B-1----:R-:W-:Y:S02]  /*3d220*/  IMAD.MOV.U32 R10, RZ, RZ, R150 ;  /* 0x000000ffff0a7224 */ /* 0x002fe400078e0096 */
[----:B------:R-:W-:-:S05]  /*3d230*/  IMAD.MOV.U32 R11, RZ, RZ, R151 ;  /* 0x000000ffff0b7224 */ /* 0x000fca00078e0097 */
[----:B------:R1:W-:Y:S01]  /*3d240*/  LDGSTS.E [R7+-0x3bffc], desc[UR4][R10.64], P1 ;  /* 0xc40040000a077fae */ /* 0x0003e20008921844 */
[----:B------:R-:W-:-:S04]  /*3d250*/  ISETP.GT.AND P1, PT, R3, 0x3a, PT ;  /* 0x0000003a0300780c */ /* 0x000fc80003f24270 */
[----:B------:R-:W-:-:S04]  /*3d260*/  SEL R9, RZ, 0x4, !P1 ;  /* 0x00000004ff097807 */ /* 0x000fc80004800000 */
[----:B------:R-:W-:Y:S02]  /*3d270*/  SEL R9, R9, RZ, !P0 ;  /* 0x000000ff09097207 */ /* 0x000fe40004000000 */
[----:B------:R-:W-:Y:S02]  /*3d280*/  IADD3 R148, P3, R148, R5, RZ ;  /* 0x0000000594947210 */ /* 0x000fe40007f7e0ff */
[----:B------:R-:W-:-:S03]  /*3d290*/  ISETP.NE.U32.AND P2, PT, R9, RZ, PT ;  /* 0x000000ff0900720c */ /* 0x000fc60003f45070 */
[----:B------:R-:W-:Y:S01]  /*3d2a0*/  IMAD.X R149, R149, 0x1, R4, P3 ;  /* 0x0000000195957824 */ /* 0x000fe200018e0604 */
[----:B-1----:R-:W-:Y:S01]  /*3d2b0*/  MOV R10, R148 ;  /* 0x00000094000a7202 */ /* 0x002fe20000000f00 */
[----:B------:R-:W-:Y:S02]  /*3d2c0*/  STL [R1+0x610], R150 ;  /* 0x0006109601007387 */ /* 0x000fe40000100800 */
[----:B------:R-:W-:Y:S02]  /*3d2d0*/  IMAD.MOV.U32 R11, RZ, RZ, R149 ;  /* 0x000000ffff0b7224 */ /* 0x000fe400078e0095 */
[----:B------:R-:W-:Y:S04]  /*3d2e0*/  STL [R1+0x60c], R151 ;  /* 0x00060c9701007387 */ /* 0x000fe80000100800 */
[----:B------:R-:W-:Y:S04]  /*3d2f0*/  STL [R1+0x618], R148 ;  /* 0x0006189401007387 */ /* 0x000fe80000100800 */
[----:B------:R1:W-:Y:S04]  /*3d300*/  STL [R1+0x614], R149 ;  /* 0x0006149501007387 */ /* 0x0003e80000100800 */
[----:B------:R-:W-:Y:S04]  /*3d310*/  STL [R1+0x620], R12 ;  /* 0x0006200c01007387 */ /* 0x000fe80000100800 */
[----:B------:R2:W-:Y:S04]  /*3d320*/  LDGSTS.E [R7+-0x3bff8], desc[UR4][R10.64], P2 ;  /* 0xc40080000a077fae */ /* 0x0005e80009121844 */
[----:B------:R3:W-:Y:S01]  /*3d330*/  STL [R1+0x61c], R147 ;  /* 0x00061c9301007387 */ /* 0x0007e20000100800 */
[----:B------:R-:W-:-:S03]  /*3d340*/  ISETP.GT.AND P1, PT, R3, 0x3b, PT ;  /* 0x0000003b0300780c */ /* 0x000fc60003f24270 */
[----:B-1----:R-:W4:Y:S01]  /*3d350*/  LDL.LU R149, [R1+0x624] ;  /* 0x0006240001957983 */ /* 0x002f220000300800 */
[----:B--2---:R-:W-:Y:S02]  /*3d360*/  IMAD.MOV.U32 R11, RZ, RZ, R147 ;  /* 0x000000ffff0b7224 */ /* 0x004fe400078e0093 */
[----:B---3--:R-:W1:Y:S01]  /*3d370*/  S2R R147, SR_TID.X ;  /* 0x0000000000937919 */ /* 0x008e620000002100 */
[----:B------:R-:W-:-:S04]  /*3d380*/  SEL R9, RZ, 0x4, !P1 ;  /* 0x00000004ff097807 */ /* 0x000fc80004800000 */
[----:B------:R-:W-:-:S04]  /*3d390*/  SEL R9, R9, RZ, !P0 ;  /* 0x000000ff09097207 */ /* 0x000fc80004000000 */
[----:B------:R-:W-:Y:S01]  /*3d3a0*/  ISETP.NE.U32.AND P1, PT, R9, RZ, PT ;  /* 0x000000ff0900720c */ /* 0x000fe20003f25070 */
[----:B------:R-:W-:-:S12]  /*3d3b0*/  IMAD.MOV.U32 R10, RZ, RZ, R12 ;  /* 0x000000ffff0a7224 */ /* 0x000fd800078e000c */
[----:B------:R2:W-:Y:S01]  /*3d3c0*/  LDGSTS.E [R7+-0x3bff4], desc[UR4][R10.64], P1 ;  /* 0xc400c0000a077fae */ /* 0x0005e20008921844 */
[----:B------:R-:W-:Y:S01]  /*3d3d0*/  ISETP.GT.AND P1, PT, R3, 0x1c, PT ;  /* 0x0000001c0300780c */ /* 0x000fe20003f24270 */
[----:B-1----:R-:W-:-:S03]  /*3d3e0*/  IMAD.SHL.U32 R12, R147, 0x10, RZ ;  /* 0x00000010930c7824 */ /* 0x002fc600078e00ff */
[----:B--2---:R-:W-:Y:S02]  /*3d3f0*/  SEL R7, RZ, 0x4, !P1 ;  /* 0x00000004ff077807 */ /* 0x004fe40004800000 */
[----:B------:R-:W-:Y:S02]  /*3d400*/  LOP3.LUT R147, R147, 0x7f, RZ, 0xc0, !PT ;  /* 0x0000007f93937812 */ /* 0x000fe400078ec0ff */
[----:B------:R-:W-:Y:S02]  /*3d410*/  LOP3.LUT R12, R12, 0x70, RZ, 0xc0, !PT ;  /* 0x000000700c0c7812 */ /* 0x000fe400078ec0ff */
[----:B------:R-:W-:Y:S02]  /*3d420*/  SEL R7, R7, RZ, !P0 ;  /* 0x000000ff07077207 */ /* 0x000fe40004000000 */
[----:B------:R-:W-:Y:S01]  /*3d430*/  ISETP.GT.AND P1, PT, R3, 0x1d, PT ;  /* 0x0000001d0300780c */ /* 0x000fe20003f24270 */
[----:B------:R-:W-:Y:S01]  /*3d440*/  IMAD R12, R147, 0x80, R12 ;  /* 0x00000080930c7824 */ /* 0x000fe200078e020c */
[----:B------:R-:W-:Y:S01]  /*3d450*/  ISETP.NE.U32.AND P2, PT, R7, RZ, PT ;  /* 0x000000ff0700720c */ /* 0x000fe20003f45070 */
[----:B------:R-:W2:Y:S01]  /*3d460*/  LDL.LU R147, [R1+0x628] ;  /* 0x0006280001937983 */ /* 0x000ea20000300800 */
[----:B------:R-:W-:-:S02]  /*3d470*/  SEL R7, RZ, 0x4, !P1 ;  /* 0x00000004ff077807 */ /* 0x000fc40004800000 */
[----:B------:R-:W-:Y:S02]  /*3d480*/  LOP3.LUT R12, R12, 0x70, RZ, 0x3c, !PT ;  /* 0x000000700c0c7812 */ /* 0x000fe400078e3cff */
[----:B------:R-:W-:-:S04]  /*3d490*/  SEL R7, R7, RZ, !P0 ;  /* 0x000000ff07077207 */ /* 0x000fc80004000000 */
[----:B------:R-:W-:Y:S02]  /*3d4a0*/  ISETP.NE.U32.AND P1, PT, R7, RZ, PT ;  /* 0x000000ff0700720c */ /* 0x000fe40003f25070 */
[----:B------:R-:W-:Y:S02]  /*3d4b0*/  IADD3 R7, R12, 0x100000, R8 ;  /* 0x001000000c077810 */ /* 0x000fe40007ffe008 */
[----:B------:R-:W3:Y:S04]  /*3d4c0*/  LDL.LU R12, [R1+0x62c] ;  /* 0x00062c00010c7983 */ /* 0x000ee80000300800 */
[----:B------:R-:W3:Y:S01]  /*3d4d0*/  LDL.LU R10, [R1+0x630] ;  /* 0x00063000010a7983 */ /* 0x000ee20000300800 */
[-C--:B------:R-:W-:Y:S02]  /*3d4e0*/  IADD3 R199, P3, R199, R5.reuse, RZ ;  /* 0x00000005c7c77210 */ /* 0x080fe40007f7e0ff */
[----:B------:R-:W-:Y:S01]  /*3d4f0*/  IADD3 R201, P4, R201, R5, RZ ;  /* 0x00000005c9c97210 */ /* 0x000fe20007f9e0ff */
[----:B------:R-:W3:Y:S02]  /*3d500*/  LDL.LU R11, [R1+0x638] ;  /* 0x00063800010b7983 */ /* 0x000ee40000300800 */
[----:B------:R-:W-:-:S02]  /*3d510*/  IMAD.X R198, R198, 0x1, R4, P3 ;  /* 0x00000001c6c67824 */ /* 0x000fc400018e0604 */
[----:B------:R-:W-:Y:S01]  /*3d520*/  IMAD.MOV.U32 R8, RZ, RZ, R199 ;  /* 0x000000ffff087224 */ /* 0x000fe200078e00c7 */
[----:B------:R-:W3:Y:S01]  /*3d530*/  LDL.LU R148, [R1+0x640] ;  /* 0x0006400001947983 */ /* 0x000ee20000300800 */
[----:B------:R-:W-:Y:S02]  /*3d540*/  IMAD.MOV.U32 R9, RZ, RZ, R198 ;  /* 0x000000ffff097224 */ /* 0x000fe400078e00c6 */
[----:B------:R-:W-:-:S03]  /*3d550*/  IMAD.X R200, R200, 0x1, R4, P4 ;  /* 0x00000001c8c87824 */ /* 0x000fc600020e0604 */
[----:B------:R1:W-:Y:S02]  /*3d560*/  LDGSTS.E [R7+-0x40000], desc[UR4][R8.64], P2 ;  /* 0xc000000008077fae */ /* 0x0003e40009121844 */
[----:B-1----:R-:W-:Y:S01]  /*3d570*/  MOV R8, R201 ;  /* 0x000000c900087202 */ /* 0x002fe20000000f00 */
[----:B------:R-:W-:-:S05]  /*3d580*/  IMAD.MOV.U32 R9, RZ, RZ, R200 ;  /* 0x000000ffff097224 */ /* 0x000fca00078e00c8 */
[----:B------:R1:W-:Y:S01]  /*3d590*/  LDGSTS.E [R7+-0x3fffc], desc[UR4][R8.64], P1 ;  /* 0xc000400008077fae */ /* 0x0003e20008921844 */
[----:B------:R-:W-:-:S04]  /*3d5a0*/  ISETP.GT.AND P1, PT, R3, 0x1e, PT ;  /* 0x0000001e0300780c */ /* 0x000fc80003f24270 */
[----:B-1----:R-:W-:Y:S02]  /*3d5b0*/  SEL R8, RZ, 0x4, !P1 ;  /* 0x00000004ff087807 */ /* 0x002fe40004800000 */
[----:B------:R-:W-:Y:S02]  /*3d5c0*/  ISETP.GT.AND P1, PT, R3, 0x1f, PT ;  /* 0x0000001f0300780c */ /* 0x000fe40003f24270 */
[----:B------:R-:W-:Y:S02]  /*3d5d0*/  SEL R8, R8, RZ, !P0 ;  /* 0x000000ff08087207 */ /* 0x000fe40004000000 */
[----:B------:R-:W-:Y:S02]  /*3d5e0*/  IADD3 R203, P3, R203, R5, RZ ;  /* 0x00000005cbcb7210 */ /* 0x000fe40007f7e0ff */
[----:B------:R-:W-:Y:S02]  /*3d5f0*/  ISETP.NE.U32.AND P2, PT, R8, RZ, PT ;  /* 0x000000ff0800720c */ /* 0x000fe40003f45070 */
[----:B------:R-:W-:Y:S01]  /*3d600*/  SEL R8, RZ, 0x4, !P1 ;  /* 0x00000004ff087807 */ /* 0x000fe20004800000 */
[----:B------:R-:W-:-:S03]  /*3d610*/  IMAD.X R202, R202, 0x1, R4, P3 ;  /* 0x00000001caca7824 */ /* 0x000fc600018e0604 */
[----:B------:R-:W-:Y:S02]  /*3d620*/  SEL R8, R8, RZ, !P0 ;  /* 0x000000ff08087207 */ /* 0x000fe40004000000 */
[----:B------:R-:W-:Y:S02]  /*3d630*/  IADD3 R205, P4, R205, R5, RZ ;  /* 0x00000005cdcd7210 */ /* 0x000fe40007f9e0ff */
[----:B------:R-:W-:Y:S01]  /*3d640*/  ISETP.NE.U32.AND P1, PT, R8, RZ, PT ;  /* 0x000000ff0800720c */ /* 0x000fe20003f25070 */
[----:B------:R-:W-:Y:S02]  /*3d650*/  IMAD.MOV.U32 R8, RZ, RZ, R203 ;  /* 0x000000ffff087224 */ /* 0x000fe400078e00cb */
[----:B------:R-:W-:Y:S02]  /*3d660*/  IMAD.MOV.U32 R9, RZ, RZ, R202 ;  /* 0x000000ffff097224 */ /* 0x000fe400078e00ca */
[----:B------:R-:W-:-:S03]  /*3d670*/  IMAD.X R204, R204, 0x1, R4, P4 ;  /* 0x00000001cccc7824 */ /* 0x000fc600020e0604 */
[----:B------:R1:W-:Y:S02]  /*3d680*/  LDGSTS.E [R7+-0x3fff8], desc[UR4][R8.64], P2 ;  /* 0xc000800008077fae */ /* 0x0003e40009121844 */
[----:B-1----:R-:W-:Y:S02]  /*3d690*/  IMAD.MOV.U32 R8, RZ, RZ, R205 ;  /* 0x000000ffff087224 */ /* 0x002fe400078e00cd */
[----:B------:R-:W-:-:S05]  /*3d6a0*/  IMAD.MOV.U32 R9, RZ, RZ, R204 ;  /* 0x000000ffff097224 */ /* 0x000fca00078e00cc */
[----:B------:R1:W-:Y:S01]  /*3d6b0*/  LDGSTS.E [R7+-0x3fff4], desc[UR4][R8.64], P1 ;  /* 0xc000c00008077fae */ /* 0x0003e20008921844 */
[----:B------:R-:W-:-:S04]  /*3d6c0*/  ISETP.GT.AND P1, PT, R3, 0x3c, PT ;  /* 0x0000003c0300780c */ /* 0x000fc80003f24270 */
[----:B-1----:R-:W-:Y:S02]  /*3d6d0*/  SEL R8, RZ, 0x4, !P1 ;  /* 0x00000004ff087807 */ /* 0x002fe40004800000 */
[----:B------:R-:W-:Y:S02]  /*3d6e0*/  ISETP.GT.AND P1, PT, R3, 0x3d, PT ;  /* 0x0000003d0300780c */ /* 0x000fe40003f24270 */
[----:B------:R-:W-:-:S04]  /*3d6f0*/  SEL R8, R8, RZ, !P0 ;  /* 0x000000ff08087207 */ /* 0x000fc80004000000 */
[----:B------:R-:W-:Y:S02]  /*3d700*/  ISETP.NE.U32.AND P2, PT, R8, RZ, PT ;  /* 0x000000ff0800720c */ /* 0x000fe40003f45070 */
[----:B------:R-:W-:-:S04]  /*3d710*/  SEL R8, RZ, 0x4, !P1 ;  /* 0x00000004ff087807 */ /* 0x000fc80004800000 */
[----:B------:R-:W-:-:S04]  /*3d720*/  SEL R8, R8, RZ, !P0 ;  /* 0x000000ff08087207 */ /* 0x000fc80004000000 */
[----:B------:R-:W-:Y:S02]  /*3d730*/  ISETP.NE.U32.AND P1, PT, R8, RZ, PT ;  /* 0x000000ff0800720c */ /* 0x000fe40003f25070 */
[----:B--2---:R-:W-:-:S05]  /*3d740*/  IADD3 R147, P3, R147, R5, RZ ;  /* 0x0000000593937210 */ /* 0x004fca0007f7e0ff */
[----:B----4-:R-:W-:Y:S01]  /*3d750*/  IMAD.X R149, R149, 0x1, R4, P3 ;  /* 0x0000000195957824 */ /* 0x010fe200018e0604 */
[----:B------:R1:W-:Y:S01]  /*3d760*/  STL [R1+0x628], R147 ;  /* 0x0006289301007387 */ /* 0x0003e20000100800 */
[----:B------:R-:W-:-:S03]  /*3d770*/  MOV R8, R147 ;  /* 0x0000009300087202 */ /* 0x000fc60000000f00 */
[----:B------:R-:W-:Y:S01]  /*3d780*/  STL [R1+0x624], R149 ;  /* 0x0006249501007387 */ /* 0x000fe20000100800 */
[----:B---3--:R-:W-:-:S05]  /*3d790*/  IADD3 R10, P4, R10, R5, RZ ;  /* 0x000000050a0a7210 */ /* 0x008fca0007f9e0ff */
[----:B------:R-:W-:Y:S01]  /*3d7a0*/  IMAD.X R12, R12, 0x1, R4, P4 ;  /* 0x000000010c0c7824 */ /* 0x000fe200020e0604 */
[----:B------:R2:W-:Y:S04]  /*3d7b0*/  STL [R1+0x630], R10 ;  /* 0x0006300a01007387 */ /* 0x0005e80000100800 */
[----:B-1----:R-:W3:Y:S04]  /*3d7c0*/  LDL.LU R147, [R1+0x634] ;  /* 0x0006340001937983 */ /* 0x002ee80000300800 */
[----:B------:R1:W-:Y:S04]  /*3d7d0*/  STL [R1+0x62c], R12 ;  /* 0x00062c0c01007387 */ /* 0x0003e80000100800 */
[----:B------:R-:W4:Y:S01]  /*3d7e0*/  LDL.LU R150, [R1+0x63c] ;  /* 0x00063c0001967983 */ /* 0x000f220000300800 */
[----:B------:R-:W-:-:S05]  /*3d7f0*/  IMAD.MOV.U32 R9, RZ, RZ, R149 ;  /* 0x000000ffff097224 */ /* 0x000fca00078e0095 */
[----:B------:R2:W-:Y:S01]  /*3d800*/  LDGSTS.E [R7+-0x3c000], desc[UR4][R8.64], P2 ;  /* 0xc400000008077fae */ /* 0x0005e20009121844 */
[----:B------:R-:W1:Y:S01]  /*3d810*/  S2R R151, SR_TID.X ;  /* 0x0000000000977919 */ /* 0x000e620000002100 */
[----:B--2---:R-:W-:Y:S02]  /*3d820*/  IMAD.MOV.U32 R8, RZ, RZ, R10 ;  /* 0x000000ffff087224 */ /* 0x004fe400078e000a */
[----:B------:R-:W-:Y:S01]  /*3d830*/  IMAD.MOV.U32 R9, RZ, RZ, R12 ;  /* 0x000000ffff097224 */ /* 0x000fe200078e000c */
[----:B------:R-:W-:Y:S01]  /*3d840*/  IADD3 R11, P3, R11, R5, RZ ;  /* 0x000000050b0b7210 */ /* 0x000fe20007f7e0ff */
[----:B------:R-:W2:Y:S04]  /*3d850*/  LDL.LU R10, [R1+0x648] ;  /* 0x00064800010a7983 */ /* 0x000ea80000300800 */
[----:B------:R1:W-:Y:S01]  /*3d860*/  LDGSTS.E [R7+-0x3bffc], desc[UR4][R8.64], P1 ;  /* 0xc400400008077fae */ /* 0x0003e20008921844 */
[----:B------:R-:W-:-:S02]  /*3d870*/  ISETP.GT.AND P1, PT, R3, 0x3e, PT ;  /* 0x0000003e0300780c */ /* 0x000fc40003f24270 */
[----:B------:R-:W-:Y:S01]  /*3d880*/  IADD3 R148, P4, R148, R5, RZ ;  /* 0x0000000594947210 */ /* 0x000fe20007f9e0ff */
[----:B-1----:R-:W2:Y:S01]  /*3d890*/  LDL.LU R12, [R1+0x668] ;  /* 0x00066800010c7983 */ /* 0x002ea20000300800 */
[----:B------:R-:W-:Y:S02]  /*3d8a0*/  SEL R8, RZ, 0x4, !P1 ;  /* 0x00000004ff087807 */ /* 0x000fe40004800000 */
[----:B------:R-:W-:Y:S02]  /*3d8b0*/  ISETP.GT.AND P1, PT, R3, 0x3f, PT ;  /* 0x0000003f0300780c */ /* 0x000fe40003f24270 */
[----:B------:R-:W-:-:S04]  /*3d8c0*/  SEL R8, R8, RZ, !P0 ;  /* 0x000000ff08087207 */ /* 0x000fc80004000000 */
[----:B------:R-:W-:Y:S02]  /*3d8d0*/  ISETP.NE.U32.AND P2, PT, R8, RZ, PT ;  /* 0x000000ff0800720c */ /* 0x000fe40003f45070 */
[----:B------:R-:W-:-:S04]  /*3d8e0*/  SEL R8, RZ, 0x4, !P1 ;  /* 0x00000004ff087807 */ /* 0x000fc80004800000 */
[----:B------:R-:W-:-:S04]  /*3d8f0*/  SEL R8, R8, RZ, !P0 ;  /* 0x000000ff08087207 */ /* 0x000fc80004000000 */
[----:B------:R-:W-:Y:S01]  /*3d900*/  ISETP.NE.U32.AND P1, PT, R8, RZ, PT ;  /* 0x000000ff0800720c */ /* 0x000fe20003f25070 */
[----:B------:R-:W-:Y:S01]  /*3d910*/  IMAD.MOV.U32 R8, RZ, RZ, R11 ;  /* 0x000000ffff087224 */ /* 0x000fe200078e000b */
[----:B------:R1:W-:Y:S02]  /*3d920*/  STL [R1+0x638], R11 ;  /* 0x0006380b01007387 */ /* 0x0003e40000100800 */
[----:B-1----:R-:W-:Y:S01]  /*3d930*/  LOP3.LUT R11, R151, 0x3f, RZ, 0xc0, !PT ;  /* 0x0000003f970b7812 */ /* 0x002fe200078ec0ff */
[----:B---3--:R-:W-:-:S04]  /*3d940*/  IMAD.X R147, R147, 0x1, R4, P3 ;  /* 0x0000000193937824 */ /* 0x008fc800018e0604 */
[----:B------:R-:W-:Y:S01]  /*3d950*/  IMAD.MOV.U32 R9, RZ, RZ, R147 ;  /* 0x000000ffff097224 */ /* 0x000fe200078e0093 */
[----:B------:R1:W-:Y:S01]  /*3d960*/  STL [R1+0x634], R147 ;  /* 0x0006349301007387 */ /* 0x0003e20000100800 */
[----:B----4-:R-:W-:-:S03]  /*3d970*/  IMAD.X R150, R150, 0x1, R4, P4 ;  /* 0x0000000196967824 */ /* 0x010fc600020e0604 */
[----:B------:R-:W-:Y:S04]  /*3d980*/  STL [R1+0x640], R148 ;  /* 0x0006409401007387 */ /* 0x000fe80000100800 */
[----:B------:R3:W-:Y:S04]  /*3d990*/  LDGSTS.E [R7+-0x3bff8], desc[UR4][R8.64], P2 ;  /* 0xc400800008077fae */ /* 0x0007e80009121844 */
[----:B-1----:R-:W4:Y:S04]  /*3d9a0*/  LDL.LU R147, [R1+0x644] ;  /* 0x0006440001937983 */ /* 0x002f280000300800 */
[----:B------:R1:W-:Y:S01]  /*3d9b0*/  STL [R1+0x63c], R150 ;  /* 0x00063c9601007387 */ /* 0x0003e20000100800 */
[----:B---3--:R-:W-:-:S03]  /*3d9c0*/  IMAD.MOV.U32 R8, RZ, RZ, R148 ;  /* 0x000000ffff087224 */ /* 0x008fc600078e0094 */
[----:B------:R-:W3:Y:S01]  /*3d9d0*/  LDL.LU R149, [R1+0x664] ;  /* 0x0006640001957983 */ /* 0x000ee20000300800 */
[----:B------:R-:W-:-:S03]  /*3d9e0*/  IMAD.MOV.U32 R9, RZ, RZ, R150 ;  /* 0x000000ffff097224 */ /* 0x000fc600078e0096 */
[----:B-1----:R-:W3:Y:S04]  /*3d9f0*/  LDL.LU R150, [R1+0x684] ;  /* 0x0006840001967983 */ /* 0x002ee80000300800 */
[----:B------:R1:W-:Y:S01]  /*3da00*/  LDGSTS.E [R7+-0x3bff4], desc[UR4][R8.64], P1 ;  /* 0xc400c00008077fae */ /* 0x0003e20008921844 */
[----:B------:R-:W-:-:S03]  /*3da10*/  ISETP.GE.AND P1, PT, R11, R3, PT ;  /* 0x000000030b00720c */ /* 0x000fc60003f26270 */
[----:B------:R-:W3:Y:S04]  /*3da20*/  LDL.LU R11, [R1+0x688] ;  /* 0x00068800010b7983 */ /* 0x000ee80000300800 */
[----:B------:R-:W3:Y:S04]  /*3da30*/  LDL.LU R151, [R1+0x6a4] ;  /* 0x0006a40001977983 */ /* 0x000ee80000300800 */
[----:B------:R-:W3:Y:S01]  /*3da40*/  LDL.LU R148, [R1+0x6a8] ;  /* 0x0006a80001947983 */ /* 0x000ee20000300800 */
[----:B------:R-:W-:Y:S02]  /*3da50*/  SEL R3, RZ, 0x4, P1 ;  /* 0x00000004ff037807 */ /* 0x000fe40000800000 */
[----:B--2---:R-:W-:Y:S01]  /*3da60*/  IADD3 R12, P2, R12, R2, RZ ;  /* 0x000000020c0c7210 */ /* 0x004fe20007f5e0ff */
[----:B------:R-:W0:Y:S01]  /*3da70*/  LDGDEPBAR ;  /* 0x00000000000079af */ /* 0x000e220000000000 */
[----:B------:R-:W-:-:S02]  /*3da80*/  SEL R3, R3, RZ, !P0 ;  /* 0x000000ff03037207 */ /* 0x000fc40004000000 */
[----:B------:R-:W-:Y:S02]  /*3da90*/  IADD3 R10, P1, R10, R2, RZ ;  /* 0x000000020a0a7210 */ /* 0x000fe40007f3e0ff */
[----:B------:R-:W-:Y:S02]  /*3daa0*/  ISETP.NE.U32.AND P0, PT, R3, RZ, PT ;  /* 0x000000ff0300720c */ /* 0x000fe40003f05070 */
[----:B-1----:R-:W-:Y:S01]  /*3dab0*/  LEA R7, R6, UR7, 0x11 ;  /* 0x0000000706077c11 */ /* 0x002fe2000f8e88ff */
[----:B------:R1:W-:Y:S01]  /*3dac0*/  STL [R1+0x648], R10 ;  /* 0x0006480a01007387 */ /* 0x0003e20000100800 */
[----:B------:R-:W-:-:S03]  /*3dad0*/  IMAD.MOV.U32 R8, RZ, RZ, R10 ;  /* 0x000000ffff087224 */ /* 0x000fc600078e000a */
[----:B------:R-:W-:Y:S01]  /*3dae0*/  STL [R1+0x668], R12 ;  /* 0x0006680c01007387 */ /* 0x000fe20000100800 */
[----:B------:R-:W-:Y:S01]  /*3daf0*/  IMAD.IADD R3, R13, 0x1, R7 ;  /* 0x000000010d037824 */ /* 0x000fe200078e0207 */
[----:B----4-:R-:W-:-:S05]  /*3db00*/  IADD3.X R147, R147, R0, RZ, P1, !PT ;  /* 0x0000000093937210 */ /* 0x010fca0000ffe4ff */
[----:B------:R2:W-:Y:S01]  /*3db10*/  STL [R1+0x644], R147 ;  /* 0x0006449301007387 */ /* 0x0005e20000100800 */
[----:B---3--:R-:W-:Y:S02]  /*3db20*/  IMAD.X R149, R149, 0x1, R0, P2 ;  /* 0x0000000195957824 */ /* 0x008fe400010e0600 */
[----:B------:R-:W-:-:S03]  /*3db30*/  IMAD.MOV.U32 R9, RZ, RZ, R147 ;  /* 0x000000ffff097224 */ /* 0x000fc600078e0093 */
[----:B------:R3:W-:Y:S04]  /*3db40*/  STL [R1+0x664], R149 ;  /* 0x0006649501007387 */ /* 0x0007e80000100800 */
[----:B-1----:R-:W4:Y:S01]  /*3db50*/  LDL.LU R10, [R1+0x6c8] ;  /* 0x0006c800010a7983 */ /* 0x002f220000300800 */
[----:B------:R-:W-:-:S03]  /*3db60*/  IADD3 R11, P1, R11, R2, RZ ;  /* 0x000000020b0b7210 */ /* 0x000fc60007f3e0ff */
[----:B------:R1:W-:Y:S04]  /*3db70*/  LDGSTS.E [R3], desc[UR4][R8.64], P0 ;  /* 0x0000000008037fae */ /* 0x0003e80008121844 */
[----:B--2---:R-:W2:Y:S01]  /*3db80*/  LDL.LU R147, [R1+0x6e8] ;  /* 0x0006e80001937983 */ /* 0x004ea20000300800 */
[----:B------:R-:W-:Y:S01]  /*3db90*/  IMAD.X R150, R150, 0x1, R0, P1 ;  /* 0x0000000196967824 */ /* 0x000fe200008e0600 */
[----:B------:R-:W-:Y:S01]  /*3dba0*/  IADD3 R148, P2, R148, R2, RZ ;  /* 0x0000000294947210 */ /* 0x000fe20007f5e0ff */
[----:B-1----:R-:W-:Y:S02]  /*3dbb0*/  IMAD.MOV.U32 R8, RZ, RZ, R12 ;  /* 0x000000ffff087224 */ /* 0x002fe400078e000c */
[----:B------:R-:W-:Y:S01]  /*3dbc0*/  IMAD.MOV.U32 R9, RZ, RZ, R149 ;  /* 0x000000ffff097224 */ /* 0x000fe200078e0095 */
[----:B------:R-:W2:Y:S01]  /*3dbd0*/  LDL.LU R12, [R1+0x6c4] ;  /* 0x0006c400010c7983 */ /* 0x000ea20000300800 */
[----:B------:R-:W-:-:S03]  /*3dbe0*/  IMAD.X R151, R151, 0x1, R0, P2 ;  /* 0x0000000197977824 */ /* 0x000fc600010e0600 */
[----:B---3--:R-:W3:Y:S04]  /*3dbf0*/  LDL.LU R149, [R1+0x6e4] ;  /* 0x0006e40001957983 */ /* 0x008ee80000300800 */
[----:B------:R1:W-:Y:S04]  /*3dc00*/  LDGSTS.E [R3+0x400], desc[UR4][R8.64], P0 ;  /* 0x0040000008037fae */ /* 0x0003e80008121844 */
[----:B------:R1:W-:Y:S04]  /*3dc10*/  STL [R1+0x688], R11 ;  /* 0x0006880b01007387 */ /* 0x0003e80000100800 */
[----:B------:R1:W-:Y:S02]  /*3dc20*/  STL [R1+0x684], R150 ;  /* 0x0006849601007387 */ /* 0x0003e40000100800 */
[----:B-1----:R-:W-:Y:S01]  /*3dc30*/  IMAD.MOV.U32 R8, RZ, RZ, R11 ;  /* 0x000000ffff087224 */ /* 0x002fe200078e000b */
[----:B------:R-:W-:Y:S01]  /*3dc40*/  MOV R9, R150 ;  /* 0x0000009600097202 */ /* 0x000fe20000000f00 */
[----:B------:R1:W-:Y:S04]  /*3dc50*/  STL [R1+0x6a8], R148 ;  /* 0x0006a89401007387 */ /* 0x0003e80000100800 */
[----:B------:R-:W3:Y:S04]  /*3dc60*/  LDL.LU R11, [R1+0x708] ;  /* 0x00070800010b7983 */ /* 0x000ee80000300800 */
[----:B------:R1:W-:Y:S04]  /*3dc70*/  STL [R1+0x6a4], R151 ;  /* 0x0006a49701007387 */ /* 0x0003e80000100800 */
[----:B------:R1:W-:Y:S04]  /*3dc80*/  LDGSTS.E [R3+0x800], desc[UR4][R8.64], P0 ;  /* 0x0080000008037fae */ /* 0x0003e80008121844 */
[----:B------:R-:W3:Y:S01]  /*3dc90*/  LDL.LU R150, [R1+0x728] ;  /* 0x0007280001967983 */ /* 0x000ee20000300800 */
[----:B-1----:R-:W-:-:S03]  /*3dca0*/  IMAD.MOV.U32 R8, RZ, RZ, R148 ;  /* 0x000000ffff087224 */ /* 0x002fc600078e0094 */
[----:B------:R-:W3:Y:S01]  /*3dcb0*/  LDL.LU R148, [R1+0x704] ;  /* 0x0007040001947983 */ /* 0x000ee20000300800 */
[----:B------:R-:W-:-:S03]  /*3dcc0*/  IMAD.MOV.U32 R9, RZ, RZ, R151 ;  /* 0x000000ffff097224 */ /* 0x000fc600078e0097 */
[----:B------:R-:W3:Y:S04]  /*3dcd0*/  LDL.LU R151, [R1+0x724] ;  /* 0x0007240001977983 */ /* 0x000ee80000300800 */
[----:B------:R1:W-:Y:S01]  /*3dce0*/  LDGSTS.E [R3+0xc00], desc[UR4][R8.64], P0 ;  /* 0x00c0000008037fae */ /* 0x0003e20008121844 */
[----:B----4-:R-:W-:-:S05]  /*3dcf0*/  IADD3 R10, P1, R10, R2, RZ ;  /* 0x000000020a0a7210 */ /* 0x010fca0007f3e0ff */
[----:B------:R4:W-:Y:S01]  /*3dd00*/  STL [R1+0x6c8], R10 ;  /* 0x0006c80a01007387 */ /* 0x0009e20000100800 */
[----:B--2---:R-:W-:Y:S01]  /*3dd10*/  IADD3 R147, P2, R147, R2, RZ ;  /* 0x0000000293937210 */ /* 0x004fe20007f5e0ff */
[----:B-1----:R-:W-:Y:S02]  /*3dd20*/  IMAD.MOV.U32 R8, RZ, RZ, R10 ;  /* 0x000000ffff087224 */ /* 0x002fe400078e000a */
[--C-:B------:R-:W-:Y:S02]  /*3dd30*/  IMAD.X R12, R12, 0x1, R0.reuse, P1 ;  /* 0x000000010c0c7824 */ /* 0x100fe400008e0600 */
[----:B---3--:R-:W-:-:S03]  /*3dd40*/  IMAD.X R149, R149, 0x1, R0, P2 ;  /* 0x0000000195957824 */ /* 0x008fc600010e0600 */
[----:B------:R1:W-:Y:S01]  /*3dd50*/  STL [R1+0x6c4], R12 ;  /* 0x0006c40c01007387 */ /* 0x0003e20000100800 */
[----:B------:R-:W-:-:S03]  /*3dd60*/  IMAD.MOV.U32 R9, RZ, RZ, R12 ;  /* 0x000000ffff097224 */ /* 0x000fc600078e000c */
[----:B------:R2:W-:Y:S04]  /*3dd70*/  STL [R1+0x6e8], R147 ;  /* 0x0006e89301007387 */ /* 0x0005e80000100800 */
[----:B----4-:R-:W3:Y:S04]  /*3dd80*/  LDL.LU R10, [R1+0x748] ;  /* 0x00074800010a7983 */ /* 0x010ee80000300800 */
[----:B------:R4:W-:Y:S04]  /*3dd90*/  STL [R1+0x6e4], R149 ;  /* 0x0006e49501007387 */ /* 0x0009e80000100800 */
[----:B------:R2:W-:Y:S04]  /*3dda0*/  LDGSTS.E [R3+0x1000], desc[UR4][R8.64], P0 ;  /* 0x0100000008037fae */ /* 0x0005e80008121844 */
[----:B-1----:R-:W3:Y:S01]  /*3ddb0*/  LDL.LU R12, [R1+0x768] ;  /* 0x00076800010c7983 */ /* 0x002ee20000300800 */
[----:B------:R-:W-:Y:S01]  /*3ddc0*/  IADD3 R11, P1, R11, R2, RZ ;  /* 0x000000020b0b7210 */ /* 0x000fe20007f3e0ff */
[----:B--2---:R-:W-:-:S02]  /*3ddd0*/  IMAD.MOV.U32 R8, RZ, RZ, R147 ;  /* 0x000000ffff087224 */ /* 0x004fc400078e0093 */
[----:B------:R-:W-:Y:S01]  /*3dde0*/  IMAD.MOV.U32 R9, RZ, RZ, R149 ;  /* 0x000000ffff097224 */ /* 0x000fe200078e0095 */
[----:B------:R-:W2:Y:S01]  /*3ddf0*/  LDL.LU R147, [R1+0x744] ;  /* 0x0007440001937983 */ /* 0x000ea20000300800 */
[----:B------:R-:W-:-:S03]  /*3de00*/  IADD3 R150, P2, R150, R2, RZ ;  /* 0x0000000296967210 */ /* 0x000fc60007f5e0ff */
[----:B----4-:R-:W4:Y:S04]  /*3de10*/  LDL.LU R149, [R1+0x764] ;  /* 0x0007640001957983 */ /* 0x010f280000300800 */
[----:B------:R1:W-:Y:S01]  /*3de20*/  LDGSTS.E [R3+0x1400], desc[UR4][R8.64], P0 ;  /* 0x0140000008037fae */ /* 0x0003e20008121844 */
[----:B------:R-:W-:-:S03]  /*3de30*/  IMAD.X R148, R148, 0x1, R0, P1 ;  /* 0x0000000194947824 */ /* 0x000fc600008e0600 */
[----:B------:R1:W-:Y:S01]  /*3de40*/  STL [R1+0x708], R11 ;  /* 0x0007080b01007387 */ /* 0x0003e20000100800 */
[----:B------:R-:W-:-:S03]  /*3de50*/  IADD3.X R151, R151, R0, RZ, P2, !PT ;  /* 0x0000000097977210 */ /* 0x000fc600017fe4ff */
[----:B------:R1:W-:Y:S02]  /*3de60*/  STL [R1+0x704], R148 ;  /* 0x0007049401007387 */ /* 0x0003e40000100800 */
[----:B-1----:R-:W-:Y:S02]  /*3de70*/  IMAD.MOV.U32 R8, RZ, RZ, R11 ;  /* 0x000000ffff087224 */ /* 0x002fe400078e000b */
[----:B------:R1:W-:Y:S01]  /*3de80*/  STL [R1+0x728], R150 ;  /* 0x0007289601007387 */ /* 0x0003e20000100800 */
[----:B------:R-:W-:-:S03]  /*3de90*/  IMAD.MOV.U32 R9, RZ, RZ, R148 ;  /* 0x000000ffff097224 */ /* 0x000fc600078e0094 */
[----:B------:R-:W4:Y:S04]  /*3dea0*/  LDL.LU R11, [R1+0x788] ;  /* 0x00078800010b7983 */ /* 0x000f280000300800 */
[----:B------:R1:W-:Y:S04]  /*3deb0*/  STL [R1+0x724], R151 ;  /* 0x0007249701007387 */ /* 0x0003e80000100800 */
[----:B------:R1:W-:Y:S04]  /*3dec0*/  LDGSTS.E [R3+0x1800], desc[UR4][R8.64], P0 ;  /* 0x0180000008037fae */ /* 0x0003e80008121844 */
[----:B------:R-:W4:Y:S01]  /*3ded0*/  LDL.LU R148, [R1+0x7a8] ;  /* 0x0007a80001947983 */ /* 0x000f220000300800 */
[----:B-1----:R-:W-:-:S03]  /*3dee0*/  IMAD.MOV.U32 R8, RZ, RZ, R150 ;  /* 0x000000ffff087224 */ /* 0x002fc600078e0096 */
[----:B------:R-:W4:Y:S01]  /*3def0*/  LDL.LU R150, [R1+0x784] ;  /* 0x0007840001967983 */ /* 0x000f220000300800 */
[----:B------:R-:W-:-:S03]  /*3df00*/  IMAD.MOV.U32 R9, RZ, RZ, R151 ;  /* 0x000000ffff097224 */ /* 0x000fc600078e0097 */
[----:B------:R-:W4:Y:S04]  /*3df10*/  LDL.LU R151, [R1+0x7a4] ;  /* 0x0007a40001977983 */ /* 0x000f280000300800 */
[----:B------:R1:W-:Y:S01]  /*3df20*/  LDGSTS.E [R3+0x1c00], desc[UR4][R8.64], P0 ;  /* 0x01c0000008037fae */ /* 0x0003e20008121844 */
[----:B---3--:R-:W-:-:S05]  /*3df30*/  IADD3 R10, P1, R10, R2, RZ ;  /* 0x000000020a0a7210 */ /* 0x008fca0007f3e0ff */
[----:B------:R3:W-:Y:S01]  /*3df40*/  STL [R1+0x748], R10 ;  /* 0x0007480a01007387 */ /* 0x0007e20000100800 */
[----:B-1----:R-:W-:Y:S01]  /*3df50*/  IMAD.MOV.U32 R8, RZ, RZ, R10 ;  /* 0x000000ffff087224 */ /* 0x002fe200078e000a */
[----:B------:R-:W-:Y:S01]  /*3df60*/  IADD3 R12, P2, R12, R2, RZ ;  /* 0x000000020c0c7210 */ /* 0x000fe20007f5e0ff */
[----:B--2---:R-:W-:-:S04]  /*3df70*/  IMAD.X R147, R147, 0x1, R0, P1 ;  /* 0x0000000193937824 */ /* 0x004fc800008e0600 */
[----:B----4-:R-:W-:Y:S01]  /*3df80*/  IMAD.X R149, R149, 0x1, R0, P2 ;  /* 0x0000000195957824 */ /* 0x010fe200010e0600 */
[----:B------:R1:W-:Y:S01]  /*3df90*/  STL [R1+0x744], R147 ;  /* 0x0007449301007387 */ /* 0x0003e20000100800 */
[----:B------:R-:W-:-:S03]  /*3dfa0*/  IMAD.MOV.U32 R9, RZ, RZ, R147 ;  /* 0x000000ffff097224 */ /* 0x000fc600078e0093 */
[----:B------:R2:W-:Y:S04]  /*3dfb0*/  STL [R1+0x768], R12 ;  /* 0x0007680c01007387 */ /* 0x0005e80000100800 */
[----:B---3--:R-:W3:Y:S04]  /*3dfc0*/  LDL.LU R10, [R1+0x7c8] ;  /* 0x0007c800010a7983 */ /* 0x008ee80000300800 */
[----:B------:R4:W-:Y:S04]  /*3dfd0*/  STL [R1+0x764], R149 ;  /* 0x0007649501007387 */ /* 0x0009e80000100800 */
[----:B------:R2:W-:Y:S01]  /*3dfe0*/  LDGSTS.E [R3+0x2000], desc[UR4][R8.64], P0 ;  /* 0x0200000008037fae */ /* 0x0005e20008121844 */
[----:B------:R-:W-:-:S03]  /*3dff0*/  IADD3 R11, P1, R11, R2, RZ ;  /* 0x000000020b0b7210 */ /* 0x000fc60007f3e0ff */
[----:B-1----:R-:W3:Y:S01]  /*3e000*/  LDL.LU R147, [R1+0x7e8] ;  /* 0x0007e80001937983 */ /* 0x002ee20000300800 */
[----:B--2---:R-:W-:Y:S01]  /*3e010*/  IMAD.MOV.U32 R8, RZ, RZ, R12 ;  /* 0x000000ffff087224 */ /* 0x004fe200078e000c */
[----:B------:R-:W-:Y:S02]  /*3e020*/  MOV R9, R149 ;  /* 0x0000009500097202 */ /* 0x000fe40000000f00 */
[----:B------:R-:W2:Y:S01]  /*3e030*/  LDL.LU R12, [R1+0x7c4] ;  /* 0x0007c400010c7983 */ /* 0x000ea20000300800 */
[----:B------:R-:W-:-:S03]  /*3e040*/  IADD3 R148, P2, R148, R2, RZ ;  /* 0x0000000294947210 */ /* 0x000fc60007f5e0ff */
[----:B----4-:R-:W4:Y:S04]  /*3e050*/  LDL.LU R149, [R1+0x7e4] ;  /* 0x0007e40001957983 */ /* 0x010f280000300800 */
[----:B------:R1:W-:Y:S01]  /*3e060*/  LDGSTS.E [R3+0x2400], desc[UR4][R8.64], P0 ;  /* 0x0240000008037fae */ /* 0x0003e20008121844 */
[----:B------:R-:W-:-:S03]  /*3e070*/  IMAD.X R150, R150, 0x1, R0, P1 ;  /* 0x0000000196967824 */ /* 0x000fc600008e0600 */
[----:B------:R1:W-:Y:S01]  /*3e080*/  STL [R1+0x788], R11 ;  /* 0x0007880b01007387 */ /* 0x0003e20000100800 */
[----:B------:R-:W-:-:S03]  /*3e090*/  IMAD.X R151, R151, 0x1, R0, P2 ;  /* 0x0000000197977824 */ /* 0x000fc600010e0600 */
        /* <DEDUP_REMOVED lines=20> */
[----:B------:R-:W-:-:S03]  /*3e1e0*/  MOV R9, R12 ;  /* 0x0000000c00097202 */ /* 0x000fc60000000f00 */
[----:B------:R2:W-:Y:S04]  /*3e1f0*/  STL [R1+0x7e8], R147 ;  /* 0x0007e89301007387 */ /* 0x0005e80000100800 */
[----:B---3--:R-:W3:Y:S04]  /*3e200*/  LDL.LU R10, [R1+0x848] ;  /* 0x00084800010a7983 */ /* 0x008ee80000300800 */
[----:B------:R4:W-:Y:S04]  /*3e210*/  STL [R1+0x7e4], R149 ;  /* 0x0007e49501007387 */ /* 0x0009e80000100800 */
[----:B------:R2:W-:Y:S01]  /*3e220*/  LDGSTS.E [R3+0x3000], desc[UR4][R8.64], P0 ;  /* 0x0300000008037fae */ /* 0x0005e20008121844 */
[----:B------:R-:W-:-:S03]  /*3e230*/  IADD3 R11, P1, R11, R2, RZ ;  /* 0x000000020b0b7210 */ /* 0x000fc60007f3e0ff */
[----:B-1----:R-:W3:Y:S01]  /*3e240*/  LDL.LU R12, [R1+0x868] ;  /* 0x00086800010c7983 */ /* 0x002ee20000300800 */
[----:B--2---:R-:W-:Y:S02]  /*3e250*/  IMAD.MOV.U32 R8, RZ, RZ, R147 ;  /* 0x000000ffff087224 */ /* 0x004fe400078e0093 */
[----:B------:R-:W-:Y:S01]  /*3e260*/  IMAD.MOV.U32 R9, RZ, RZ, R149 ;  /* 0x000000ffff097224 */ /* 0x000fe200078e0095 */
        /* <DEDUP_REMOVED lines=24> */
[----:B--2---:R-:W-:-:S03]  /*3e3f0*/  IMAD.X R147, R147, 0x1, R0, P1 ;  /* 0x0000000193937824 */ /* 0x004fc600008e0600 */
[----:B----4-:R-:W-:Y:S02]  /*3e400*/  IADD3.X R149, R149, R0, RZ, P2, !PT ;  /* 0x0000000095957210 */ /* 0x010fe400017fe4ff */
        /* <DEDUP_REMOVED lines=27> */
[----:B------:R-:W-:-:S03]  /*3e5c0*/  MOV R9, R151 ;  /* 0x0000009700097202 */ /* 0x000fc60000000f00 */
        /* <DEDUP_REMOVED lines=26> */
[----:B-1----:R-:W-:Y:S01]  /*3e770*/  IMAD.MOV.U32 R8, RZ, RZ, R11 ;  /* 0x000000ffff087224 */ /* 0x002fe200078e000b */
[----:B------:R-:W-:Y:S01]  /*3e780*/  MOV R9, R148 ;  /* 0x0000009400097202 */ /* 0x000fe20000000f00 */
[----:B------:R1:W-:Y:S04]  /*3e790*/  STL [R1+0x928], R150 ;  /* 0x0009289601007387 */ /* 0x0003e80000100800 */
        /* <DEDUP_REMOVED lines=267> */
[----:B------:R-:W-:Y:S01]  /*3f850*/  MOV R9, R12 ;  /* 0x0000000c00097202 */ /* 0x000fe20000000f00 */
[----:B------:R1:W-:Y:S04]  /*3f860*/  STL [R1+0xcc4], R12 ;  /* 0x000cc40c01007387 */ /* 0x0003e80000100800 */
[----:B------:R2:W-:Y:S04]  /*3f870*/  STL [R1+0xce8], R147 ;  /* 0x000ce89301007387 */ /* 0x0005e80000100800 */
[----:B---3--:R-:W3:Y:S04]  /*3f880*/  LDL.LU R10, [R1+0xd48] ;  /* 0x000d4800010a7983 */ /* 0x008ee80000300800 */
[----:B------:R4:W-:Y:S01]  /*3f890*/  LDGSTS.E [R3+0x15000], desc[UR4][R8.64], P0 ;  /* 0x1500000008037fae */ /* 0x0009e20008121844 */
[----:B------:R-:W-:-:S03]  /*3f8a0*/  IADD3 R11, P1, R11, R2, RZ ;  /* 0x000000020b0b7210 */ /* 0x000fc60007f3e0ff */
[----:B------:R2:W-:Y:S01]  /*3f8b0*/  STL [R1+0xce4], R149 ;  /* 0x000ce49501007387 */ /* 0x0005e20000100800 */
[----:B----4-:R-:W-:-:S03]  /*3f8c0*/  IMAD.MOV.U32 R8, RZ, RZ, R147 ;  /* 0x000000ffff087224 */ /* 0x010fc600078e0093 */
[----:B-1----:R-:W4:Y:S01]  /*3f8d0*/  LDL.LU R12, [R1+0xd68] ;  /* 0x000d6800010c7983 */ /* 0x002f220000300800 */
[----:B------:R-:W-:-:S03]  /*3f8e0*/  IMAD.MOV.U32 R9, RZ, RZ, R149 ;  /* 0x000000ffff097224 */ /* 0x000fc600078e0095 */
[----:B--2---:R-:W2:Y:S01]  /*3f8f0*/  LDL.LU R147, [R1+0xd44] ;  /* 0x000d440001937983 */ /* 0x004ea20000300800 */
[----:B------:R-:W-:-:S03]  /*3f900*/  IADD3 R150, P2, R150, R2, RZ ;  /* 0x0000000296967210 */ /* 0x000fc60007f5e0ff */
[----:B------:R-:W2:Y:S04]  /*3f910*/  LDL.LU R149, [R1+0xd64] ;  /* 0x000d640001957983 */ /* 0x000ea80000300800 */
        /* <DEDUP_REMOVED lines=8> */
[----:B------:R-:W2:Y:S04]  /*3f9a0*/  LDL.LU R11, [R1+0xd88] ;  /* 0x000d8800010b7983 */ /* 0x000ea80000300800 */
[----:B------:R1:W-:Y:S04]  /*3f9b0*/  STL [R1+0xd24], R151 ;  /* 0x000d249701007387 */ /* 0x0003e80000100800 */
[----:B------:R1:W-:Y:S04]  /*3f9c0*/  LDGSTS.E [R3+0x15800], desc[UR4][R8.64], P0 ;  /* 0x1580000008037fae */ /* 0x0003e80008121844 */
[----:B------:R-:W2:Y:S01]  /*3f9d0*/  LDL.LU R148, [R1+0xda8] ;  /* 0x000da80001947983 */ /* 0x000ea20000300800 */
[----:B-1----:R-:W-:-:S03]  /*3f9e0*/  IMAD.MOV.U32 R8, RZ, RZ, R150 ;  /* 0x000000ffff087224 */ /* 0x002fc600078e0096 */
[----:B------:R-:W2:Y:S01]  /*3f9f0*/  LDL.LU R150, [R1+0xd84] ;  /* 0x000d840001967983 */ /* 0x000ea20000300800 */
[----:B------:R-:W-:-:S03]  /*3fa00*/  IMAD.MOV.U32 R9, RZ, RZ, R151 ;  /* 0x000000ffff097224 */ /* 0x000fc600078e0097 */
[----:B------:R-:W2:Y:S04]  /*3fa10*/  LDL.LU R151, [R1+0xda4] ;  /* 0x000da40001977983 */ /* 0x000ea80000300800 */
[----:B------:R1:W-:Y:S01]  /*3fa20*/  LDGSTS.E [R3+0x15c00], desc[UR4][R8.64], P0 ;  /* 0x15c0000008037fae */ /* 0x0003e20008121844 */
[----:B---3--:R-:W-:-:S05]  /*3fa30*/  IADD3 R10, P1, R10, R2, RZ ;  /* 0x000000020a0a7210 */ /* 0x008fca0007f3e0ff */
[----:B------:R3:W-:Y:S01]  /*3fa40*/  STL [R1+0xd48], R10 ;  /* 0x000d480a01007387 */ /* 0x0007e20000100800 */
[----:B-1----:R-:W-:Y:S01]  /*3fa50*/  IMAD.MOV.U32 R8, RZ, RZ, R10 ;  /* 0x000000ffff087224 */ /* 0x002fe200078e000a */
[----:B----4-:R-:W-:Y:S01]  /*3fa60*/  IADD3 R12, P2, R12, R2, RZ ;  /* 0x000000020c0c7210 */ /* 0x010fe20007f5e0ff */
[----:B--2---:R-:W-:-:S04]  /*3fa70*/  IMAD.X R147, R147, 0x1, R0, P1 ;  /* 0x0000000193937824 */ /* 0x004fc800008e0600 */
[----:B------:R-:W-:Y:S01]  /*3fa80*/  IMAD.MOV.U32 R9, RZ, RZ, R147 ;  /* 0x000000ffff097224 */ /* 0x000fe200078e0093 */
[----:B------:R-:W-:Y:S01]  /*3fa90*/  IADD3.X R149, R149, R0, RZ, P2, !PT ;  /* 0x0000000095957210 */ /* 0x000fe200017fe4ff */
        /* <DEDUP_REMOVED lines=14> */
[----:B------:R-:W-:Y:S01]  /*3fb80*/  STL [R1+0xd88], R11 ;  /* 0x000d880b01007387 */ /* 0x000fe20000100800 */
[----:B------:R-:W-:-:S03]  /*3fb90*/  IMAD.X R151, R151, 0x1, R0, P2 ;  /* 0x0000000197977824 */ /* 0x000fc600010e0600 */
[----:B------:R1:W-:Y:S02]  /*3fba0*/  STL [R1+0xd84], R150 ;  /* 0x000d849601007387 */ /* 0x0003e40000100800 */
[----:B-1----:R-:W-:Y:S02]  /*3fbb0*/  IMAD.MOV.U32 R8, RZ, RZ, R11 ;  /* 0x000000ffff087224 */ /* 0x002fe400078e000b */
[----:B------:R-:W-:Y:S01]  /*3fbc0*/  STL [R1+0xda8], R148 ;  /* 0x000da89401007387 */ /* 0x000fe20000100800 */
[----:B------:R-:W-:-:S03]  /*3fbd0*/  IMAD.MOV.U32 R9, RZ, RZ, R150 ;  /* 0x000000ffff097224 */ /* 0x000fc600078e0096 */
[----:B------:R-:W2:Y:S04]  /*3fbe0*/  LDL.LU R150, [R1+0xe08] ;  /* 0x000e080001967983 */ /* 0x000ea80000300800 */
[----:B------:R1:W-:Y:S04]  /*3fbf0*/  STL [R1+0xda4], R151 ;  /* 0x000da49701007387 */ /* 0x0003e80000100800 */
[----:B------:R1:W-:Y:S04]  /*3fc00*/  LDGSTS.E [R3+0x16800], desc[UR4][R8.64], P0 ;  /* 0x1680000008037fae */ /* 0x0003e80008121844 */
[----:B------:R-:W2:Y:S01]  /*3fc10*/  LDL.LU R11, [R1+0xe28] ;  /* 0x000e2800010b7983 */ /* 0x000ea20000300800 */
[----:B-1----:R-:W-:-:S03]  /*3fc20*/  MOV R9, R151 ;  /* 0x0000009700097202 */ /* 0x002fc60000000f00 */
[----:B------:R-:W2:Y:S01]  /*3fc30*/  LDL.LU R151, [R1+0xe04] ;  /* 0x000e040001977983 */ /* 0x000ea20000300800 */
[----:B------:R-:W-:-:S03]  /*3fc40*/  IMAD.MOV.U32 R8, RZ, RZ, R148 ;  /* 0x000000ffff087224 */ /* 0x000fc600078e0094 */
[----:B------:R-:W2:Y:S04]  /*3fc50*/  LDL.LU R148, [R1+0xe24] ;  /* 0x000e240001947983 */ /* 0x000ea80000300800 */
[----:B------:R1:W-:Y:S01]  /*3fc60*/  LDGSTS.E [R3+0x16c00], desc[UR4][R8.64], P0 ;  /* 0x16c0000008037fae */ /* 0x0003e20008121844 */
[----:B---3--:R-:W-:-:S05]  /*3fc70*/  IADD3 R10, P1, R10, R2, RZ ;  /* 0x000000020a0a7210 */ /* 0x008fca0007f3e0ff */
[----:B-1----:R-:W-:Y:S01]  /*3fc80*/  IMAD.MOV.U32 R8, RZ, RZ, R10 ;  /* 0x000000ffff087224 */ /* 0x002fe200078e000a */
[----:B------:R1:W-:Y:S01]  /*3fc90*/  STL [R1+0xdc8], R10 ;  /* 0x000dc80a01007387 */ /* 0x0003e20000100800 */
[----:B----4-:R-:W-:Y:S01]  /*3fca0*/  IADD3 R147, P2, R147, R2, RZ ;  /* 0x0000000293937210 */ /* 0x010fe20007f5e0ff */
[----:B--2---:R-:W-:-:S04]  /*3fcb0*/  IMAD.X R12, R12, 0x1, R0, P1 ;  /* 0x000000010c0c7824 */ /* 0x004fc800008e0600 */
[----:B------:R-:W-:Y:S02]  /*3fcc0*/  IMAD.MOV.U32 R9, RZ, RZ, R12 ;  /* 0x000000ffff097224 */ /* 0x000fe400078e000c */
[----:B------:R-:W-:Y:S01]  /*3fcd0*/  IMAD.X R149, R149, 0x1, R0, P2 ;  /* 0x0000000195957824 */ /* 0x000fe200010e0600 */
[----:B------:R2:W-:Y:S04]  /*3fce0*/  STL [R1+0xdc4], R12 ;  /* 0x000dc40c01007387 */ /* 0x0005e80000100800 */
[----:B------:R3:W-:Y:S04]  /*3fcf0*/  STL [R1+0xde8], R147 ;  /* 0x000de89301007387 */ /* 0x0007e80000100800 */
[----:B------:R4:W-:Y:S04]  /*3fd00*/  LDGSTS.E [R3+0x17000], desc[UR4][R8.64], P0 ;  /* 0x1700000008037fae */ /* 0x0009e80008121844 */
[----:B-1----:R-:W3:Y:S01]  /*3fd10*/  LDL.LU R10, [R1+0x650] ;  /* 0x00065000010a7983 */ /* 0x002ee20000300800 */
[----:B------:R-:W-:Y:S01]  /*3fd20*/  IADD3 R150, P1, R150, R2, RZ ;  /* 0x0000000296967210 */ /* 0x000fe20007f3e0ff */
[----:B----4-:R-:W-:-:S02]  /*3fd30*/  IMAD.MOV.U32 R8, RZ, RZ, R147 ;  /* 0x000000ffff087224 */ /* 0x010fc400078e0093 */
[----:B------:R1:W-:Y:S01]  /*3fd40*/  STL [R1+0xde4], R149 ;  /* 0x000de49501007387 */ /* 0x0003e20000100800 */
[----:B------:R-:W-:-:S03]  /*3fd50*/  IMAD.MOV.U32 R9, RZ, RZ, R149 ;  /* 0x000000ffff097224 */ /* 0x000fc600078e0095 */
[----:B--2---:R-:W2:Y:S04]  /*3fd60*/  LDL.LU R12, [R1+0x670] ;  /* 0x00067000010c7983 */ /* 0x004ea80000300800 */
[----:B---3--:R-:W3:Y:S01]  /*3fd70*/  LDL.LU R147, [R1+0x64c] ;  /* 0x00064c0001937983 */ /* 0x008ee20000300800 */
[----:B------:R-:W-:-:S03]  /*3fd80*/  IADD3 R11, P2, R11, R2, RZ ;  /* 0x000000020b0b7210 */ /* 0x000fc60007f5e0ff */
[----:B------:R4:W-:Y:S04]  /*3fd90*/  LDGSTS.E [R3+0x17400], desc[UR4][R8.64], P0 ;  /* 0x1740000008037fae */ /* 0x0009e80008121844 */
[----:B-1----:R-:W3:Y:S01]  /*3fda0*/  LDL.LU R149, [R1+0x66c] ;  /* 0x00066c0001957983 */ /* 0x002ee20000300800 */
[----:B------:R-:W-:-:S03]  /*3fdb0*/  IMAD.X R151, R151, 0x1, R0, P1 ;  /* 0x0000000197977824 */ /* 0x000fc600008e0600 */
[----:B------:R1:W-:Y:S01]  /*3fdc0*/  STL [R1+0xe08], R150 ;  /* 0x000e089601007387 */ /* 0x0003e20000100800 */
[----:B------:R-:W-:Y:S01]  /*3fdd0*/  IMAD.X R148, R148, 0x1, R0, P2 ;  /* 0x0000000194947824 */ /* 0x000fe200010e0600 */
[----:B----4-:R-:W-:Y:S01]  /*3fde0*/  MOV R9, R151 ;  /* 0x0000009700097202 */ /* 0x010fe20000000f00 */
[----:B------:R-:W-:Y:S01]  /*3fdf0*/  IMAD.MOV.U32 R8, RZ, RZ, R150 ;  /* 0x000000ffff087224 */ /* 0x000fe200078e0096 */
[----:B------:R-:W-:Y:S04]  /*3fe00*/  STL [R1+0xe04], R151 ;  /* 0x000e049701007387 */ /* 0x000fe80000100800 */
[----:B------:R4:W-:Y:S04]  /*3fe10*/  STL [R1+0xe28], R11 ;  /* 0x000e280b01007387 */ /* 0x0009e80000100800 */
[----:B------:R4:W-:Y:S04]  /*3fe20*/  LDGSTS.E [R3+0x17800], desc[UR4][R8.64], P0 ;  /* 0x1780000008037fae */ /* 0x0009e80008121844 */
[----:B------:R4:W-:Y:S04]  /*3fe30*/  STL [R1+0xe24], R148 ;  /* 0x000e249401007387 */ /* 0x0009e80000100800 */
[----:B-1----:R-:W3:Y:S01]  /*3fe40*/  LDL.LU R150, [R1+0x68c] ;  /* 0x00068c0001967983 */ /* 0x002ee20000300800 */
[----:B----4-:R-:W-:-:S03]  /*3fe50*/  IMAD.MOV.U32 R8, RZ, RZ, R11 ;  /* 0x000000ffff087224 */ /* 0x010fc600078e000b */
[----:B------:R-:W4:Y:S01]  /*3fe60*/  LDL.LU R11, [R1+0x690] ;  /* 0x00069000010b7983 */ /* 0x000f220000300800 */
[----:B------:R-:W-:-:S03]  /*3fe70*/  IMAD.MOV.U32 R9, RZ, RZ, R148 ;  /* 0x000000ffff097224 */ /* 0x000fc600078e0094 */
[----:B------:R-:W4:Y:S04]  /*3fe80*/  LDL.LU R151, [R1+0x6ac] ;  /* 0x0006ac0001977983 */ /* 0x000f280000300800 */
[----:B------:R-:W4:Y:S04]  /*3fe90*/  LDL.LU R148, [R1+0x6b0] ;  /* 0x0006b00001947983 */ /* 0x000f280000300800 */
[----:B------:R1:W-:Y:S02]  /*3fea0*/  LDGSTS.E [R3+0x17c00], desc[UR4][R8.64], P0 ;  /* 0x17c0000008037fae */ /* 0x0003e40008121844 */
[----:B-1----:R-:W-:-:S05]  /*3feb0*/  LOP3.LUT R9, R13, 0x20, RZ, 0x3c, !PT ;  /* 0x000000200d097812 */ /* 0x002fca00078e3cff */
[----:B------:R-:W-:Y:S01]  /*3fec0*/  IMAD.IADD R3, R9, 0x1, R7 ;  /* 0x0000000109037824 */ /* 0x000fe200078e0207 */
[----:B------:R-:W-:-:S05]  /*3fed0*/  IADD3 R10, P1, R10, R2, RZ ;  /* 0x000000020a0a7210 */ /* 0x000fca0007f3e0ff */
[----:B------:R1:W-:Y:S01]  /*3fee0*/  STL [R1+0x650], R10 ;  /* 0x0006500a01007387 */ /* 0x0003e20000100800 */
[----:B------:R-:W-:Y:S01]  /*3fef0*/  IMAD.MOV.U32 R8, RZ, RZ, R10 ;  /* 0x000000ffff087224 */ /* 0x000fe200078e000a */
[----:B--2---:R-:W-:Y:S01]  /*3ff00*/  IADD3 R12, P2, R12, R2, RZ ;  /* 0x000000020c0c7210 */ /* 0x004fe20007f5e0ff */
[----:B---3--:R-:W-:-:S04]  /*3ff10*/  IMAD.X R147, R147, 0x1, R0, P1 ;  /* 0x0000000193937824 */ /* 0x008fc800008e0600 */
[----:B------:R-:W-:Y:S01]  /*3ff20*/  IMAD.MOV.U32 R9, RZ, RZ, R147 ;  /* 0x000000ffff097224 */ /* 0x000fe200078e0093 */
[----:B------:R2:W-:Y:S01]  /*3ff30*/  STL [R1+0x64c], R147 ;  /* 0x00064c9301007387 */ /* 0x0005e20000100800 */
[----:B------:R-:W-:-:S03]  /*3ff40*/  IMAD.X R149, R149, 0x1, R0, P2 ;  /* 0x0000000195957824 */ /* 0x000fc600010e0600 */
[----:B------:R3:W-:Y:S04]  /*3ff50*/  STL [R1+0x670], R12 ;  /* 0x0006700c01007387 */ /* 0x0007e80000100800 */
[----:B------:R3:W-:Y:S04]  /*3ff60*/  STL [R1+0x66c], R149 ;  /* 0x00066c9501007387 */ /* 0x0007e80000100800 */
[----:B-1----:R-:W4:Y:S04]  /*3ff70*/  LDL.LU R10, [R1+0x6d0] ;  /* 0x0006d000010a7983 */ /* 0x002f280000300800 */
[----:B------:R1:W-:Y:S04]  /*3ff80*/  LDGSTS.E [R3+0x100], desc[UR4][R8.64], P0 ;  /* 0x0010000008037fae */ /* 0x0003e80008121844 */
[----:B--2---:R-:W2:Y:S01]  /*3ff90*/  LDL.LU R147, [R1+0x6f0] ;  /* 0x0006f00001937983 */ /* 0x004ea20000300800 */
[----:B-1----:R-:W-:-:S02]  /*3ffa0*/  IMAD.MOV.U32 R8, RZ, RZ, R12 ;  /* 0x000000ffff087224 */ /* 0x002fc400078e000c */
[----:B------:R-:W-:Y:S01]  /*3ffb0*/  IMAD.MOV.U32 R9, RZ, RZ, R149 ;  /* 0x000000ffff097224 */ /* 0x000fe200078e0095 */
[----:B---3--:R-:W3:Y:S04]  /*3ffc0*/  LDL.LU R12, [R1+0x6cc] ;  /* 0x0006cc00010c7983 */ /* 0x008ee80000300800 */
[----:B------:R-:W3:Y:S01]  /*3ffd0*/  LDL.LU R149, [R1+0x6ec] ;  /* 0x0006ec0001957983 */ /* 0x000ee20000300800 */
[----:B----4-:R-:W-:-:S03]  /*3ffe0*/  IADD3 R11, P1, R11, R2, RZ ;  /* 0x000000020b0b7210 */ /* 0x010fc60007f3e0ff */
[----:B------:R1:W-:Y:S01]  /*3fff0*/  LDGSTS.E [R3+0x500], desc[UR4][R8.64], P0 ;  /* 0x0050000008037fae */ /* 0x0003e20008121844 */
[----:B------:R-:W-:Y:S02]  /*40000*/  IADD3.X R150, R150, R0, RZ, P1, !PT ;  /* 0x0000000096967210 */ /* 0x000fe40000ffe4ff */
[----:B------:R-:W-:Y:S01]  /*40010*/  IADD3 R148, P2, R148, R2, RZ ;  /* 0x0000000294947210 */ /* 0x000fe20007f5e0ff */
[----:B------:R4:W-:Y:S04]  /*40020*/  STL [R1+0x690], R11 ;  /* 0x0006900b01007387 */ /* 0x0009e80000100800 */
[----:B------:R-:W-:Y:S01]  /*40030*/  IMAD.X R151, R151, 0x1, R0, P2 ;  /* 0x0000000197977824 */ /* 0x000fe200010e0600 */
[----:B------:R4:W-:Y:S01]  /*40040*/  STL [R1+0x68c], R150 ;  /* 0x00068c9601007387 */ /* 0x0009e20000100800 */
[----:B-1----:R-:W-:-:S02]  /*40050*/  IMAD.MOV.U32 R8, RZ, RZ, R11 ;  /* 0x000000ffff087224 */ /* 0x002fc400078e000b */
[----:B------:R-:W-:Y:S01]  /*40060*/  IMAD.MOV.U32 R9, RZ, RZ, R150 ;  /* 0x000000ffff097224 */ /* 0x000fe200078e0096 */
[----:B------:R1:W-:Y:S04]  /*40070*/  STL [R1+0x6b0], R148 ;  /* 0x0006b09401007387 */ /* 0x0003e80000100800 */
[----:B----4-:R-:W4:Y:S04]  /*40080*/  LDL.LU R11, [R1+0x710] ;  /* 0x00071000010b7983 */ /* 0x010f280000300800 */
        /* <DEDUP_REMOVED lines=8> */
[-C--:B------:R-:W-:Y:S02]  /*40110*/  IADD3 R10, P1, R10, R2.reuse, RZ ;  /* 0x000000020a0a7210 */ /* 0x080fe40007f3e0ff */
[----:B--2---:R-:W-:-:S03]  /*40120*/  IADD3 R147, P2, R147, R2, RZ ;  /* 0x0000000293937210 */ /* 0x004fc60007f5e0ff */
[----:B------:R2:W-:Y:S01]  /*40130*/  STL [R1+0x6d0], R10 ;  /* 0x0006d00a01007387 */ /* 0x0005e20000100800 */
[----:B-1----:R-:W-:Y:S02]  /*40140*/  IMAD.MOV.U32 R8, RZ, RZ, R10 ;  /* 0x000000ffff087224 */ /* 0x002fe400078e000a */
[----:B---3--:R-:W-:-:S04]  /*40150*/  IMAD.X R12, R12, 0x1, R0, P1 ;  /* 0x000000010c0c7824 */ /* 0x008fc800008e0600 */
[----:B------:R-:W-:Y:S01]  /*40160*/  IMAD.MOV.U32 R9, RZ, RZ, R12 ;  /* 0x000000ffff097224 */ /* 0x000fe200078e000c */
[----:B------:R1:W-:Y:S01]  /*40170*/  STL [R1+0x6cc], R12 ;  /* 0x0006cc0c01007387 */ /* 0x0003e20000100800 */
[----:B------:R-:W-:-:S03]  /*40180*/  IMAD.X R149, R149, 0x1, R0, P2 ;  /* 0x0000000195957824 */ /* 0x000fc600010e0600 */
[----:B------:R3:W-:Y:S04]  /*40190*/  STL [R1+0x6f0], R147 ;  /* 0x0006f09301007387 */ /* 0x0007e80000100800 */
[----:B--2---:R-:W2:Y:S04]  /*401a0*/  LDL.LU R10, [R1+0x750] ;  /* 0x00075000010a7983 */ /* 0x004ea80000300800 */
[----:B------:R3:W-:Y:S04]  /*401b0*/  LDGSTS.E [R3+0x1100], desc[UR4][R8.64], P0 ;  /* 0x0110000008037fae */ /* 0x0007e80008121844 */
[----:B------:R3:W-:Y:S04]  /*401c0*/  STL [R1+0x6ec], R149 ;  /* 0x0006ec9501007387 */ /* 0x0007e80000100800 */
[----:B-1----:R-:W2:Y:S01]  /*401d0*/  LDL.LU R12, [R1+0x770] ;  /* 0x00077000010c7983 */ /* 0x002ea20000300800 */
[----:B----4-:R-:W-:-:S02]  /*401e0*/  IADD3 R11, P1, R11, R2, RZ ;  /* 0x000000020b0b7210 */ /* 0x010fc40007f3e0ff */
[----:B---3--:R-:W-:Y:S01]  /*401f0*/  MOV R8, R147 ;  /* 0x0000009300087202 */ /* 0x008fe20000000f00 */
[----:B------:R-:W-:Y:S01]  /*40200*/  IMAD.MOV.U32 R9, RZ, RZ, R149 ;  /* 0x000000ffff097224 */ /* 0x000fe200078e0095 */
[----:B------:R-:W3:Y:S04]  /*40210*/  LDL.LU R147, [R1+0x74c] ;  /* 0x00074c0001937983 */ /* 0x000ee80000300800 */
[----:B------:R-:W4:Y:S01]  /*40220*/  LDL.LU R149, [R1+0x76c] ;  /* 0x00076c0001957983 */ /* 0x000f220000300800 */
[----:B------:R-:W-:-:S03]  /*40230*/  IADD3 R150, P2, R150, R2, RZ ;  /* 0x0000000296967210 */ /* 0x000fc60007f5e0ff */
[----:B------:R1:W-:Y:S04]  /*40240*/  LDGSTS.E [R3+0x1500], desc[UR4][R8.64], P0 ;  /* 0x0150000008037fae */ /* 0x0003e80008121844 */
[----:B------:R1:W-:Y:S01]  /*40250*/  STL [R1+0x710], R11 ;  /* 0x0007100b01007387 */ /* 0x0003e20000100800 */
[--C-:B------:R-:W-:Y:S02]  /*40260*/  IMAD.X R148, R148, 0x1, R0.reuse, P1 ;  /* 0x0000000194947824 */ /* 0x100fe400008e0600 */
[----:B-1----:R-:W-:Y:S02]  /*40270*/  IMAD.MOV.U32 R8, RZ, RZ, R11 ;  /* 0x000000ffff087224 */ /* 0x002fe400078e000b */
[----:B------:R-:W-:Y:S01]  /*40280*/  IMAD.X R151, R151, 0x1, R0, P2 ;  /* 0x0000000197977824 */ /* 0x000fe200010e0600 */
[----:B------:R1:W-:Y:S01]  /*40290*/  STL [R1+0x70c], R148 ;  /* 0x00070c9401007387 */ /* 0x0003e20000100800 */
[----:B------:R-:W-:-:S03]  /*402a0*/  IMAD.MOV.U32 R9, RZ, RZ, R148 ;  /* 0x000000ffff097224 */ /* 0x000fc600078e0094 */
[----:B------:R1:W-:Y:S04]  /*402b0*/  STL [R1+0x730], R150 ;  /* 0x0007309601007387 */ /* 0x0003e80000100800 */
[----:B------:R-:W4:Y:S04]  /*402c0*/  LDL.LU R11, [R1+0x790] ;  /* 0x00079000010b7983 */ /* 0x000f280000300800 */
[----:B------:R1:W-:Y:S04]  /*402d0*/  STL [R1+0x72c], R151 ;  /* 0x00072c9701007387 */ /* 0x0003e80000100800 */
[----:B------:R1:W-:Y:S04]  /*402e0*/  LDGSTS.E [R3+0x1900], desc[UR4][R8.64], P0 ;  /* 0x0190000008037fae */ /* 0x0003e80008121844 */
[----:B-1----:R-:W4:Y:S01]  /*402f0*/  LDL.LU R148, [R1+0x7b0] ;  /* 0x0007b00001947983 */ /* 0x002f220000300800 */
[----:B------:R-:W-:-:S03]  /*40300*/  IMAD.MOV.U32 R8, RZ, RZ, R150 ;  /* 0x000000ffff087224 */ /* 0x000fc600078e0096 */
[----:B------:R-:W4:Y:S01]  /*40310*/  LDL.LU R150, [R1+0x78c] ;  /* 0x00078c0001967983 */ /* 0x000f220000300800 */
[----:B------:R-:W-:-:S03]  /*40320*/  IMAD.MOV.U32 R9, RZ, RZ, R151 ;  /* 0x000000ffff097224 */ /* 0x000fc600078e0097 */
[----:B------:R-:W4:Y:S04]  /*40330*/  LDL.LU R151, [R1+0x7ac] ;  /* 0x0007ac0001977983 */ /* 0x000f280000300800 */
[----:B------:R1:W-:Y:S01]  /*40340*/  LDGSTS.E [R3+0x1d00], desc[UR4][R8.64], P0 ;  /* 0x01d0000008037fae */ /* 0x0003e20008121844 */
[----:B--2---:R-:W-:-:S04]  /*40350*/  IADD3 R10, P1, R10, R2, RZ ;  /* 0x000000020a0a7210 */ /* 0x004fc80007f3e0ff */
[----:B-1----:R-:W-:Y:S01]  /*40360*/  MOV R8, R10 ;  /* 0x0000000a00087202 */ /* 0x002fe20000000f00 */
[----:B------:R1:W-:Y:S01]  /*40370*/  STL [R1+0x750], R10 ;  /* 0x0007500a01007387 */ /* 0x0003e20000100800 */
[----:B------:R-:W-:Y:S01]  /*40380*/  IADD3 R12, P2, R12, R2, RZ ;  /* 0x000000020c0c7210 */ /* 0x000fe20007f5e0ff */
[----:B---3--:R-:W-:-:S04]  /*40390*/  IMAD.X R147, R147, 0x1, R0, P1 ;  /* 0x0000000193937824 */ /* 0x008fc800008e0600 */
[----:B----4-:R-:W-:Y:S01]  /*403a0*/  IMAD.X R149, R149, 0x1, R0, P2 ;  /* 0x0000000195957824 */ /* 0x010fe200010e0600 */
[----:B------:R2:W-:Y:S01]  /*403b0*/  STL [R1+0x74c], R147 ;  /* 0x00074c9301007387 */ /* 0x0005e20000100800 */
[----:B------:R-:W-:-:S03]  /*403c0*/  IMAD.MOV.U32 R9, RZ, RZ, R147 ;  /* 0x000000ffff097224 */ /* 0x000fc600078e0093 */
[----:B------:R3:W-:Y:S04]  /*403d0*/  STL [R1+0x770], R12 ;  /* 0x0007700c01007387 */ /* 0x0007e80000100800 */
[----:B-1----:R-:W4:Y:S04]  /*403e0*/  LDL.LU R10, [R1+0x7d0] ;  /* 0x0007d000010a7983 */ /* 0x002f280000300800 */
[----:B------:R1:W-:Y:S04]  /*403f0*/  STL [R1+0x76c], R149 ;  /* 0x00076c9501007387 */ /* 0x0003e80000100800 */
[----:B------:R3:W-:Y:S04]  /*40400*/  LDGSTS.E [R3+0x2100], desc[UR4][R8.64], P0 ;  /* 0x0210000008037fae */ /* 0x0007e80008121844 */
[----:B--2---:R-:W2:Y:S01]  /*40410*/  LDL.LU R147, [R1+0x7f0] ;  /* 0x0007f00001937983 */ /* 0x004ea20000300800 */
[----:B------:R-:W-:Y:S01]  /*40420*/  IADD3 R11, P1, R11, R2, RZ ;  /* 0x000000020b0b7210 */ /* 0x000fe20007f3e0ff */
[----:B---3--:R-:W-:-:S02]  /*40430*/  IMAD.MOV.U32 R8, RZ, RZ, R12 ;  /* 0x000000ffff087224 */ /* 0x008fc400078e000c */
[----:B------:R-:W-:Y:S01]  /*40440*/  IMAD.MOV.U32 R9, RZ, RZ, R149 ;  /* 0x000000ffff097224 */ /* 0x000fe200078e0095 */
[----:B------:R-:W3:Y:S04]  /*40450*/  LDL.LU R12, [R1+0x7cc] ;  /* 0x0007cc00010c7983 */ /* 0x000ee80000300800 */
[----:B-1----:R-:W3:Y:S01]  /*40460*/  LDL.LU R149, [R1+0x7ec] ;  /* 0x0007ec0001957983 */ /* 0x002ee20000300800 */
        /* <DEDUP_REMOVED lines=9> */
[----:B------:R-:W3:Y:S04]  /*40500*/  LDL.LU R11, [R1+0x810] ;  /* 0x00081000010b7983 */ /* 0x000ee80000300800 */
[----:B------:R1:W-:Y:S04]  /*40510*/  STL [R1+0x7ac], R151 ;  /* 0x0007ac9701007387 */ /* 0x0003e80000100800 */
[----:B------:R1:W-:Y:S04]  /*40520*/  LDGSTS.E [R3+0x2900], desc[UR4][R8.64], P0 ;  /* 0x0290000008037fae */ /* 0x0003e80008121844 */
[----:B-1----:R-:W3:Y:S01]  /*40530*/  LDL.LU R150, [R1+0x830] ;  /* 0x0008300001967983 */ /* 0x002ee20000300800 */
[----:B------:R-:W-:-:S03]  /*40540*/  IMAD.MOV.U32 R8, RZ, RZ, R148 ;  /* 0x000000ffff087224 */ /* 0x000fc600078e0094 */
[----:B------:R-:W3:Y:S01]  /*40550*/  LDL.LU R148, [R1+0x80c] ;  /* 0x00080c0001947983 */ /* 0x000ee20000300800 */
[----:B------:R-:W-:-:S03]  /*40560*/  IMAD.MOV.U32 R9, RZ, RZ, R151 ;  /* 0x000000ffff097224 */ /* 0x000fc600078e0097 */
[----:B------:R-:W3:Y:S04]  /*40570*/  LDL.LU R151, [R1+0x82c] ;  /* 0x00082c0001977983 */ /* 0x000ee80000300800 */
[----:B------:R1:W-:Y:S01]  /*40580*/  LDGSTS.E [R3+0x2d00], desc[UR4][R8.64], P0 ;  /* 0x02d0000008037fae */ /* 0x0003e20008121844 */
[----:B----4-:R-:W-:-:S05]  /*40590*/  IADD3 R10, P1, R10, R2, RZ ;  /* 0x000000020a0a7210 */ /* 0x010fca0007f3e0ff */
[----:B------:R4:W-:Y:S01]  /*405a0*/  STL [R1+0x7d0], R10 ;  /* 0x0007d00a01007387 */ /* 0x0009e20000100800 */
[----:B-1----:R-:W-:Y:S01]  /*405b0*/  IMAD.MOV.U32 R8, RZ, RZ, R10 ;  /* 0x000000ffff087224 */ /* 0x002fe200078e000a */
[----:B--2---:R-:W-:Y:S02]  /*405c0*/  IADD3 R147, P2, R147, R2, RZ ;  /* 0x0000000293937210 */ /* 0x004fe40007f5e0ff */
[----:B---3--:R-:W-:-:S03]  /*405d0*/  IADD3.X R12, R12, R0, RZ, P1, !PT ;  /* 0x000000000c0c7210 */ /* 0x008fc60000ffe4ff */
[----:B------:R-:W-:Y:S02]  /*405e0*/  IMAD.X R149, R149, 0x1, R0, P2 ;  /* 0x0000000195957824 */ /* 0x000fe400010e0600 */
        /* <DEDUP_REMOVED lines=10> */
[----:B------:R-:W2:Y:S04]  /*40690*/  LDL.LU R147, [R1+0x84c] ;  /* 0x00084c0001937983 */ /* 0x000ea80000300800 */
[----:B----4-:R-:W4:Y:S01]  /*406a0*/  LDL.LU R149, [R1+0x86c] ;  /* 0x00086c0001957983 */ /* 0x010f220000300800 */
        /* <DEDUP_REMOVED lines=13> */
[----:B------:R-:W-:-:S03]  /*40780*/  MOV R8, R150 ;  /* 0x0000009600087202 */ /* 0x000fc60000000f00 */
        /* <DEDUP_REMOVED lines=9> */
[----:B------:R-:W-:Y:S01]  /*40820*/  IMAD.MOV.U32 R9, RZ, RZ, R147 ;  /* 0x000000ffff097224 */ /* 0x000fe200078e0093 */
[----:B------:R1:W-:Y:S01]  /*40830*/  STL [R1+0x84c], R147 ;  /* 0x00084c9301007387 */ /* 0x0003e20000100800 */
[----:B----4-:R-:W-:-:S03]  /*40840*/  IMAD.X R149, R149, 0x1, R0, P2 ;  /* 0x0000000195957824 */ /* 0x010fc600010e0600 */
[----:B------:R2:W-:Y:S04]  /*40850*/  STL [R1+0x870], R12 ;  /* 0x0008700c01007387 */ /* 0x0005e80000100800 */
[----:B---3--:R-:W3:Y:S04]  /*40860*/  LDL.LU R10, [R1+0x8d0] ;  /* 0x0008d000010a7983 */ /* 0x008ee80000300800 */
[----:B------:R4:W-:Y:S04]  /*40870*/  LDGSTS.E [R3+0x4100], desc[UR4][R8.64], P0 ;  /* 0x0410000008037fae */ /* 0x0009e80008121844 */
[----:B------:R2:W-:Y:S04]  /*40880*/  STL [R1+0x86c], R149 ;  /* 0x00086c9501007387 */ /* 0x0005e80000100800 */
[----:B-1----:R-:W3:Y:S01]  /*40890*/  LDL.LU R147, [R1+0x8f0] ;  /* 0x0008f00001937983 */ /* 0x002ee20000300800 */
[----:B----4-:R-:W-:Y:S01]  /*408a0*/  IMAD.MOV.U32 R8, RZ, RZ, R12 ;  /* 0x000000ffff087224 */ /* 0x010fe200078e000c */
[-C--:B------:R-:W-:Y:S01]  /*408b0*/  IADD3 R11, P1, R11, R2.reuse, RZ ;  /* 0x000000020b0b7210 */ /* 0x080fe20007f3e0ff */
[----:B------:R-:W-:Y:S01]  /*408c0*/  IMAD.MOV.U32 R9, RZ, RZ, R149 ;  /* 0x000000ffff097224 */ /* 0x000fe200078e0095 */
[----:B--2---:R-:W2:Y:S04]  /*408d0*/  LDL.LU R12, [R1+0x8cc] ;  /* 0x0008cc00010c7983 */ /* 0x004ea80000300800 */
[----:B------:R-:W4:Y:S04]  /*408e0*/  LDL.LU R149, [R1+0x8ec] ;  /* 0x0008ec0001957983 */ /* 0x000f280000300800 */
[----:B------:R1:W-:Y:S01]  /*408f0*/  LDGSTS.E [R3+0x4500], desc[UR4][R8.64], P0 ;  /* 0x0450000008037fae */ /* 0x0003e20008121844 */
[----:B------:R-:W-:-:S03]  /*40900*/  IADD3 R148, P2, R148, R2, RZ ;  /* 0x0000000294947210 */ /* 0x000fc60007f5e0ff */
[----:B------:R1:W-:Y:S01]  /*40910*/  STL [R1+0x890], R11 ;  /* 0x0008900b01007387 */ /* 0x0003e20000100800 */
[--C-:B------:R-:W-:Y:S01]  /*40920*/  IMAD.X R150, R150, 0x1, R0.reuse, P1 ;  /* 0x0000000196967824 */ /* 0x100fe200008e0600 */
[----:B-1----:R-:W-:Y:S01]  /*40930*/  MOV R8, R11 ;  /* 0x0000000b00087202 */ /* 0x002fe20000000f00 */
[----:B------:R-:W-:-:S03]  /*40940*/  IMAD.X R151, R151, 0x1, R0, P2 ;  /* 0x0000000197977824 */ /* 0x000fc600010e0600 */
        /* <DEDUP_REMOVED lines=33> */
[----:B------:R-:W-:Y:S01]  /*40b60*/  IADD3.X R148, R148, R0, RZ, P1, !PT ;  /* 0x0000000094947210 */ /* 0x000fe20000ffe4ff */
[----:B-1----:R-:W-:Y:S02]  /*40b70*/  IMAD.MOV.U32 R8, RZ, RZ, R11 ;  /* 0x000000ffff087224 */ /* 0x002fe400078e000b */
[----:B------:R-:W-:Y:S02]  /*40b80*/  IMAD.X R151, R151, 0x1, R0, P2 ;  /* 0x0000000197977824 */ /* 0x000fe400010e0600 */
        /* <DEDUP_REMOVED lines=25> */
[----:B----4-:R-:W-:-:S02]  /*40d20*/  MOV R8, R12 ;  /* 0x0000000c00087202 */ /* 0x010fc40000000f00 */
[-C--:B------:R-:W-:Y:S01]  /*40d30*/  IADD3 R11, P1, R11, R2.reuse, RZ ;  /* 0x000000020b0b7210 */ /* 0x080fe20007f3e0ff */
[----:B------:R-:W-:Y:S01]  /*40d40*/  IMAD.MOV.U32 R9, RZ, RZ, R149 ;  /* 0x000000ffff097224 */ /* 0x000fe200078e0095 */
[----:B--2---:R-:W2:Y:S04]  /*40d50*/  LDL.LU R12, [R1+0x9cc] ;  /* 0x0009cc00010c7983 */ /* 0x004ea80000300800 */
[----:B------:R-:W4:Y:S04]  /*40d60*/  LDL.LU R149, [R1+0x9ec] ;  /* 0x0009ec0001957983 */ /* 0x000f280000300800 */
[----:B------:R1:W-:Y:S01]  /*40d70*/  LDGSTS.E [R3+0x6500], desc[UR4][R8.64], P0 ;  /* 0x0650000008037fae */ /* 0x0003e20008121844 */
[----:B------:R-:W-:-:S03]  /*40d80*/  IADD3 R148, P2, R148, R2, RZ ;  /* 0x0000000294947210 */ /* 0x000fc60007f5e0ff */
        /* <DEDUP_REMOVED lines=16> */
[----:B---3--:R-:W-:-:S04]  /*40e90*/  IADD3 R10, P1, R10, R2, RZ ;  /* 0x000000020a0a7210 */ /* 0x008fc80007f3e0ff */
[----:B-1----:R-:W-:Y:S01]  /*40ea0*/  MOV R8, R10 ;  /* 0x0000000a00087202 */ /* 0x002fe20000000f00 */
[----:B------:R1:W-:Y:S01]  /*40eb0*/  STL [R1+0x9d0], R10 ;  /* 0x0009d00a01007387 */ /* 0x0003e20000100800 */
[----:B------:R-:W-:Y:S01]  /*40ec0*/  IADD3 R147, P2, R147, R2, RZ ;  /* 0x0000000293937210 */ /* 0x000fe20007f5e0ff */
[----:B--2---:R-:W-:-:S04]  /*40ed0*/  IMAD.X R12, R12, 0x1, R0, P1 ;  /* 0x000000010c0c7824 */ /* 0x004fc800008e0600 */
        /* <DEDUP_REMOVED lines=267> */
[----:B------:R-:W-:Y:S01]  /*41f90*/  STL [R1+0xd90], R11 ;  /* 0x000d900b01007387 */ /* 0x000fe20000100800 */
[--C-:B------:R-:W-:Y:S01]  /*41fa0*/  IMAD.X R150, R150, 0x1, R0.reuse, P1 ;  /* 0x0000000196967824 */ /* 0x100fe200008e0600 */
[----:B-1----:R-:W-:Y:S01]  /*41fb0*/  MOV R8, R11 ;  /* 0x0000000b00087202 */ /* 0x002fe20000000f00 */
[----:B------:R-:W-:-:S03]  /*41fc0*/  IMAD.X R151, R151, 0x1, R0, P2 ;  /* 0x0000000197977824 */ /* 0x000fc600010e0600 */
[----:B------:R1:W-:Y:S01]  /*41fd0*/  STL [R1+0xd8c], R150 ;  /* 0x000d8c9601007387 */ /* 0x0003e20000100800 */
[----:B------:R-:W-:-:S03]  /*41fe0*/  IMAD.MOV.U32 R9, RZ, RZ, R150 ;  /* 0x000000ffff097224 */ /* 0x000fc600078e0096 */
[----:B------:R-:W-:Y:S04]  /*41ff0*/  STL [R1+0xdb0], R148 ;  /* 0x000db09401007387 */ /* 0x000fe80000100800 */
[----:B------:R1:W-:Y:S04]  /*42000*/  LDGSTS.E [R3+0x16900], desc[UR4][R8.64], P0 ;  /* 0x1690000008037fae */ /* 0x0003e80008121844 */
[----:B-1----:R-:W4:Y:S04]  /*42010*/  LDL.LU R150, [R1+0xe10] ;  /* 0x000e100001967983 */ /* 0x002f280000300800 */
[----:B------:R1:W-:Y:S04]  /*42020*/  STL [R1+0xdac], R151 ;  /* 0x000dac9701007387 */ /* 0x0003e80000100800 */
[----:B------:R-:W4:Y:S01]  /*42030*/  LDL.LU R11, [R1+0xe30] ;  /* 0x000e3000010b7983 */ /* 0x000f220000300800 */
[----:B------:R-:W-:-:S03]  /*42040*/  IMAD.MOV.U32 R9, RZ, RZ, R151 ;  /* 0x000000ffff097224 */ /* 0x000fc600078e0097 */
[----:B-1----:R-:W4:Y:S01]  /*42050*/  LDL.LU R151, [R1+0xe0c] ;  /* 0x000e0c0001977983 */ /* 0x002f220000300800 */
[----:B------:R-:W-:-:S03]  /*42060*/  IMAD.MOV.U32 R8, RZ, RZ, R148 ;  /* 0x000000ffff087224 */ /* 0x000fc600078e0094 */
[----:B------:R-:W4:Y:S04]  /*42070*/  LDL.LU R148, [R1+0xe2c] ;  /* 0x000e2c0001947983 */ /* 0x000f280000300800 */
[----:B------:R1:W-:Y:S01]  /*42080*/  LDGSTS.E [R3+0x16d00], desc[UR4][R8.64], P0 ;  /* 0x16d0000008037fae */ /* 0x0003e20008121844 */
[----:B---3--:R-:W-:-:S05]  /*42090*/  IADD3 R10, P1, R10, R2, RZ ;  /* 0x000000020a0a7210 */ /* 0x008fca0007f3e0ff */
[----:B-1----:R-:W-:Y:S01]  /*420a0*/  IMAD.MOV.U32 R8, RZ, RZ, R10 ;  /* 0x000000ffff087224 */ /* 0x002fe200078e000a */
[----:B------:R1:W-:Y:S01]  /*420b0*/  STL [R1+0xdd0], R10 ;  /* 0x000dd00a01007387 */ /* 0x0003e20000100800 */
[----:B------:R-:W-:Y:S01]  /*420c0*/  IADD3 R147, P2, R147, R2, RZ ;  /* 0x0000000293937210 */ /* 0x000fe20007f5e0ff */
[----:B--2---:R-:W-:-:S04]  /*420d0*/  IMAD.X R12, R12, 0x1, R0, P1 ;  /* 0x000000010c0c7824 */ /* 0x004fc800008e0600 */
[----:B------:R-:W-:Y:S02]  /*420e0*/  IMAD.MOV.U32 R9, RZ, RZ, R12 ;  /* 0x000000ffff097224 */ /* 0x000fe400078e000c */
[----:B----4-:R-:W-:Y:S01]  /*420f0*/  IMAD.X R149, R149, 0x1, R0, P2 ;  /* 0x0000000195957824 */ /* 0x010fe200010e0600 */
[----:B------:R2:W-:Y:S04]  /*42100*/  STL [R1+0xdcc], R12 ;  /* 0x000dcc0c01007387 */ /* 0x0005e80000100800 */
[----:B------:R3:W-:Y:S04]  /*42110*/  STL [R1+0xdf0], R147 ;  /* 0x000df09301007387 */ /* 0x0007e80000100800 */
[----:B-1----:R-:W4:Y:S04]  /*42120*/  LDL.LU R10, [R1+0x658] ;  /* 0x00065800010a7983 */ /* 0x002f280000300800 */
[----:B------:R1:W-:Y:S04]  /*42130*/  LDGSTS.E [R3+0x17100], desc[UR4][R8.64], P0 ;  /* 0x1710000008037fae */ /* 0x0003e80008121844 */
[----:B------:R3:W-:Y:S04]  /*42140*/  STL [R1+0xdec], R149 ;  /* 0x000dec9501007387 */ /* 0x0007e80000100800 */
[----:B--2---:R-:W2:Y:S01]  /*42150*/  LDL.LU R12, [R1+0x678] ;  /* 0x00067800010c7983 */ /* 0x004ea20000300800 */
[----:B-1----:R-:W-:-:S02]  /*42160*/  IMAD.MOV.U32 R8, RZ, RZ, R147 ;  /* 0x000000ffff087224 */ /* 0x002fc400078e0093 */
[----:B------:R-:W-:Y:S01]  /*42170*/  IMAD.MOV.U32 R9, RZ, RZ, R149 ;  /* 0x000000ffff097224 */ /* 0x000fe200078e0095 */
[----:B---3--:R-:W3:Y:S01]  /*42180*/  LDL.LU R147, [R1+0x654] ;  /* 0x0006540001937983 */ /* 0x008ee20000300800 */
[----:B------:R-:W-:-:S03]  /*42190*/  IADD3 R150, P1, R150, R2, RZ ;  /* 0x0000000296967210 */ /* 0x000fc60007f3e0ff */
[----:B------:R1:W-:Y:S04]  /*421a0*/  LDGSTS.E [R3+0x17500], desc[UR4][R8.64], P0 ;  /* 0x1750000008037fae */ /* 0x0003e80008121844 */
[----:B------:R-:W3:Y:S01]  /*421b0*/  LDL.LU R149, [R1+0x674] ;  /* 0x0006740001957983 */ /* 0x000ee20000300800 */
[----:B------:R-:W-:Y:S02]  /*421c0*/  IADD3 R11, P2, R11, R2, RZ ;  /* 0x000000020b0b7210 */ /* 0x000fe40007f5e0ff */
[----:B------:R-:W-:Y:S01]  /*421d0*/  IADD3.X R151, R151, R0, RZ, P1, !PT ;  /* 0x0000000097977210 */ /* 0x000fe20000ffe4ff */
[----:B-1----:R-:W-:Y:S01]  /*421e0*/  IMAD.MOV.U32 R8, RZ, RZ, R150 ;  /* 0x000000ffff087224 */ /* 0x002fe200078e0096 */
[----:B------:R1:W-:Y:S01]  /*421f0*/  STL [R1+0xe10], R150 ;  /* 0x000e109601007387 */ /* 0x0003e20000100800 */
[----:B------:R-:W-:-:S02]  /*42200*/  IMAD.X R148, R148, 0x1, R0, P2 ;  /* 0x0000000194947824 */ /* 0x000fc400010e0600 */
[----:B------:R-:W-:Y:S01]  /*42210*/  IMAD.MOV.U32 R9, RZ, RZ, R151 ;  /* 0x000000ffff097224 */ /* 0x000fe200078e0097 */
[----:B------:R-:W-:Y:S04]  /*42220*/  STL [R1+0xe0c], R151 ;  /* 0x000e0c9701007387 */ /* 0x000fe80000100800 */
[----:B------:R1:W-:Y:S04]  /*42230*/  STL [R1+0xe30], R11 ;  /* 0x000e300b01007387 */ /* 0x0003e80000100800 */
[----:B------:R1:W-:Y:S04]  /*42240*/  LDGSTS.E [R3+0x17900], desc[UR4][R8.64], P0 ;  /* 0x1790000008037fae */ /* 0x0003e80008121844 */
[----:B------:R1:W-:Y:S04]  /*42250*/  STL [R1+0xe2c], R148 ;  /* 0x000e2c9401007387 */ /* 0x0003e80000100800 */
[----:B-1----:R-:W3:Y:S01]  /*42260*/  LDL.LU R150, [R1+0x694] ;  /* 0x0006940001967983 */ /* 0x002ee20000300800 */
[----:B------:R-:W-:-:S03]  /*42270*/  IMAD.MOV.U32 R8, RZ, RZ, R11 ;  /* 0x000000ffff087224 */ /* 0x000fc600078e000b */
[----:B------:R-:W3:Y:S01]  /*42280*/  LDL.LU R11, [R1+0x698] ;  /* 0x00069800010b7983 */ /* 0x000ee20000300800 */
[----:B------:R-:W-:-:S03]  /*42290*/  IMAD.MOV.U32 R9, RZ, RZ, R148 ;  /* 0x000000ffff097224 */ /* 0x000fc600078e0094 */
[----:B------:R-:W3:Y:S04]  /*422a0*/  LDL.LU R151, [R1+0x6b4] ;  /* 0x0006b40001977983 */ /* 0x000ee80000300800 */
[----:B------:R-:W3:Y:S04]  /*422b0*/  LDL.LU R148, [R1+0x6b8] ;  /* 0x0006b80001947983 */ /* 0x000ee80000300800 */
[----:B------:R1:W-:Y:S02]  /*422c0*/  LDGSTS.E [R3+0x17d00], desc[UR4][R8.64], P0 ;  /* 0x17d0000008037fae */ /* 0x0003e40008121844 */
[----:B-1----:R-:W-:-:S05]  /*422d0*/  LOP3.LUT R9, R13, 0x40, RZ, 0x3c, !PT ;  /* 0x000000400d097812 */ /* 0x002fca00078e3cff */
[----:B------:R-:W-:Y:S01]  /*422e0*/  IMAD.IADD R3, R9, 0x1, R7 ;  /* 0x0000000109037824 */ /* 0x000fe200078e0207 */
[----:B----4-:R-:W-:-:S05]  /*422f0*/  IADD3 R10, P1, R10, R2, RZ ;  /* 0x000000020a0a7210 */ /* 0x010fca0007f3e0ff */
[----:B------:R1:W-:Y:S01]  /*42300*/  STL [R1+0x658], R10 ;  /* 0x0006580a01007387 */ /* 0x0003e20000100800 */
[----:B--2---:R-:W-:Y:S01]  /*42310*/  IADD3 R12, P2, R12, R2, RZ ;  /* 0x000000020c0c7210 */ /* 0x004fe20007f5e0ff */
[----:B------:R-:W-:Y:S02]  /*42320*/  IMAD.MOV.U32 R8, RZ, RZ, R10 ;  /* 0x000000ffff087224 */ /* 0x000fe400078e000a */
[----:B---3--:R-:W-:-:S05]  /*42330*/  IMAD.X R147, R147, 0x1, R0, P1 ;  /* 0x0000000193937824 */ /* 0x008fca00008e0600 */
[----:B------:R2:W-:Y:S01]  /*42340*/  STL [R1+0x654], R147 ;  /* 0x0006549301007387 */ /* 0x0005e20000100800 */
[----:B------:R-:W-:-:S03]  /*42350*/  IMAD.X R149, R149, 0x1, R0, P2 ;  /* 0x0000000195957824 */ /* 0x000fc600010e0600 */
[----:B------:R3:W-:Y:S01]  /*42360*/  STL [R1+0x678], R12 ;  /* 0x0006780c01007387 */ /* 0x0007e20000100800 */
[----:B------:R-:W-:-:S03]  /*42370*/  MOV R9, R147 ;  /* 0x0000009300097202 */ /* 0x000fc60000000f00 */
[----:B------:R4:W-:Y:S04]  /*42380*/  STL [R1+0x674], R149 ;  /* 0x0006749501007387 */ /* 0x0009e80000100800 */
[----:B-1----:R-:W4:Y:S04]  /*42390*/  LDL.LU R10, [R1+0x6d8] ;  /* 0x0006d800010a7983 */ /* 0x002f280000300800 */
[----:B------:R1:W-:Y:S04]  /*423a0*/  LDGSTS.E [R3+0x200], desc[UR4][R8.64], P0 ;  /* 0x0020000008037fae */ /* 0x0003e80008121844 */
[----:B--2---:R-:W2:Y:S01]  /*423b0*/  LDL.LU R147, [R1+0x6f8] ;  /* 0x0006f80001937983 */ /* 0x004ea20000300800 */
[----:B-1----:R-:W-:-:S02]  /*423c0*/  IMAD.MOV.U32 R8, RZ, RZ, R12 ;  /* 0x000000ffff087224 */ /* 0x002fc400078e000c */
[----:B------:R-:W-:Y:S01]  /*423d0*/  IMAD.MOV.U32 R9, RZ, RZ, R149 ;  /* 0x000000ffff097224 */ /* 0x000fe200078e0095 */
[----:B---3--:R-:W3:Y:S04]  /*423e0*/  LDL.LU R12, [R1+0x6d4] ;  /* 0x0006d400010c7983 */ /* 0x008ee80000300800 */
[----:B----4-:R-:W4:Y:S04]  /*423f0*/  LDL.LU R149, [R1+0x6f4] ;  /* 0x0006f40001957983 */ /* 0x010f280000300800 */
[----:B------:R1:W-:Y:S01]  /*42400*/  LDGSTS.E [R3+0x600], desc[UR4][R8.64], P0 ;  /* 0x0060000008037fae */ /* 0x0003e20008121844 */
[----:B------:R-:W-:-:S05]  /*42410*/  IADD3 R11, P1, R11, R2, RZ ;  /* 0x000000020b0b7210 */ /* 0x000fca0007f3e0ff */
[----:B------:R-:W-:Y:S01]  /*42420*/  IMAD.X R150, R150, 0x1, R0, P1 ;  /* 0x0000000196967824 */ /* 0x000fe200008e0600 */
[----:B------:R-:W-:Y:S01]  /*42430*/  IADD3 R148, P2, R148, R2, RZ ;  /* 0x0000000294947210 */ /* 0x000fe20007f5e0ff */
[----:B------:R1:W-:Y:S02]  /*42440*/  STL [R1+0x698], R11 ;  /* 0x0006980b01007387 */ /* 0x0003e40000100800 */
[----:B-1----:R-:W-:Y:S02]  /*42450*/  IMAD.MOV.U32 R8, RZ, RZ, R11 ;  /* 0x000000ffff087224 */ /* 0x002fe400078e000b */
[----:B------:R-:W-:Y:S01]  /*42460*/  IMAD.MOV.U32 R9, RZ, RZ, R150 ;  /* 0x000000ffff097224 */ /* 0x000fe200078e0096 */
[----:B------:R1:W-:Y:S01]  /*42470*/  STL [R1+0x694], R150 ;  /* 0x0006949601007387 */ /* 0x0003e20000100800 */
[----:B------:R-:W-:-:S03]  /*42480*/  IMAD.X R151, R151, 0x1, R0, P2 ;  /* 0x0000000197977824 */ /* 0x000fc600010e0600 */
        /* <DEDUP_REMOVED lines=10> */
[----:B------:R-:W-:-:S05]  /*42530*/  IADD3 R10, P1, R10, R2, RZ ;  /* 0x000000020a0a7210 */ /* 0x000fca0007f3e0ff */
[----:B------:R4:W-:Y:S01]  /*42540*/  STL [R1+0x6d8], R10 ;  /* 0x0006d80a01007387 */ /* 0x0009e20000100800 */
[----:B--2---:R-:W-:Y:S01]  /*42550*/  IADD3 R147, P2, R147, R2, RZ ;  /* 0x0000000293937210 */ /* 0x004fe20007f5e0ff */
[----:B-1----:R-:W-:Y:S02]  /*42560*/  IMAD.MOV.U32 R8, RZ, RZ, R10 ;  /* 0x000000ffff087224 */ /* 0x002fe400078e000a */
[----:B---3--:R-:W-:Y:S01]  /*42570*/  IMAD.X R12, R12, 0x1, R0, P1 ;  /* 0x000000010c0c7824 */ /* 0x008fe200008e0600 */
[----:B----4-:R-:W-:-:S04]  /*42580*/  IADD3.X R149, R149, R0, RZ, P2, !PT ;  /* 0x0000000095957210 */ /* 0x010fc800017fe4ff */
[----:B------:R1:W-:Y:S01]  /*42590*/  STL [R1+0x6d4], R12 ;  /* 0x0006d40c01007387 */ /* 0x0003e20000100800 */
[----:B------:R-:W-:-:S03]  /*425a0*/  IMAD.MOV.U32 R9, RZ, RZ, R12 ;  /* 0x000000ffff097224 */ /* 0x000fc600078e000c */
[----:B------:R2:W-:Y:S04]  /*425b0*/  STL [R1+0x6f8], R147 ;  /* 0x0006f89301007387 */ /* 0x0005e80000100800 */
[----:B------:R-:W3:Y:S04]  /*425c0*/  LDL.LU R10, [R1+0x758] ;  /* 0x00075800010a7983 */ /* 0x000ee80000300800 */
        /* <DEDUP_REMOVED lines=51> */
[----:B------:R-:W-:-:S03]  /*42900*/  MOV R9, R150 ;  /* 0x0000009600097202 */ /* 0x000fc60000000f00 */
        /* <DEDUP_REMOVED lines=31> */
[----:B------:R-:W-:Y:S02]  /*42b00*/  IMAD.X R148, R148, 0x1, R0, P1 ;  /* 0x0000000194947824 */ /* 0x000fe400008e0600 */
[----:B-1----:R-:W-:Y:S01]  /*42b10*/  IMAD.MOV.U32 R8, RZ, RZ, R11 ;  /* 0x000000ffff087224 */ /* 0x002fe200078e000b */
[----:B------:R-:W-:Y:S02]  /*42b20*/  IADD3.X R151, R151, R0, RZ, P2, !PT ;  /* 0x0000000097977210 */ /* 0x000fe400017fe4ff */
        /* <DEDUP_REMOVED lines=25> */
[-C--:B------:R-:W-:Y:S01]  /*42cc0*/  IADD3 R11, P1, R11, R2.reuse, RZ ;  /* 0x000000020b0b7210 */ /* 0x080fe20007f3e0ff */
[----:B--2---:R-:W-:Y:S01]  /*42cd0*/  IMAD.MOV.U32 R8, RZ, RZ, R12 ;  /* 0x000000ffff087224 */ /* 0x004fe200078e000c */
[----:B------:R-:W-:Y:S01]  /*42ce0*/  MOV R9, R149 ;  /* 0x0000009500097202 */ /* 0x000fe20000000f00 */
        /* <DEDUP_REMOVED lines=316> */
[----:B------:R-:W-:Y:S04]  /*440b0*/  STL [R1+0xcf8], R147 ;  /* 0x000cf89301007387 */ /* 0x000fe80000100800 */
[----:B---3--:R-:W2:Y:S04]  /*440c0*/  LDL.LU R10, [R1+0xd58] ;  /* 0x000d5800010a7983 */ /* 0x008ea80000300800 */
[----:B------:R3:W-:Y:S04]  /*440d0*/  STL [R1+0xcf4], R149 ;  /* 0x000cf49501007387 */ /* 0x0007e80000100800 */
[----:B------:R4:W-:Y:S04]  /*440e0*/  LDGSTS.E [R3+0x15200], desc[UR4][R8.64], P0 ;  /* 0x1520000008037fae */ /* 0x0009e80008121844 */
[----:B-1----:R-:W2:Y:S01]  /*440f0*/  LDL.LU R12, [R1+0xd78] ;  /* 0x000d7800010c7983 */ /* 0x002ea20000300800 */
[----:B------:R-:W-:Y:S01]  /*44100*/  IADD3 R11, P1, R11, R2, RZ ;  /* 0x000000020b0b7210 */ /* 0x000fe20007f3e0ff */
[----:B----4-:R-:W-:-:S02]  /*44110*/  IMAD.MOV.U32 R9, RZ, RZ, R149 ;  /* 0x000000ffff097224 */ /* 0x010fc400078e0095 */
[----:B------:R-:W-:Y:S01]  /*44120*/  IMAD.MOV.U32 R8, RZ, RZ, R147 ;  /* 0x000000ffff087224 */ /* 0x000fe200078e0093 */
[----:B---3--:R-:W3:Y:S04]  /*44130*/  LDL.LU R149, [R1+0xd54] ;  /* 0x000d540001957983 */ /* 0x008ee80000300800 */
[----:B------:R-:W4:Y:S01]  /*44140*/  LDL.LU R147, [R1+0xd74] ;  /* 0x000d740001937983 */ /* 0x000f220000300800 */
        /* <DEDUP_REMOVED lines=18> */
[----:B--2---:R-:W-:-:S05]  /*44270*/  IADD3 R10, P1, R10, R2, RZ ;  /* 0x000000020a0a7210 */ /* 0x004fca0007f3e0ff */
[----:B------:R2:W-:Y:S01]  /*44280*/  STL [R1+0xd58], R10 ;  /* 0x000d580a01007387 */ /* 0x0005e20000100800 */
[----:B-1----:R-:W-:Y:S01]  /*44290*/  IMAD.MOV.U32 R8, RZ, RZ, R10 ;  /* 0x000000ffff087224 */ /* 0x002fe200078e000a */
[----:B------:R-:W-:Y:S01]  /*442a0*/  IADD3 R12, P2, R12, R2, RZ ;  /* 0x000000020c0c7210 */ /* 0x000fe20007f5e0ff */
[----:B---3--:R-:W-:-:S04]  /*442b0*/  IMAD.X R149, R149, 0x1, R0, P1 ;  /* 0x0000000195957824 */ /* 0x008fc800008e0600 */
[----:B----4-:R-:W-:Y:S01]  /*442c0*/  IMAD.X R147, R147, 0x1, R0, P2 ;  /* 0x0000000193937824 */ /* 0x010fe200010e0600 */
[----:B------:R1:W-:Y:S01]  /*442d0*/  STL [R1+0xd54], R149 ;  /* 0x000d549501007387 */ /* 0x0003e20000100800 */
[----:B------:R-:W-:-:S03]  /*442e0*/  IMAD.MOV.U32 R9, RZ, RZ, R149 ;  /* 0x000000ffff097224 */ /* 0x000fc600078e0095 */
[----:B------:R3:W-:Y:S04]  /*442f0*/  STL [R1+0xd78], R12 ;  /* 0x000d780c01007387 */ /* 0x0007e80000100800 */
[----:B--2---:R-:W2:Y:S04]  /*44300*/  LDL.LU R10, [R1+0xdd8] ;  /* 0x000dd800010a7983 */ /* 0x004ea80000300800 */
[----:B------:R4:W-:Y:S04]  /*44310*/  STL [R1+0xd74], R147 ;  /* 0x000d749301007387 */ /* 0x0009e80000100800 */
[----:B------:R3:W-:Y:S04]  /*44320*/  LDGSTS.E [R3+0x16200], desc[UR4][R8.64], P0 ;  /* 0x1620000008037fae */ /* 0x0007e80008121844 */
[----:B-1----:R-:W2:Y:S01]  /*44330*/  LDL.LU R149, [R1+0xdf8] ;  /* 0x000df80001957983 */ /* 0x002ea20000300800 */
[-C--:B------:R-:W-:Y:S01]  /*44340*/  IADD3 R11, P1, R11, R2.reuse, RZ ;  /* 0x000000020b0b7210 */ /* 0x080fe20007f3e0ff */
[----:B---3--:R-:W-:Y:S01]  /*44350*/  IMAD.MOV.U32 R8, RZ, RZ, R12 ;  /* 0x000000ffff087224 */ /* 0x008fe200078e000c */
[----:B------:R-:W-:Y:S01]  /*44360*/  MOV R9, R147 ;  /* 0x0000009300097202 */ /* 0x000fe20000000f00 */
[----:B------:R-:W3:Y:S04]  /*44370*/  LDL.LU R12, [R1+0xdd4] ;  /* 0x000dd400010c7983 */ /* 0x000ee80000300800 */
[----:B----4-:R-:W4:Y:S01]  /*44380*/  LDL.LU R147, [R1+0xdf4] ;  /* 0x000df40001937983 */ /* 0x010f220000300800 */
[----:B------:R-:W-:-:S03]  /*44390*/  IADD3 R148, P2, R148, R2, RZ ;  /* 0x0000000294947210 */ /* 0x000fc60007f5e0ff */
[----:B------:R1:W-:Y:S04]  /*443a0*/  LDGSTS.E [R3+0x16600], desc[UR4][R8.64], P0 ;  /* 0x1660000008037fae */ /* 0x0003e80008121844 */
[----:B------:R-:W-:Y:S01]  /*443b0*/  STL [R1+0xd98], R11 ;  /* 0x000d980b01007387 */ /* 0x000fe20000100800 */
[--C-:B------:R-:W-:Y:S02]  /*443c0*/  IMAD.X R150, R150, 0x1, R0.reuse, P1 ;  /* 0x0000000196967824 */ /* 0x100fe400008e0600 */
[----:B-1----:R-:W-:Y:S02]  /*443d0*/  IMAD.MOV.U32 R8, RZ, RZ, R11 ;  /* 0x000000ffff087224 */ /* 0x002fe400078e000b */
[----:B------:R-:W-:Y:S01]  /*443e0*/  IMAD.X R151, R151, 0x1, R0, P2 ;  /* 0x0000000197977824 */ /* 0x000fe200010e0600 */
        /* <DEDUP_REMOVED lines=12> */
[----:B--2---:R-:W-:-:S05]  /*444b0*/  IADD3 R10, P1, R10, R2, RZ ;  /* 0x000000020a0a7210 */ /* 0x004fca0007f3e0ff */
[----:B-1----:R-:W-:Y:S01]  /*444c0*/  IMAD.MOV.U32 R8, RZ, RZ, R10 ;  /* 0x000000ffff087224 */ /* 0x002fe200078e000a */
[----:B------:R-:W-:Y:S01]  /*444d0*/  IADD3 R149, P2, R149, R2, RZ ;  /* 0x0000000295957210 */ /* 0x000fe20007f5e0ff */
[----:B---3--:R-:W-:-:S05]  /*444e0*/  IMAD.X R12, R12, 0x1, R0, P1 ;  /* 0x000000010c0c7824 */ /* 0x008fca00008e0600 */
[----:B------:R-:W-:Y:S01]  /*444f0*/  MOV R9, R12 ;  /* 0x0000000c00097202 */ /* 0x000fe20000000f00 */
[----:B----4-:R-:W-:Y:S01]  /*44500*/  IMAD.X R147, R147, 0x1, R0, P2 ;  /* 0x0000000193937824 */ /* 0x010fe200010e0600 */
[----:B------:R1:W-:Y:S04]  /*44510*/  STL [R1+0xdd8], R10 ;  /* 0x000dd80a01007387 */ /* 0x0003e80000100800 */
[----:B------:R2:W-:Y:S04]  /*44520*/  LDGSTS.E [R3+0x17200], desc[UR4][R8.64], P0 ;  /* 0x1720000008037fae */ /* 0x0005e80008121844 */
[----:B------:R3:W-:Y:S04]  /*44530*/  STL [R1+0xdd4], R12 ;  /* 0x000dd40c01007387 */ /* 0x0007e80000100800 */
[----:B------:R-:W-:Y:S01]  /*44540*/  STL [R1+0xdf8], R149 ;  /* 0x000df89501007387 */ /* 0x000fe20000100800 */
[----:B--2---:R-:W-:-:S03]  /*44550*/  IMAD.MOV.U32 R8, RZ, RZ, R149 ;  /* 0x000000ffff087224 */ /* 0x004fc600078e0095 */
[----:B-1----:R-:W2:Y:S01]  /*44560*/  LDL.LU R10, [R1+0x660] ;  /* 0x00066000010a7983 */ /* 0x002ea20000300800 */
[----:B------:R-:W-:Y:S01]  /*44570*/  IMAD.MOV.U32 R9, RZ, RZ, R147 ;  /* 0x000000ffff097224 */ /* 0x000fe200078e0093 */
[----:B------:R-:W-:-:S04]  /*44580*/  IADD3 R150, P1, R150, R2, RZ ;  /* 0x0000000296967210 */ /* 0x000fc80007f3e0ff */
[----:B------:R1:W-:Y:S04]  /*44590*/  LDGSTS.E [R3+0x17600], desc[UR4][R8.64], P0 ;  /* 0x1760000008037fae */ /* 0x0003e80008121844 */
[----:B------:R4:W-:Y:S01]  /*445a0*/  STL [R1+0xdf4], R147 ;  /* 0x000df49301007387 */ /* 0x0009e20000100800 */
[----:B------:R-:W-:-:S03]  /*445b0*/  IADD3 R11, P2, R11, R2, RZ ;  /* 0x000000020b0b7210 */ /* 0x000fc60007f5e0ff */
[----:B---3--:R-:W3:Y:S01]  /*445c0*/  LDL.LU R12, [R1+0x680] ;  /* 0x00068000010c7983 */ /* 0x008ee20000300800 */
[----:B------:R-:W-:-:S03]  /*445d0*/  IMAD.X R151, R151, 0x1, R0, P1 ;  /* 0x0000000197977824 */ /* 0x000fc600008e0600 */
[----:B----4-:R-:W5:Y:S01]  /*445e0*/  LDL.LU R147, [R1+0x1864] ;  /* 0x0018640001937983 */ /* 0x010f620000300800 */
[----:B-1----:R-:W-:Y:S02]  /*445f0*/  IMAD.MOV.U32 R8, RZ, RZ, R150 ;  /* 0x000000ffff087224 */ /* 0x002fe400078e0096 */
[----:B------:R-:W-:Y:S01]  /*44600*/  IMAD.MOV.U32 R9, RZ, RZ, R151 ;  /* 0x000000ffff097224 */ /* 0x000fe200078e0097 */
[----:B------:R-:W4:Y:S01]  /*44610*/  LDL.LU R149, [R1+0x67c] ;  /* 0x00067c0001957983 */ /* 0x000f220000300800 */
[----:B------:R-:W-:-:S03]  /*44620*/  IMAD.X R148, R148, 0x1, R0, P2 ;  /* 0x0000000194947824 */ /* 0x000fc600010e0600 */
[----:B------:R-:W-:Y:S04]  /*44630*/  STL [R1+0xe18], R150 ;  /* 0x000e189601007387 */ /* 0x000fe80000100800 */
[----:B------:R-:W-:Y:S04]  /*44640*/  STL [R1+0xe14], R151 ;  /* 0x000e149701007387 */ /* 0x000fe80000100800 */
[----:B------:R1:W-:Y:S04]  /*44650*/  LDGSTS.E [R3+0x17a00], desc[UR4][R8.64], P0 ;  /* 0x17a0000008037fae */ /* 0x0003e80008121844 */
[----:B------:R-:W-:Y:S04]  /*44660*/  STL [R1+0xe38], R11 ;  /* 0x000e380b01007387 */ /* 0x000fe80000100800 */
[----:B------:R1:W-:Y:S02]  /*44670*/  STL [R1+0xe34], R148 ;  /* 0x000e349401007387 */ /* 0x0003e40000100800 */
[----:B-1----:R-:W-:-:S02]  /*44680*/  IMAD.MOV.U32 R8, RZ, RZ, R11 ;  /* 0x000000ffff087224 */ /* 0x002fc400078e000b */
[----:B------:R-:W-:Y:S02]  /*44690*/  IMAD.MOV.U32 R9, RZ, RZ, R148 ;  /* 0x000000ffff097224 */ /* 0x000fe400078e0094 */
[----:B------:R-:W4:Y:S04]  /*446a0*/  LDL.LU R148, [R1+0x69c] ;  /* 0x00069c0001947983 */ /* 0x000f280000300800 */
[----:B------:R-:W4:Y:S04]  /*446b0*/  LDL.LU R11, [R1+0x6a0] ;  /* 0x0006a000010b7983 */ /* 0x000f280000300800 */
[----:B------:R-:W4:Y:S04]  /*446c0*/  LDL.LU R151, [R1+0x6bc] ;  /* 0x0006bc0001977983 */ /* 0x000f280000300800 */
[----:B------:R-:W4:Y:S04]  /*446d0*/  LDL.LU R150, [R1+0x6c0] ;  /* 0x0006c00001967983 */ /* 0x000f280000300800 */
[----:B------:R1:W-:Y:S04]  /*446e0*/  LDGSTS.E [R3+0x17e00], desc[UR4][R8.64], P0 ;  /* 0x17e0000008037fae */ /* 0x0003e80008121844 */
[----:B------:R-:W4:Y:S01]  /*446f0*/  LDL.LU R9, [R1+0x65c] ;  /* 0x00065c0001097983 */ /* 0x000f220000300800 */
[----:B-1----:R-:W-:-:S04]  /*44700*/  LOP3.LUT R8, R13, 0x60, RZ, 0x3c, !PT ;  /* 0x000000600d087812 */ /* 0x002fc800078e3cff */
[----:B------:R-:W-:Y:S02]  /*44710*/  IADD3 R3, R8, R7, RZ ;  /* 0x0000000708037210 */ /* 0x000fe40007ffe0ff */
[----:B--2---:R-:W-:-:S05]  /*44720*/  IADD3 R10, P1, R10, R2, RZ ;  /* 0x000000020a0a7210 */ /* 0x004fca0007f3e0ff */
[----:B------:R1:W-:Y:S01]  /*44730*/  STL [R1+0x660], R10 ;  /* 0x0006600a01007387 */ /* 0x0003e20000100800 */
[----:B------:R-:W-:Y:S01]  /*44740*/  IMAD.MOV.U32 R8, RZ, RZ, R10 ;  /* 0x000000ffff087224 */ /* 0x000fe200078e000a */
[----:B---3--:R-:W-:-:S05]  /*44750*/  IADD3 R12, P2, R12, R2, RZ ;  /* 0x000000020c0c7210 */ /* 0x008fca0007f5e0ff */
[--C-:B----4-:R-:W-:Y:S02]  /*44760*/  IMAD.X R149, R149, 0x1, R0.reuse, P2 ;  /* 0x0000000195957824 */ /* 0x110fe400010e0600 */
[----:B------:R-:W-:-:S05]  /*44770*/  IMAD.X R9, R9, 0x1, R0, P1 ;  /* 0x0000000109097824 */ /* 0x000fca00008e0600 */
[----:B------:R-:W-:Y:S04]  /*44780*/  STL [R1+0x65c], R9 ;  /* 0x00065c0901007387 */ /* 0x000fe80000100800 */
[----:B------:R2:W-:Y:S04]  /*44790*/  STL [R1+0x680], R12 ;  /* 0x0006800c01007387 */ /* 0x0005e80000100800 */
[----:B------:R-:W3:Y:S04]  /*447a0*/  LDL.LU R7, [R1+0x6e0] ;  /* 0x0006e00001077983 */ /* 0x000ee80000300800 */
[----:B------:R4:W-:Y:S04]  /*447b0*/  STL [R1+0x67c], R149 ;  /* 0x00067c9501007387 */ /* 0x0009e80000100800 */
[----:B------:R2:W-:Y:S04]  /*447c0*/  LDGSTS.E [R3+0x300], desc[UR4][R8.64], P0 ;  /* 0x0030000008037fae */ /* 0x0005e80008121844 */
[----:B-1----:R-:W3:Y:S01]  /*447d0*/  LDL.LU R10, [R1+0x700] ;  /* 0x00070000010a7983 */ /* 0x002ee20000300800 */
[----:B--2---:R-:W-:-:S03]  /*447e0*/  IMAD.MOV.U32 R8, RZ, RZ, R12 ;  /* 0x000000ffff087224 */ /* 0x004fc600078e000c */
[----:B------:R-:W2:Y:S01]  /*447f0*/  LDL.LU R12, [R1+0x6dc] ;  /* 0x0006dc00010c7983 */ /* 0x000ea20000300800 */
[----:B------:R-:W-:-:S03]  /*44800*/  IMAD.MOV.U32 R9, RZ, RZ, R149 ;  /* 0x000000ffff097224 */ /* 0x000fc600078e0095 */
[----:B----4-:R-:W4:Y:S01]  /*44810*/  LDL.LU R149, [R1+0x6fc] ;  /* 0x0006fc0001957983 */ /* 0x010f220000300800 */
[-C--:B------:R-:W-:Y:S02]  /*44820*/  IADD3 R11, P1, R11, R2.reuse, RZ ;  /* 0x000000020b0b7210 */ /* 0x080fe40007f3e0ff */
[----:B------:R-:W-:Y:S01]  /*44830*/  IADD3 R150, P2, R150, R2, RZ ;  /* 0x0000000296967210 */ /* 0x000fe20007f5e0ff */
[----:B------:R1:W-:Y:S02]  /*44840*/  LDGSTS.E [R3+0x700], desc[UR4][R8.64], P0 ;  /* 0x0070000008037fae */ /* 0x0003e40008121844 */
[--C-:B------:R-:W-:Y:S02]  /*44850*/  IMAD.X R148, R148, 0x1, R0.reuse, P1 ;  /* 0x0000000194947824 */ /* 0x100fe400008e0600 */
        /* <DEDUP_REMOVED lines=10> */
[----:B-1----:R-:W-:Y:S01]  /*44900*/  IMAD.MOV.U32 R8, RZ, RZ, R150 ;  /* 0x000000ffff087224 */ /* 0x002fe200078e0096 */
[----:B------:R-:W-:-:S02]  /*44910*/  MOV R9, R151 ;  /* 0x0000009700097202 */ /* 0x000fc40000000f00 */
[----:B------:R-:W4:Y:S04]  /*44920*/  LDL.LU R150, [R1+0x71c] ;  /* 0x00071c0001967983 */ /* 0x000f280000300800 */
        /* <DEDUP_REMOVED lines=33> */
[----:B-1----:R-:W-:-:S02]  /*44b40*/  IMAD.MOV.U32 R8, RZ, RZ, R148 ;  /* 0x000000ffff087224 */ /* 0x002fc400078e0094 */
[----:B------:R-:W-:Y:S01]  /*44b50*/  IMAD.MOV.U32 R9, RZ, RZ, R151 ;  /* 0x000000ffff097224 */ /* 0x000fe200078e0097 */
        /* <DEDUP_REMOVED lines=23> */
[----:B------:R-:W-:Y:S02]  /*44cd0*/  IMAD.X R148, R148, 0x1, R0, P1 ;  /* 0x0000000194947824 */ /* 0x000fe400008e0600 */
[----:B------:R1:W-:Y:S01]  /*44ce0*/  STL [R1+0x7a0], R11 ;  /* 0x0007a00b01007387 */ /* 0x0003e20000100800 */
[----:B------:R-:W-:-:S03]  /*44cf0*/  IADD3.X R151, R151, R0, RZ, P2, !PT ;  /* 0x0000000097977210 */ /* 0x000fc600017fe4ff */
[----:B------:R1:W-:Y:S02]  /*44d00*/  STL [R1+0x79c], R148 ;  /* 0x00079c9401007387 */ /* 0x0003e40000100800 */
[----:B-1----:R-:W-:Y:S02]  /*44d10*/  IMAD.MOV.U32 R8, RZ, RZ, R11 ;  /* 0x000000ffff087224 */ /* 0x002fe400078e000b */
[----:B------:R-:W-:Y:S01]  /*44d20*/  IMAD.MOV.U32 R9, RZ, RZ, R148 ;  /* 0x000000ffff097224 */ /* 0x000fe200078e0094 */
        /* <DEDUP_REMOVED lines=25> */
[----:B------:R-:W-:-:S03]  /*44ec0*/  MOV R9, R149 ;  /* 0x0000009500097202 */ /* 0x000fc60000000f00 */
        /* <DEDUP_REMOVED lines=39> */
[----:B------:R1:W-:Y:S04]  /*45140*/  LDGSTS.E [R3+0x4700], desc[UR4][R8.64], P0 ;  /* 0x0470000008037fae */ /* 0x0003e80008121844 */
[----:B------:R1:W-:Y:S01]  /*45150*/  STL [R1+0x8a0], R11 ;  /* 0x0008a00b01007387 */ /* 0x0003e20000100800 */
[--C-:B------:R-:W-:Y:S02]  /*45160*/  IMAD.X R148, R148, 0x1, R0.reuse, P1 ;  /* 0x0000000194947824 */ /* 0x100fe400008e0600 */
        /* <DEDUP_REMOVED lines=35> */
[----:B------:R-:W-:Y:S02]  /*453a0*/  IMAD.X R150, R150, 0x1, R0, P1 ;  /* 0x0000000196967824 */ /* 0x000fe400008e0600 */
[----:B-1----:R-:W-:-:S02]  /*453b0*/  IMAD.MOV.U32 R8, RZ, RZ, R11 ;  /* 0x000000ffff087224 */ /* 0x002fc400078e000b */
        /* <DEDUP_REMOVED lines=8> */
[----:B------:R-:W-:Y:S01]  /*45440*/  IMAD.MOV.U32 R8, RZ, RZ, R148 ;  /* 0x000000ffff087224 */ /* 0x000fe200078e0094 */
        /* <DEDUP_REMOVED lines=35> */
[----:B------:R-:W-:-:S02]  /*45680*/  IMAD.MOV.U32 R8, RZ, RZ, R150 ;  /* 0x000000ffff087224 */ /* 0x000fc400078e0096 */
        /* <DEDUP_REMOVED lines=21> */
[----:B------:R-:W-:-:S03]  /*457e0*/  IADD3 R11, P1, R11, R2, RZ ;  /* 0x000000020b0b7210 */ /* 0x000fc60007f3e0ff */
[----:B------:R1:W-:Y:S01]  /*457f0*/  LDGSTS.E [R3+0x7700], desc[UR4][R8.64], P0 ;  /* 0x0770000008037fae */ /* 0x0003e20008121844 */
[----:B------:R-:W-:-:S03]  /*45800*/  IADD3 R148, P2, R148, R2, RZ ;  /* 0x0000000294947210 */ /* 0x000fc60007f5e0ff */
        /* <DEDUP_REMOVED lines=33> */
[----:B------:R-:W-:-:S03]  /*45a20*/  IADD3 R11, P1, R11, R2, RZ ;  /* 0x000000020b0b7210 */ /* 0x000fc60007f3e0ff */
        /* <DEDUP_REMOVED lines=115> */
[----:B------:R-:W-:-:S03]  /*46160*/  MOV R9, R150 ;  /* 0x0000009600097202 */ /* 0x000fc60000000f00 */
[----:B------:R-:W-:Y:S04]  /*46170*/  STL [R1+0xc40], R148 ;  /* 0x000c409401007387 */ /* 0x000fe80000100800 */
[----:B------:R-:W4:Y:S04]  /*46180*/  LDL.LU R11, [R1+0xca0] ;  /* 0x000ca000010b7983 */ /* 0x000f280000300800 */
[----:B------:R1:W-:Y:S04]  /*46190*/  STL [R1+0xc3c], R151 ;  /* 0x000c3c9701007387 */ /* 0x0003e80000100800 */
[----:B------:R1:W-:Y:S04]  /*461a0*/  LDGSTS.E [R3+0x13b00], desc[UR4][R8.64], P0 ;  /* 0x13b0000008037fae */ /* 0x0003e80008121844 */
[----:B-1----:R-:W4:Y:S01]  /*461b0*/  LDL.LU R150, [R1+0xcc0] ;  /* 0x000cc00001967983 */ /* 0x002f220000300800 */
[----:B------:R-:W-:-:S02]  /*461c0*/  IMAD.MOV.U32 R8, RZ, RZ, R148 ;  /* 0x000000ffff087224 */ /* 0x000fc400078e0094 */
[----:B------:R-:W-:Y:S02]  /*461d0*/  IMAD.MOV.U32 R9, RZ, RZ, R151 ;  /* 0x000000ffff097224 */ /* 0x000fe400078e0097 */
        /* <DEDUP_REMOVED lines=22> */
[----:B------:R-:W-:Y:S01]  /*46340*/  IADD3 R150, P2, R150, R2, RZ ;  /* 0x0000000296967210 */ /* 0x000fe20007f5e0ff */
[----:B-1----:R-:W-:Y:S02]  /*46350*/  IMAD.MOV.U32 R8, RZ, RZ, R11 ;  /* 0x000000ffff087224 */ /* 0x002fe400078e000b */
[----:B------:R-:W-:-:S04]  /*46360*/  IMAD.X R151, R151, 0x1, R0, P1 ;  /* 0x0000000197977824 */ /* 0x000fc800008e0600 */
[----:B------:R-:W-:Y:S01]  /*46370*/  IMAD.MOV.U32 R9, RZ, RZ, R151 ;  /* 0x000000ffff097224 */ /* 0x000fe200078e0097 */
[----:B------:R-:W-:Y:S01]  /*46380*/  IADD3.X R148, R148, R0, RZ, P2, !PT ;  /* 0x0000000094947210 */ /* 0x000fe200017fe4ff */
[----:B------:R-:W-:Y:S04]  /*46390*/  STL [R1+0xca0], R11 ;  /* 0x000ca00b01007387 */ /* 0x000fe80000100800 */
[----:B------:R1:W-:Y:S04]  /*463a0*/  LDGSTS.E [R3+0x14b00], desc[UR4][R8.64], P0 ;  /* 0x14b0000008037fae */ /* 0x0003e80008121844 */
[----:B------:R1:W-:Y:S04]  /*463b0*/  STL [R1+0xc9c], R151 ;  /* 0x000c9c9701007387 */ /* 0x0003e80000100800 */
[----:B------:R-:W-:Y:S01]  /*463c0*/  STL [R1+0xcc0], R150 ;  /* 0x000cc09601007387 */ /* 0x000fe20000100800 */
[----:B-1----:R-:W-:-:S02]  /*463d0*/  IMAD.MOV.U32 R8, RZ, RZ, R150 ;  /* 0x000000ffff087224 */ /* 0x002fc400078e0096 */
[----:B------:R-:W-:Y:S01]  /*463e0*/  IMAD.MOV.U32 R9, RZ, RZ, R148 ;  /* 0x000000ffff097224 */ /* 0x000fe200078e0094 */
[----:B------:R-:W4:Y:S04]  /*463f0*/  LDL.LU R151, [R1+0xd20] ;  /* 0x000d200001977983 */ /* 0x000f280000300800 */
[----:B------:R1:W-:Y:S04]  /*46400*/  LDGSTS.E [R3+0x14f00], desc[UR4][R8.64], P0 ;  /* 0x14f0000008037fae */ /* 0x0003e80008121844 */
[----:B------:R1:W-:Y:S04]  /*46410*/  STL [R1+0xcbc], R148 ;  /* 0x000cbc9401007387 */ /* 0x0003e80000100800 */
[----:B------:R-:W4:Y:S04]  /*46420*/  LDL.LU R11, [R1+0xd40] ;  /* 0x000d4000010b7983 */ /* 0x000f280000300800 */
[----:B-1----:R-:W5:Y:S04]  /*46430*/  LDL.LU R148, [R1+0x1860] ;  /* 0x0018600001947983 */ /* 0x002f680000300800 */
[----:B------:R-:W4:Y:S01]  /*46440*/  LDL.LU R150, [R1+0xd3c] ;  /* 0x000d3c0001967983 */ /* 0x000f220000300800 */
[----:B---3--:R-:W-:-:S05]  /*46450*/  IADD3 R7, P1, R7, R2, RZ ;  /* 0x0000000207077210 */ /* 0x008fca0007f3e0ff */
[----:B------:R-:W-:Y:S01]  /*46460*/  IMAD.MOV.U32 R8, RZ, RZ, R7 ;  /* 0x000000ffff087224 */ /* 0x000fe200078e0007 */
[----:B------:R-:W-:Y:S01]  /*46470*/  IADD3 R10, P2, R10, R2, RZ ;  /* 0x000000020a0a7210 */ /* 0x000fe20007f5e0ff */
[----:B------:R-:W-:Y:S01]  /*46480*/  STL [R1+0xce0], R7 ;  /* 0x000ce00701007387 */ /* 0x000fe20000100800 */
[----:B--2---:R-:W-:-:S04]  /*46490*/  IMAD.X R12, R12, 0x1, R0, P1 ;  /* 0x000000010c0c7824 */ /* 0x004fc800008e0600 */
[----:B------:R-:W-:Y:S02]  /*464a0*/  IMAD.MOV.U32 R9, RZ, RZ, R12 ;  /* 0x000000ffff097224 */ /* 0x000fe400078e000c */
[----:B----4-:R-:W-:Y:S01]  /*464b0*/  IMAD.X R149, R149, 0x1, R0, P2 ;  /* 0x0000000195957824 */ /* 0x010fe200010e0600 */
[----:B------:R1:W-:Y:S04]  /*464c0*/  STL [R1+0xcdc], R12 ;  /* 0x000cdc0c01007387 */ /* 0x0003e80000100800 */
[----:B------:R2:W-:Y:S04]  /*464d0*/  LDGSTS.E [R3+0x15300], desc[UR4][R8.64], P0 ;  /* 0x1530000008037fae */ /* 0x0005e80008121844 */
[----:B------:R-:W-:Y:S04]  /*464e0*/  STL [R1+0xd00], R10 ;  /* 0x000d000a01007387 */ /* 0x000fe80000100800 */
[----:B-1----:R-:W3:Y:S01]  /*464f0*/  LDL.LU R12, [R1+0xd60] ;  /* 0x000d6000010c7983 */ /* 0x002ee20000300800 */
[----:B--2---:R-:W-:Y:S01]  /*46500*/  IMAD.MOV.U32 R8, RZ, RZ, R10 ;  /* 0x000000ffff087224 */ /* 0x004fe200078e000a */
[----:B------:R-:W-:-:S02]  /*46510*/  MOV R9, R149 ;  /* 0x0000009500097202 */ /* 0x000fc40000000f00 */
[----:B------:R1:W-:Y:S04]  /*46520*/  STL [R1+0xcfc], R149 ;  /* 0x000cfc9501007387 */ /* 0x0003e80000100800 */
[----:B------:R-:W2:Y:S04]  /*46530*/  LDL.LU R7, [R1+0xd80] ;  /* 0x000d800001077983 */ /* 0x000ea80000300800 */
[----:B------:R4:W-:Y:S04]  /*46540*/  LDGSTS.E [R3+0x15700], desc[UR4][R8.64], P0 ;  /* 0x1570000008037fae */ /* 0x0009e80008121844 */
[----:B-1----:R-:W5:Y:S04]  /*46550*/  LDL.LU R149, [R1+0x185c] ;  /* 0x00185c0001957983 */ /* 0x002f680000300800 */
[----:B------:R-:W2:Y:S04]  /*46560*/  LDL.LU R10, [R1+0xd7c] ;  /* 0x000d7c00010a7983 */ /* 0x000ea80000300800 */
[----:B------:R-:W3:Y:S01]  /*46570*/  LDL.LU R9, [R1+0xd1c] ;  /* 0x000d1c0001097983 */ /* 0x000ee20000300800 */
[----:B------:R-:W-:-:S05]  /*46580*/  IADD3 R151, P1, R151, R2, RZ ;  /* 0x0000000297977210 */ /* 0x000fca0007f3e0ff */
[----:B----4-:R-:W-:Y:S01]  /*46590*/  IMAD.MOV.U32 R8, RZ, RZ, R151 ;  /* 0x000000ffff087224 */ /* 0x010fe200078e0097 */
[----:B------:R-:W-:Y:S01]  /*465a0*/  IADD3 R11, P2, R11, R2, RZ ;  /* 0x000000020b0b7210 */ /* 0x000fe20007f5e0ff */
[----:B------:R1:W-:Y:S04]  /*465b0*/  STL [R1+0xd20], R151 ;  /* 0x000d209701007387 */ /* 0x0003e80000100800 */
[--C-:B------:R-:W-:Y:S02]  /*465c0*/  IMAD.X R150, R150, 0x1, R0.reuse, P2 ;  /* 0x0000000196967824 */ /* 0x100fe400010e0600 */
[----:B---3--:R-:W-:-:S05]  /*465d0*/  IMAD.X R9, R9, 0x1, R0, P1 ;  /* 0x0000000109097824 */ /* 0x008fca00008e0600 */
[----:B------:R3:W-:Y:S04]  /*465e0*/  STL [R1+0xd1c], R9 ;  /* 0x000d1c0901007387 */ /* 0x0007e80000100800 */
[----:B------:R4:W-:Y:S04]  /*465f0*/  LDGSTS.E [R3+0x15b00], desc[UR4][R8.64], P0 ;  /* 0x15b0000008037fae */ /* 0x0009e80008121844 */
[----:B------:R-:W-:Y:S04]  /*46600*/  STL [R1+0xd40], R11 ;  /* 0x000d400b01007387 */ /* 0x000fe80000100800 */
[----:B-1----:R-:W2:Y:S01]  /*46610*/  LDL.LU R151, [R1+0xdc0] ;  /* 0x000dc00001977983 */ /* 0x002ea20000300800 */
[----:B----4-:R-:W-:-:S02]  /*46620*/  IMAD.MOV.U32 R8, RZ, RZ, R11 ;  /* 0x000000ffff087224 */ /* 0x010fc400078e000b */
[----:B---3--:R-:W-:Y:S01]  /*46630*/  IMAD.MOV.U32 R9, RZ, RZ, R150 ;  /* 0x000000ffff097224 */ /* 0x008fe200078e0096 */
[----:B------:R1:W-:Y:S04]  /*46640*/  STL [R1+0xd3c], R150 ;  /* 0x000d3c9601007387 */ /* 0x0003e80000100800 */
[----:B------:R3:W-:Y:S04]  /*46650*/  LDGSTS.E [R3+0x15f00], desc[UR4][R8.64], P0 ;  /* 0x15f0000008037fae */ /* 0x0007e80008121844 */
[----:B-1----:R-:W4:Y:S04]  /*46660*/  LDL.LU R150, [R1+0xdbc] ;  /* 0x000dbc0001967983 */ /* 0x002f280000300800 */
[----:B------:R-:W4:Y:S04]  /*46670*/  LDL.LU R11, [R1+0xe00] ;  /* 0x000e0000010b7983 */ /* 0x000f280000300800 */
[----:B------:R-:W4:Y:S01]  /*46680*/  LDL.LU R9, [R1+0xd5c] ;  /* 0x000d5c0001097983 */ /* 0x000f220000300800 */
[----:B------:R-:W-:-:S02]  /*46690*/  IADD3 R12, P1, R12, R2, RZ ;  /* 0x000000020c0c7210 */ /* 0x000fc40007f3e0ff */
[----:B--2---:R-:W-:-:S03]  /*466a0*/  IADD3 R7, P2, R7, R2, RZ ;  /* 0x0000000207077210 */ /* 0x004fc60007f5e0ff */
[----:B---3--:R-:W-:Y:S02]  /*466b0*/  IMAD.MOV.U32 R8, RZ, RZ, R12 ;  /* 0x000000ffff087224 */ /* 0x008fe400078e000c */
[--C-:B------:R-:W-:Y:S01]  /*466c0*/  IMAD.X R10, R10, 0x1, R0.reuse, P2 ;  /* 0x000000010a0a7824 */ /* 0x100fe200010e0600 */
[----:B------:R1:W-:Y:S01]  /*466d0*/  STL [R1+0xd60], R12 ;  /* 0x000d600c01007387 */ /* 0x0003e20000100800 */
[----:B----4-:R-:W-:-:S05]  /*466e0*/  IMAD.X R9, R9, 0x1, R0, P1 ;  /* 0x0000000109097824 */ /* 0x010fca00008e0600 */
[----:B------:R2:W-:Y:S04]  /*466f0*/  STL [R1+0xd5c], R9 ;  /* 0x000d5c0901007387 */ /* 0x0005e80000100800 */
[----:B------:R3:W-:Y:S04]  /*46700*/  LDGSTS.E [R3+0x16300], desc[UR4][R8.64], P0 ;  /* 0x1630000008037fae */ /* 0x0007e80008121844 */
[----:B------:R-:W-:Y:S04]  /*46710*/  STL [R1+0xd80], R7 ;  /* 0x000d800701007387 */ /* 0x000fe80000100800 */
[----:B-1----:R-:W4:Y:S01]  /*46720*/  LDL.LU R12, [R1+0xdfc] ;  /* 0x000dfc00010c7983 */ /* 0x002f220000300800 */
[----:B---3--:R-:W-:Y:S01]  /*46730*/  IMAD.MOV.U32 R8, RZ, RZ, R7 ;  /* 0x000000ffff087224 */ /* 0x008fe200078e0007 */
[----:B--2---:R-:W-:-:S02]  /*46740*/  MOV R9, R10 ;  /* 0x0000000a00097202 */ /* 0x004fc40000000f00 */
[----:B------:R1:W-:Y:S04]  /*46750*/  STL [R1+0xd7c], R10 ;  /* 0x000d7c0a01007387 */ /* 0x0003e80000100800 */
[----:B------:R2:W-:Y:S04]  /*46760*/  LDGSTS.E [R3+0x16700], desc[UR4][R8.64], P0 ;  /* 0x1670000008037fae */ /* 0x0005e80008121844 */
[----:B-1----:R-:W3:Y:S04]  /*46770*/  LDL.LU R10, [R1+0xe3c] ;  /* 0x000e3c00010a7983 */ /* 0x002ee80000300800 */
[----:B------:R-:W3:Y:S04]  /*46780*/  LDL.LU R7, [R1+0xe40] ;  /* 0x000e400001077983 */ /* 0x000ee80000300800 */
[----:B------:R-:W4:Y:S04]  /*46790*/  LDL.LU R8, [R1+0xd9c] ;  /* 0x000d9c0001087983 */ /* 0x000f280000300800 */
[----:B------:R-:W2:Y:S01]  /*467a0*/  LDL.LU R9, [R1+0xda0] ;  /* 0x000da00001097983 */ /* 0x000ea20000300800 */
[----:B------:R-:W-:-:S05]  /*467b0*/  IADD3 R151, P2, R151, R2, RZ ;  /* 0x0000000297977210 */ /* 0x000fca0007f5e0ff */
[----:B------:R-:W-:Y:S01]  /*467c0*/  IMAD.X R150, R150, 0x1, R0, P2 ;  /* 0x0000000196967824 */ /* 0x000fe200010e0600 */
[----:B--2---:R-:W-:-:S05]  /*467d0*/  IADD3 R9, P1, R9, R2, RZ ;  /* 0x0000000209097210 */ /* 0x004fca0007f3e0ff */
[----:B----4-:R-:W-:Y:S01]  /*467e0*/  IMAD.X R8, R8, 0x1, R0, P1 ;  /* 0x0000000108087824 */ /* 0x010fe200008e0600 */
[----:B------:R1:W-:Y:S04]  /*467f0*/  STL [R1+0xda0], R9 ;  /* 0x000da00901007387 */ /* 0x0003e80000100800 */
[----:B------:R2:W-:Y:S01]  /*46800*/  STL [R1+0xd9c], R8 ;  /* 0x000d9c0801007387 */ /* 0x0005e20000100800 */
[----:B-1----:R-:W-:-:S04]  /*46810*/  LOP3.LUT R9, R9, R8, RZ, 0x3c, !PT ;  /* 0x0000000809097212 */ /* 0x002fc800078e3cff */
[----:B--2---:R-:W-:-:S04]  /*46820*/  LOP3.LUT R8, R9, R8, RZ, 0x3c, !PT ;  /* 0x0000000809087212 */ /* 0x004fc800078e3cff */
[----:B------:R-:W-:Y:S01]  /*46830*/  LOP3.LUT R9, R9, R8, RZ, 0x3c, !PT ;  /* 0x0000000809097212 */ /* 0x000fe200078e3cff */
[----:B------:R-:W-:Y:S04]  /*46840*/  STL [R1+0xdc0], R151 ;  /* 0x000dc09701007387 */ /* 0x000fe80000100800 */
[----:B------:R1:W-:Y:S04]  /*46850*/  LDGSTS.E [R3+0x16b00], desc[UR4][R8.64], P0 ;  /* 0x16b0000008037fae */ /* 0x0003e80008121844 */
[----:B------:R2:W-:Y:S01]  /*46860*/  STL [R1+0xdbc], R150 ;  /* 0x000dbc9601007387 */ /* 0x0005e20000100800 */
[----:B-1----:R-:W-:-:S02]  /*46870*/  IMAD.MOV.U32 R8, RZ, RZ, R151 ;  /* 0x000000ffff087224 */ /* 0x002fc400078e0097 */
[----:B------:R-:W-:Y:S02]  /*46880*/  IMAD.MOV.U32 R9, RZ, RZ, R150 ;  /* 0x000000ffff097224 */ /* 0x000fe400078e0096 */
[----:B--2---:R-:W5:Y:S04]  /*46890*/  LDL.LU R150, [R1+0x1858] ;  /* 0x0018580001967983 */ /* 0x004f680000300800 */
[----:B------:R-:W5:Y:S04]  /*468a0*/  LDL.LU R151, [R1+0x1854] ;  /* 0x0018540001977983 */ /* 0x000f680000300800 */
[----:B------:R1:W-:Y:S04]  /*468b0*/  LDGSTS.E [R3+0x16f00], desc[UR4][R8.64], P0 ;  /* 0x16f0000008037fae */ /* 0x0003e80008121844 */
[----:B------:R-:W2:Y:S04]  /*468c0*/  LDL.LU R8, [R1+0xddc] ;  /* 0x000ddc0001087983 */ /* 0x000ea80000300800 */
[----:B------:R-:W1:Y:S01]  /*468d0*/  LDL.LU R9, [R1+0xde0] ;  /* 0x000de00001097983 */ /* 0x000e620000300800 */
[----:B------:R-:W-:-:S05]  /*468e0*/  IADD3 R11, P2, R11, R2, RZ ;  /* 0x000000020b0b7210 */ /* 0x000fca0007f5e0ff */
[----:B------:R-:W-:Y:S01]  /*468f0*/  IMAD.X R12, R12, 0x1, R0, P2 ;  /* 0x000000010c0c7824 */ /* 0x000fe200010e0600 */
[----:B-1----:R-:W-:-:S05]  /*46900*/  IADD3 R9, P1, R9, R2, RZ ;  /* 0x0000000209097210 */ /* 0x002fca0007f3e0ff */
[----:B--2---:R-:W-:Y:S01]  /*46910*/  IMAD.X R8, R8, 0x1, R0, P1 ;  /* 0x0000000108087824 */ /* 0x004fe200008e0600 */
[----:B------:R1:W-:Y:S04]  /*46920*/  STL [R1+0xde0], R9 ;  /* 0x000de00901007387 */ /* 0x0003e80000100800 */
[----:B------:R2:W-:Y:S01]  /*46930*/  STL [R1+0xddc], R8 ;  /* 0x000ddc0801007387 */ /* 0x0005e20000100800 */
[----:B-1----:R-:W-:-:S04]  /*46940*/  LOP3.LUT R9, R9, R8, RZ, 0x3c, !PT ;  /* 0x0000000809097212 */ /* 0x002fc800078e3cff */
[----:B--2---:R-:W-:-:S04]  /*46950*/  LOP3.LUT R8, R9, R8, RZ, 0x3c, !PT ;  /* 0x0000000809087212 */ /* 0x004fc800078e3cff */
[----:B------:R-:W-:Y:S01]  /*46960*/  LOP3.LUT R9, R9, R8, RZ, 0x3c, !PT ;  /* 0x0000000809097212 */ /* 0x000fe200078e3cff */
[----:B------:R1:W-:Y:S04]  /*46970*/  STL [R1+0xe00], R11 ;  /* 0x000e000b01007387 */ /* 0x0003e80000100800 */
[----:B------:R2:W-:Y:S04]  /*46980*/  LDGSTS.E [R3+0x17300], desc[UR4][R8.64], P0 ;  /* 0x1730000008037fae */ /* 0x0005e80008121844 */
[----:B------:R4:W-:Y:S01]  /*46990*/  STL [R1+0xdfc], R12 ;  /* 0x000dfc0c01007387 */ /* 0x0009e20000100800 */
[----:B--2---:R-:W-:-:S02]  /*469a0*/  IMAD.MOV.U32 R8, RZ, RZ, R11 ;  /* 0x000000ffff087224 */ /* 0x004fc400078e000b */
[----:B------:R-:W-:Y:S01]  /*469b0*/  IMAD.MOV.U32 R9, RZ, RZ, R12 ;  /* 0x000000ffff097224 */ /* 0x000fe200078e000c */
[----:B-1----:R-:W1:Y:S01]  /*469c0*/  LDC R11, c[0x0][0x230] ;  /* 0x00008c00ff0b7b82 */ /* 0x002e620000000800 */
[----:B----4-:R-:W2:Y:S04]  /*469d0*/  LDL.LU R12, [R1+0x1850] ;  /* 0x00185000010c7983 */ /* 0x010ea80000300800 */
[----:B------:R4:W-:Y:S04]  /*469e0*/  LDGSTS.E [R3+0x17700], desc[UR4][R8.64], P0 ;  /* 0x1770000008037fae */ /* 0x0009e80008121844 */
[----:B------:R-:W2:Y:S04]  /*469f0*/  LDL.LU R8, [R1+0xe1c] ;  /* 0x000e1c0001087983 */ /* 0x000ea80000300800 */
[----:B------:R-:W4:Y:S01]  /*46a00*/  LDL.LU R9, [R1+0xe20] ;  /* 0x000e200001097983 */ /* 0x000f220000300800 */
[----:B---3--:R-:W-:Y:S01]  /*46a10*/  IADD3 R7, P2, R7, R2, RZ ;  /* 0x0000000207077210 */ /* 0x008fe20007f5e0ff */
[----:B-1----:R-:W-:-:S03]  /*46a20*/  VIADD R11, R11, 0x3f ;  /* 0x0000003f0b0b7836 */ /* 0x002fc60000000000 */
[----:B------:R-:W-:Y:S02]  /*46a30*/  IADD3.X R10, R10, R0, RZ, P2, !PT ;  /* 0x000000000a0a7210 */ /* 0x000fe400017fe4ff */
[----:B----4-:R-:W-:-:S05]  /*46a40*/  IADD3 R9, P1, R9, R2, RZ ;  /* 0x0000000209097210 */ /* 0x010fca0007f3e0ff */
[----:B--2---:R-:W-:Y:S01]  /*46a50*/  IMAD.X R8, R8, 0x1, R0, P1 ;  /* 0x0000000108087824 */ /* 0x004fe200008e0600 */
[----:B------:R1:W-:Y:S04]  /*46a60*/  STL [R1+0xe20], R9 ;  /* 0x000e200901007387 */ /* 0x0003e80000100800 */
[----:B------:R2:W-:Y:S01]  /*46a70*/  STL [R1+0xe1c], R8 ;  /* 0x000e1c0801007387 */ /* 0x0005e20000100800 */
[----:B-1----:R-:W-:-:S04]  /*46a80*/  LOP3.LUT R9, R9, R8, RZ, 0x3c, !PT ;  /* 0x0000000809097212 */ /* 0x002fc800078e3cff */
[----:B--2---:R-:W-:-:S04]  /*46a90*/  LOP3.LUT R8, R9, R8, RZ, 0x3c, !PT ;  /* 0x0000000809087212 */ /* 0x004fc800078e3cff */
[----:B------:R-:W-:Y:S01]  /*46aa0*/  LOP3.LUT R9, R9, R8, RZ, 0x3c, !PT ;  /* 0x0000000809097212 */ /* 0x000fe200078e3cff */
[----:B------:R1:W-:Y:S04]  /*46ab0*/  STL [R1+0xe40], R7 ;  /* 0x000e400701007387 */ /* 0x0003e80000100800 */
[----:B------:R2:W-:Y:S01]  /*46ac0*/  LDGSTS.E [R3+0x17b00], desc[UR4][R8.64], P0 ;  /* 0x17b0000008037fae */ /* 0x0005e20008121844 */
[----:B------:R-:W-:Y:S02]  /*46ad0*/  VIADD R12, R12, 0x1 ;  /* 0x000000010c0c7836 */ /* 0x000fe40000000000 */
[----:B--2---:R-:W-:Y:S01]  /*46ae0*/  IMAD.MOV.U32 R8, RZ, RZ, R7 ;  /* 0x000000ffff087224 */ /* 0x004fe200078e0007 */
[----:B-1----:R-:W-:Y:S01]  /*46af0*/  SHF.R.S32.HI R7, RZ, 0x1f, R11 ;  /* 0x0000001fff077819 */ /* 0x002fe2000001140b */
[----:B------:R-:W-:-:S03]  /*46b00*/  IMAD.MOV.U32 R9, RZ, RZ, R10 ;  /* 0x000000ffff097224 */ /* 0x000fc600078e000a */
[----:B------:R-:W-:Y:S02]  /*46b10*/  LEA.HI R7, R7, R11, RZ, 0x6 ;  /* 0x0000000b07077211 */ /* 0x000fe400078f30ff */
[----:B------:R1:W-:Y:S02]  /*46b20*/  LDGSTS.E [R3+0x17f00], desc[UR4][R8.64], P0 ;  /* 0x17f0000008037fae */ /* 0x0003e40008121844 */
[----:B------:R-:W-:Y:S02]  /*46b30*/  SHF.R.S32.HI R7, RZ, 0x6, R7 ;  /* 0x00000006ff077819 */ /* 0x000fe40000011407 */
[----:B------:R1:W-:Y:S02]  /*46b40*/  STL [R1+0xe3c], R10 ;  /* 0x000e3c0a01007387 */ /* 0x0003e40000100800 */
[----:B------:R-:W-:Y:S01]  /*46b50*/  ISETP.NE.U32.AND P0, PT, R12, R7, PT ;  /* 0x000000070c00720c */ /* 0x000fe20003f05070 */
[----:B------:R-:W-:Y:S01]  /*46b60*/  IMAD.MOV.U32 R7, RZ, RZ, R6 ;  /* 0x000000ffff077224 */ /* 0x000fe200078e0006 */
[----:B------:R-:W0:Y:S04]  /*46b70*/  LDGDEPBAR ;  /* 0x00000000000079af */ /* 0x000e280000000000 */
[----:B------:R1:W5:Y:S07]  /*46b80*/  LDL.LU R6, [R1+0x184c] ;  /* 0x00184c0001067983 */ /* 0x00036e0000300800 */
[----:B------:R-:W-:Y:S05]  /*46b90*/  @P0 BRA `(.L_x_1) ;  /* 0xffffff0c00480947 */ /* 0x000fea000383ffff */
.L_x_0:
[----:B------:R-:W-:Y:S01]  /*46ba0*/  STL.64 [R1+0x1a28], R50 ;  /* 0x001a283201007387 */ /* 0x000fe20000100a00 */
[----:B------:R-:W-:Y:S01]  /*46bb0*/  ULDC UR6, c[0x0][0x248] ;  /* 0x0000920000067ab9 */ /* 0x000fe20000000800 */
[----:B------:R-:W-:Y:S01]  /*46bc0*/  ULDC UR8, c[0x0][0x22c] ;  /* 0x00008b0000087ab9 */ /* 0x000fe20000000800 */
[----:B------:R-:W2:Y:S01]  /*46bd0*/  S2R R2, SR_TID.X ;  /* 0x0000000000027919 */ /* 0x000ea20000002100 */
[----:B-1----:R-:W-:Y:S01]  /*46be0*/  LOP3.LUT R3, R3, 0xfffffeff, RZ, 0xc0, !PT ;  /* 0xfffffeff03037812 */ /* 0x002fe200078ec0ff */
        /* <DEDUP_REMOVED lines=18> */
[----:B-1----:R-:W3:Y:S01]  /*46d10*/  LDL.LU R55, [R1+0x8] ;  /* 0x0000080001377983 */ /* 0x002ee20000300800 */
[----:B------:R-:W-:Y:S01]  /*46d20*/  ULDC UR27, c[0x0][0x248] ;  /* 0x00009200001b7ab9 */ /* 0x000fe20000000800 */
[----:B------:R-:W-:Y:S01]  /*46d30*/  ULDC UR29, c[0x0][0x248] ;  /* 0x00009200001d7ab9 */ /* 0x000fe20000000800 */
[----:B------:R-:W-:Y:S01]  /*46d40*/  ULDC UR30, c[0x0][0x248] ;  /* 0x00009200001e7ab9 */ /* 0x000fe20000000800 */
[----:B------:R-:W4:Y:S01]  /*46d50*/  LDL.LU R52, [R1] ;  /* 0x0000000001347983 */ /* 0x000f220000300800 */
[----:B------:R-:W-:Y:S01]  /*46d60*/  ULDC UR31, c[0x0][0x248] ;  /* 0x00009200001f7ab9 */ /* 0x000fe20000000800 */
[----:B------:R-:W-:Y:S01]  /*46d70*/  ULDC UR32, c[0x0][0x248] ;  /* 0x0000920000207ab9 */ /* 0x000fe20000000800 */
[----:B------:R-:W-:Y:S01]  /*46d80*/  ULDC UR33, c[0x0][0x248] ;  /* 0x0000920000217ab9 */ /* 0x000fe20000000800 */
[----:B------:R-:W4:Y:S01]  /*46d90*/  LDL.LU R51, [R1+0x414] ;  /* 0x0004140001337983 */ /* 0x000f220000300800 */
        /* <DEDUP_REMOVED lines=11> */
[----:B------:R-:W-:Y:S01]  /*46e50*/  STL [R1+0x1a10], R57 ;  /* 0x001a103901007387 */ /* 0x000fe20000100800 */
        /* <DEDUP_REMOVED lines=28> */
[----:B------:R-:W-:-:S04]  /*47020*/  DEPBAR.LE SB0, 0x0 ;  /* 0x000080000000791a */ /* 0x000fc80000000000 */
[----:B------:R-:W-:Y:S04]  /*47030*/  STL [R1+0x19f0], R65 ;  /* 0x0019f04101007387 */ /* 0x000fe80000100800 */
[----:B------:R-:W-:Y:S04]  /*47040*/  STL [R1+0x19ec], R67 ;  /* 0x0019ec4301007387 */ /* 0x000fe80000100800 */
[----:B------:R-:W-:Y:S04]  /*47050*/  STL [R1+0x19e8], R68 ;  /* 0x0019e84401007387 */ /* 0x000fe80000100800 */
[----:B------:R-:W-:Y:S04]  /*47060*/  STL [R1+0x19e4], R70 ;  /* 0x0019e44601007387 */ /* 0x000fe80000100800 */
[----:B------:R-:W-:Y:S04]  /*47070*/  STL [R1+0x19e0], R69 ;  /* 0x0019e04501007387 */ /* 0x000fe80000100800 */
[----:B------:R-:W-:Y:S04]  /*47080*/  STL [R1+0x19dc], R71 ;  /* 0x0019dc4701007387 */ /* 0x000fe80000100800 */
[----:B------:R-:W-:Y:S04]  /*47090*/  STL [R1+0x19d8], R72 ;  /* 0x0019d84801007387 */ /* 0x000fe80000100800 */
[----:B------:R-:W-:Y:S04]  /*470a0*/  STL [R1+0x19d4], R74 ;  /* 0x0019d44a01007387 */ /* 0x000fe80000100800 */
[----:B------:R1:W-:Y:S04]  /*470b0*/  STL [R1+0x19d0], R73 ;  /* 0x0019d04901007387 */ /* 0x0003e80000100800 */
[----:B-1----:R-:W4:Y:S04]  /*470c0*/  LDL.LU R73, [R1+0x100c] ;  /* 0x00100c0001497983 */ /* 0x002f280000300800 */
[----:B------:R1:W-:Y:S04]  /*470d0*/  STL [R1+0x19cc], R75 ;  /* 0x0019cc4b01007387 */ /* 0x0003e80000100800 */
[----:B-1----:R-:W4:Y:S01]  /*470e0*/  LDL.LU R75, [R1+0x17e8] ;  /* 0x0017e800014b7983 */ /* 0x002f220000300800 */
[----:B--2---:R-:W-:-:S03]  /*470f0*/  IMAD.SHL.U32 R0, R2, 0x10, RZ ;  /* 0x0000001002007824 */ /* 0x004fc600078e00ff */
[----:B------:R-:W-:Y:S02]  /*47100*/  STL [R1+0x19c8], R76 ;  /* 0x0019c84c01007387 */ /* 0x000fe40000100800 */
[----:B------:R-:W-:Y:S02]  /*47110*/  LOP3.LUT R0, R0, 0xf0, RZ, 0xc0, !PT ;  /* 0x000000f000007812 */ /* 0x000fe400078ec0ff */
        /* <DEDUP_REMOVED lines=14> */
[----:B------:R-:W-:Y:S04]  /*47200*/  STL [R1+0x198c], R19 ;  /* 0x00198c1301007387 */ /* 0x000fe80000100800 */
[----:B------:R-:W-:Y:S01]  /*47210*/  STL [R1+0x1988], R23 ;  /* 0x0019881701007387 */ /* 0x000fe20000100800 */
[----:B-1---5:R-:W-:-:S03]  /*47220*/  VIADD R5, R6, 0x7 ;  /* 0x0000000706057836 */ /* 0x022fc60000000000 */
        /* <DEDUP_REMOVED lines=10> */
[----:B-1----:R-:W-:Y:S01]  /*472d0*/  IMAD R151, R6, UR6, RZ ;  /* 0x0000000606977c24 */ /* 0x002fe2000f8e02ff */
[----:B------:R-:W-:-:S02]  /*472e0*/  ULDC UR6, c[0x0][0x248] ;  /* 0x0000920000067ab9 */ /* 0x000fc40000000800 */
[----:B------:R-:W-:Y:S01]  /*472f0*/  STL [R1+0x1934], R148 ;  /* 0x0019349401007387 */ /* 0x000fe20000100800 */
[----:B------:R-:W-:Y:S01]  /*47300*/  VIADD R21, R151, UR6 ;  /* 0x0000000697157c36 */ /* 0x000fe20008000000 */
[----:B------:R-:W-:Y:S02]  /*47310*/  ULDC UR6, c[0x0][0x248] ;  /* 0x0000920000067ab9 */ /* 0x000fe40000000800 */
[----:B------:R-:W-:Y:S01]  /*47320*/  STL [R1+0x1930], R147 ;  /* 0x0019309301007387 */ /* 0x000fe20000100800 */
[----:B------:R-:W-:Y:S01]  /*47330*/  VIADD R54, R21, UR6 ;  /* 0x0000000615367c36 */ /* 0x000fe20008000000 */
[----:B------:R-:W-:Y:S02]  /*47340*/  ULDC UR6, c[0x0][0x248] ;  /* 0x0000920000067ab9 */ /* 0x000fe40000000800 */
[----:B------:R-:W-:Y:S01]  /*47350*/  STL [R1+0x192c], R146 ;  /* 0x00192c9201007387 */ /* 0x000fe20000100800 */
[----:B------:R-:W-:Y:S01]  /*47360*/  VIADD R207, R54, UR6 ;  /* 0x0000000636cf7c36 */ /* 0x000fe20008000000 */
[----:B------:R-:W-:-:S02]  /*47370*/  ULDC UR6, c[0x0][0x248] ;  /* 0x0000920000067ab9 */ /* 0x000fc40000000800 */
[----:B------:R-:W-:Y:S01]  /*47380*/  STL [R1+0x1928], R145 ;  /* 0x0019289101007387 */ /* 0x000fe20000100800 */
[----:B------:R-:W-:Y:S01]  /*47390*/  VIADD R206, R207, UR6 ;  /* 0x00000006cfce7c36 */ /* 0x000fe20008000000 */
[----:B------:R-:W-:Y:S02]  /*473a0*/  ULDC UR6, c[0x0][0x248] ;  /* 0x0000920000067ab9 */ /* 0x000fe40000000800 */
[----:B------:R-:W-:Y:S02]  /*473b0*/  STL [R1+0x1924], R144 ;  /* 0x0019249001007387 */ /* 0x000fe40000100800 */
[----:B------:R-:W-:Y:S01]  /*473c0*/  IADD3 R205, R206, UR6, RZ ;  /* 0x00000006cecd7c10 */ /* 0x000fe2000fffe0ff */
[----:B------:R-:W-:Y:S01]  /*473d0*/  ULDC UR6, c[0x0][0x248] ;  /* 0x0000920000067ab9 */ /* 0x000fe20000000800 */
[----:B------:R-:W-:Y:S03]  /*473e0*/  STL [R1+0x1920], R143 ;  /* 0x0019208f01007387 */ /* 0x000fe60000100800 */
[----:B------:R-:W-:Y:S01]  /*473f0*/  VIADD R204, R205, UR6 ;  /* 0x00000006cdcc7c36 */ /* 0x000fe20008000000 */
[----:B------:R-:W-:Y:S01]  /*47400*/  ULDC UR6, c[0x0][0x248] ;  /* 0x0000920000067ab9 */ /* 0x000fe20000000800 */
[----:B------:R-:W-:Y:S02]  /*47410*/  STL [R1+0x191c], R142 ;  /* 0x00191c8e01007387 */ /* 0x000fe40000100800 */
        /* <DEDUP_REMOVED lines=23> */
[----:B------:R-:W-:Y:S03]  /*47590*/  STL [R1+0x18fc], R134 ;  /* 0x0018fc8601007387 */ /* 0x000fe60000100800 */
        /* <DEDUP_REMOVED lines=14> */
[----:B------:R-:W-:Y:S01]  /*47680*/  STL [R1+0x18e8], R129 ;  /* 0x0018e88101007387 */ /* 0x000fe20000100800 */
[----:B---3--:R-:W-:-:S02]  /*47690*/  IMAD.MOV.U32 R17, RZ, RZ, R55 ;  /* 0x000000ffff117224 */ /* 0x008fc400078e0037 */
[----:B------:R-:W-:Y:S01]  /*476a0*/  VIADD R190, R191, UR6 ;  /* 0x00000006bfbe7c36 */ /* 0x000fe20008000000 */
[----:B------:R-:W-:Y:S01]  /*476b0*/  ULDC UR6, c[0x0][0x248] ;  /* 0x0000920000067ab9 */ /* 0x000fe20000000800 */
[----:B------:R-:W-:Y:S01]  /*476c0*/  STL [R1+0x18e4], R128 ;  /* 0x0018e48001007387 */ /* 0x000fe20000100800 */
[----:B----4-:R-:W-:Y:S01]  /*476d0*/  MOV R22, R52 ;  /* 0x0000003400167202 */ /* 0x010fe20000000f00 */
[----:B------:R-:W-:Y:S01]  /*476e0*/  VIADD R189, R190, UR6 ;  /* 0x00000006bebd7c36 */ /* 0x000fe20008000000 */
[----:B------:R-:W-:Y:S01]  /*476f0*/  ULDC UR6, c[0x0][0x248] ;  /* 0x0000920000067ab9 */ /* 0x000fe20000000800 */
[----:B------:R-:W-:Y:S01]  /*47700*/  STL [R1+0x18e0], R127 ;  /* 0x0018e07f01007387 */ /* 0x000fe20000100800 */
[----:B------:R-:W-:Y:S02]  /*47710*/  IMAD.MOV.U32 R55, RZ, RZ, R51 ;  /* 0x000000ffff377224 */ /* 0x000fe400078e0033 */
[----:B------:R-:W-:Y:S01]  /*47720*/  VIADD R188, R189, UR6 ;  /* 0x00000006bdbc7c36 */ /* 0x000fe20008000000 */
[----:B------:R-:W-:Y:S01]  /*47730*/  ULDC UR6, c[0x0][0x248] ;  /* 0x0000920000067ab9 */ /* 0x000fe20000000800 */
[----:B------:R-:W-:Y:S01]  /*47740*/  STL [R1+0x18dc], R126 ;  /* 0x0018dc7e01007387 */ /* 0x000fe20000100800 */
[----:B------:R-:W-:-:S02]  /*47750*/  IMAD.MOV.U32 R52, RZ, RZ, R53 ;  /* 0x000000ffff347224 */ /* 0x000fc400078e0035 */
[----:B------:R-:W-:Y:S01]  /*47760*/  VIADD R187, R188, UR6 ;  /* 0x00000006bcbb7c36 */ /* 0x000fe20008000000 */
[----:B------:R-:W-:Y:S01]  /*47770*/  ULDC UR6, c[0x0][0x248] ;  /* 0x0000920000067ab9 */ /* 0x000fe20000000800 */
[----:B------:R-:W-:Y:S01]  /*47780*/  STL [R1+0x18d8], R125 ;  /* 0x0018d87d01007387 */ /* 0x000fe20000100800 */
[----:B------:R-:W-:Y:S02]  /*47790*/  IMAD.MOV.U32 R53, RZ, RZ, R50 ;  /* 0x000000ffff357224 */ /* 0x000fe400078e0032 */
        /* <DEDUP_REMOVED lines=63> */
[----:B------:R-:W-:Y:S02]  /*47b90*/  BAR.SYNC.DEFER_BLOCKING 0x0 ;  /* 0x0000000000007b1d */ /* 0x000fe40000010000 */
[----:B------:R-:W-:-:S02]  /*47ba0*/  IADD3 R165, R166, UR6, RZ ;  /* 0x00000006a6a57c10 */ /* 0x000fc4000fffe0ff */
[----:B------:R-:W-:Y:S02]  /*47bb0*/  ISETP.GE.AND P0, PT, R73, R75, PT ;  /* 0x0000004b4900720c */ /* 0x000fe40003f06270 */
[----:B------:R-:W-:Y:S02]  /*47bc0*/  ULDC UR6, c[0x0][0x248] ;  /* 0x0000920000067ab9 */ /* 0x000fe40000000800 */
[----:B------:R-:W-:Y:S01]  /*47bd0*/  ISETP.LT.AND P2, PT, R5, UR10, !P0 ;  /* 0x0000000a05007c0c */ /* 0x000fe2000c741270 */
[----:B------:R-:W-:Y:S01]  /*47be0*/  VIADD R164, R165, UR6 ;  /* 0x00000006a5a47c36 */ /* 0x000fe20008000000 */
[----:B------:R-:W-:Y:S01]  /*47bf0*/  ULDC UR6, c[0x0][0x248] ;  /* 0x0000920000067ab9 */ /* 0x000fe20000000800 */
[----:B------:R-:W-:Y:S01]  /*47c00*/  STL [R1+0x1880], R103 ;  /* 0x0018806701007387 */ /* 0x000fe20000100800 */
[----:B------:R-:W-:Y:S01]  /*47c10*/  ULDC UR10, c[0x0][0x248] ;  /* 0x00009200000a7ab9 */ /* 0x000fe20000000800 */
        /* <DEDUP_REMOVED lines=26> */
[----:B------:R1:W-:Y:S03]  /*47dc0*/  STL [R1+0x185c], R94 ;  /* 0x00185c5e01007387 */ /* 0x0003e60000100800 */
[----:B------:R-:W-:Y:S01]  /*47dd0*/  VIADD R154, R155, UR6 ;  /* 0x000000069b9a7c36 */ /* 0x000fe20008000000 */
[----:B------:R-:W-:Y:S01]  /*47de0*/  ULDC UR6, c[0x0][0x248] ;  /* 0x0000920000067ab9 */ /* 0x000fe20000000800 */
[----:B------:R-:W-:Y:S02]  /*47df0*/  STL [R1+0x1858], R93 ;  /* 0x0018585d01007387 */ /* 0x000fe40000100800 */
[----:B------:R-:W-:Y:S01]  /*47e00*/  VIADD R153, R154, UR6 ;  /* 0x000000069a997c36 */ /* 0x000fe20008000000 */
[----:B------:R-:W-:Y:S01]  /*47e10*/  ULDC UR6, c[0x0][0x248] ;  /* 0x0000920000067ab9 */ /* 0x000fe20000000800 */
[----:B------:R2:W-:Y:S01]  /*47e20*/  STL [R1+0x1854], R92 ;  /* 0x0018545c01007387 */ /* 0x0005e20000100800 */
[----:B-1----:R-:W-:Y:S01]  /*47e30*/  MOV R94, UR5 ;  /* 0x00000005005e7c02 */ /* 0x002fe20008000f00 */
        /* <DEDUP_REMOVED lines=9> */
[----:B------:R1:W-:Y:S01]  /*47ed0*/  STL [R1+0x1950], R94 ;  /* 0x0019505e01007387 */ /* 0x0003e20000100800 */
[----:B--2---:R-:W-:Y:S01]  /*47ee0*/  MOV R92, UR4 ;  /* 0x00000004005c7c02 */ /* 0x004fe20008000f00 */
[----:B------:R-:W-:Y:S01]  /*47ef0*/  VIADD R13, R14, UR6 ;  /* 0x000000060e0d7c36 */ /* 0x000fe20008000000 */
[----:B------:R-:W-:Y:S01]  /*47f00*/  ULDC UR6, c[0x0][0x248] ;  /* 0x0000920000067ab9 */ /* 0x000fe20000000800 */
[----:B------:R-:W2:Y:S01]  /*47f10*/  S2R R124, SR_TID.X ;  /* 0x00000000007c7919 */ /* 0x000ea20000002100 */
[----:B------:R-:W-:Y:S01]  /*47f20*/  ULDC UR4, c[0x0][0x22c] ;  /* 0x00008b0000047ab9 */ /* 0x000fe20000000800 */
[----:B------:R-:W-:Y:S01]  /*47f30*/  VIADD R12, R13, UR6 ;  /* 0x000000060d0c7c36 */ /* 0x000fe20008000000 */
[----:B------:R-:W-:Y:S01]  /*47f40*/  ULDC UR6, c[0x0][0x248] ;  /* 0x0000920000067ab9 */ /* 0x000fe20000000800 */
[----:B------:R-:W-:Y:S02]  /*47f50*/  STL [R1+0x1954], R92 ;  /* 0x0019545c01007387 */ /* 0x000fe40000100800 */
[----:B------:R-:W-:Y:S01]  /*47f60*/  VIADD R11, R12, UR6 ;  /* 0x000000060c0b7c36 */ /* 0x000fe20008000000 */
[----:B------:R-:W-:-:S03]  /*47f70*/  ULDC UR6, c[0x0][0x248] ;  /* 0x0000920000067ab9 */ /* 0x000fc60000000800 */
[----:B------:R-:W-:Y:S01]  /*47f80*/  VIADD R10, R11, UR6 ;  /* 0x000000060b0a7c36 */ /* 0x000fe20008000000 */
[----:B------:R-:W-:-:S04]  /*47f90*/  ULDC UR6, c[0x0][0x248] ;  /* 0x0000920000067ab9 */ /* 0x000fc80000000800 */
[----:B------:R-:W-:Y:S01]  /*47fa0*/  IADD3 R9, R10, UR6, RZ ;  /* 0x000000060a097c10 */ /* 0x000fe2000fffe0ff */
[----:B------:R-:W-:-:S04]  /*47fb0*/  ULDC UR6, c[0x0][0x248] ;  /* 0x0000920000067ab9 */ /* 0x000fc80000000800 */
[----:B------:R-:W-:Y:S01]  /*47fc0*/  VIADD R8, R9, UR6 ;  /* 0x0000000609087c36 */ /* 0x000fe20008000000 */
[----:B------:R-:W-:-:S03]  /*47fd0*/  ULDC UR6, c[0x0][0x248] ;  /* 0x0000920000067ab9 */ /* 0x000fc60000000800 */
[----:B------:R-:W-:Y:S01]  /*47fe0*/  VIADD R209, R8, UR6 ;  /* 0x0000000608d17c36 */ /* 0x000fe20008000000 */
[----:B------:R-:W-:-:S03]  /*47ff0*/  ULDC UR6, c[0x0][0x248] ;  /* 0x0000920000067ab9 */ /* 0x000fc60000000800 */
[----:B------:R-:W-:Y:S01]  /*48000*/  VIADD R208, R209, UR6 ;  /* 0x00000006d1d07c36 */ /* 0x000fe20008000000 */
[----:B------:R-:W-:-:S03]  /*48010*/  ULDC UR6, c[0x0][0x248] ;  /* 0x0000920000067ab9 */ /* 0x000fc60000000800 */
[----:B------:R-:W-:Y:S01]  /*48020*/  VIADD R211, R208, UR6 ;  /* 0x00000006d0d37c36 */ /* 0x000fe20008000000 */
[----:B------:R-:W-:Y:S01]  /*48030*/  ULDC UR6, c[0x0][0x248] ;  /* 0x0000920000067ab9 */ /* 0x000fe20000000800 */
[C---:B--2---:R-:W-:Y:S02]  /*48040*/  IMAD.SHL.U32 R4, R124.reuse, 0x40, RZ ;  /* 0x000000407c047824 */ /* 0x044fe400078e00ff */
[----:B------:R-:W-:Y:S01]  /*48050*/  VIADD R210, R211, UR6 ;  /* 0x00000006d3d27c36 */ /* 0x000fe20008000000 */
[----:B------:R-:W-:Y:S01]  /*48060*/  ULDC UR6, c[0x0][0x248] ;  /* 0x0000920000067ab9 */ /* 0x000fe20000000800 */
[----:B------:R-:W-:Y:S01]  /*48070*/  IMAD.SHL.U32 R2, R124, 0x8, RZ ;  /* 0x000000087c027824 */ /* 0x000fe200078e00ff */
[----:B------:R-:W-:Y:S01]  /*48080*/  LOP3.LUT R4, R4, 0x400, RZ, 0xc0, !PT ;  /* 0x0000040004047812 */ /* 0x000fe200078ec0ff */
[----:B------:R-:W-:Y:S01]  /*48090*/  VIADD R213, R210, UR6 ;  /* 0x00000006d2d57c36 */ /* 0x000fe20008000000 */
[----:B------:R-:W-:Y:S02]  /*480a0*/  ULDC UR6, c[0x0][0x248] ;  /* 0x0000920000067ab9 */ /* 0x000fe40000000800 */
[----:B------:R-:W-:Y:S01]  /*480b0*/  IADD3 R4, R4, UR7, R0 ;  /* 0x0000000704047c10 */ /* 0x000fe2000fffe000 */
[----:B------:R-:W-:Y:S01]  /*480c0*/  VIADD R212, R213, UR6 ;  /* 0x00000006d5d47c36 */ /* 0x000fe20008000000 */
[----:B------:R-:W-:Y:S01]  /*480d0*/  ULDC UR6, c[0x0][0x248] ;  /* 0x0000920000067ab9 */ /* 0x000fe20000000800 */
[----:B------:R-:W-:-:S02]  /*480e0*/  LOP3.LUT R0, R2, 0x300, RZ, 0xc0, !PT ;  /* 0x0000030002007812 */ /* 0x000fc400078ec0ff */
[----:B------:R-:W-:Y:S01]  /*480f0*/  VIADD R215, R212, UR6 ;  /* 0x00000006d4d77c36 */ /* 0x000fe20008000000 */
[----:B------:R-:W-:Y:S02]  /*48100*/  ULDC UR6, c[0x0][0x248] ;  /* 0x0000920000067ab9 */ /* 0x000fe40000000800 */
[----:B------:R-:W-:Y:S02]  /*48110*/  IMAD.IADD R4, R4, 0x1, R0 ;  /* 0x0000000104047824 */ /* 0x000fe400078e0200 */
[----:B------:R-:W-:Y:S01]  /*48120*/  VIADD R214, R215, UR6 ;  /* 0x00000006d7d67c36 */ /* 0x000fe20008000000 */
[----:B------:R-:W-:Y:S01]  /*48130*/  ULDC UR6, c[0x0][0x248] ;  /* 0x0000920000067ab9 */ /* 0x000fe20000000800 */
[----:B------:R-:W-:-:S03]  /*48140*/  VIADD R0, R6, 0xa ;  /* 0x0000000a06007836 */ /* 0x000fc60000000000 */
[----:B------:R-:W-:Y:S01]  /*48150*/  IADD3 R217, R214, UR6, RZ ;  /* 0x00000006d6d97c10 */ /* 0x000fe2000fffe0ff */
[----:B------:R-:W-:Y:S01]  /*48160*/  ULDC UR6, c[0x0][0x248] ;  /* 0x0000920000067ab9 */ /* 0x000fe20000000800 */
[----:B------:R-:W-:Y:S01]  /*48170*/  ISETP.LT.AND P1, PT, R0, UR8, !P0 ;  /* 0x0000000800007c0c */ /* 0x000fe2000c721270 */
[----:B------:R-:W-:Y:S01]  /*48180*/  ULDC UR8, c[0x0][0x22c] ;  /* 0x00008b0000087ab9 */ /* 0x000fe20000000800 */
[----:B------:R-:W-:Y:S01]  /*48190*/  IADD3 R0, R6, 0x9, RZ ;  /* 0x0000000906007810 */ /* 0x000fe20007ffe0ff */
[----:B------:R-:W-:Y:S01]  /*481a0*/  VIADD R216, R217, UR6 ;  /* 0x00000006d9d87c36 */ /* 0x000fe20008000000 */
[----:B------:R-:W-:-:S03]  /*481b0*/  ULDC UR6, c[0x0][0x248] ;  /* 0x0000920000067ab9 */ /* 0x000fc60000000800 */
[----:B------:R-:W-:Y:S01]  /*481c0*/  VIADD R219, R216, UR6 ;  /* 0x00000006d8db7c36 */ /* 0x000fe20008000000 */
[----:B------:R-:W-:-:S03]  /*481d0*/  ULDC UR6, c[0x0][0x248] ;  /* 0x0000920000067ab9 */ /* 0x000fc60000000800 */
[----:B------:R-:W-:Y:S01]  /*481e0*/  VIADD R218, R219, UR6 ;  /* 0x00000006dbda7c36 */ /* 0x000fe20008000000 */
[----:B------:R-:W-:Y:S01]  /*481f0*/  ULDC UR6, c[0x0][0x248] ;  /* 0x0000920000067ab9 */ /* 0x000fe20000000800 */
[----:B------:R-:W-:Y:S02]  /*48200*/  @P1 LOP3.LUT R3, R3, 0x100, RZ, 0xfc, !PT ;  /* 0x0000010003031812 */ /* 0x000fe400078efcff */
[----:B------:R-:W-:Y:S01]  /*48210*/  VIADD R221, R218, UR6 ;  /* 0x00000006dadd7c36 */ /* 0x000fe20008000000 */
[----:B------:R-:W-:Y:S01]  /*48220*/  ULDC UR6, c[0x0][0x248] ;  /* 0x0000920000067ab9 */ /* 0x000fe20000000800 */
[----:B------:R-:W-:Y:S01]  /*48230*/  ISETP.LT.AND P1, PT, R0, UR8, !P0 ;  /* 0x0000000800007c0c */ /* 0x000fe2000c721270 */
[----:B------:R-:W-:Y:S01]  /*48240*/  VIADD R0, R6, 0x8 ;  /* 0x0000000806007836 */ /* 0x000fe20000000000 */
[----:B------:R-:W-:Y:S01]  /*48250*/  LOP3.LUT R3, R3, 0xffffff7f, RZ, 0xc0, !PT ;  /* 0xffffff7f03037812 */ /* 0x000fe200078ec0ff */
[----:B------:R-:W-:Y:S01]  /*48260*/  VIADD R220, R221, UR6 ;  /* 0x00000006dddc7c36 */ /* 0x000fe20008000000 */
[----:B------:R-:W-:Y:S01]  /*48270*/  ULDC UR6, c[0x0][0x248] ;  /* 0x0000920000067ab9 */ /* 0x000fe20000000800 */
[----:B------:R-:W-:-:S02]  /*48280*/  ULDC UR8, c[0x0][0x22c] ;  /* 0x00008b0000087ab9 */ /* 0x000fc40000000800 */
        /* <DEDUP_REMOVED lines=8> */
[----:B------:R-:W-:Y:S01]  /*48310*/  ULDC UR8, c[0x0][0x248] ;  /* 0x0000920000087ab9 */ /* 0x000fe20000000800 */
[----:B------:R-:W-:Y:S01]  /*48320*/  VIADD R224, R225, UR6 ;  /* 0x00000006e1e07c36 */ /* 0x000fe20008000000 */
[----:B------:R-:W-:Y:S01]  /*48330*/  ULDC UR6, c[0x0][0x248] ;  /* 0x0000920000067ab9 */ /* 0x000fe20000000800 */
[----:B------:R-:W-:-:S03]  /*48340*/  LOP3.LUT R3, R3, 0xffffffbf, RZ, 0xc0, !PT ;  /* 0xffffffbf03037812 */ /* 0x000fc600078ec0ff */
[----:B------:R-:W-:Y:S01]  /*48350*/  IADD3 R227, R224, UR6, RZ ;  /* 0x00000006e0e37c10 */ /* 0x000fe2000fffe0ff */
[----:B------:R-:W-:-:S04]  /*48360*/  ULDC UR6, c[0x0][0x248] ;  /* 0x0000920000067ab9 */ /* 0x000fc80000000800 */
[----:B------:R-:W-:Y:S01]  /*48370*/  VIADD R226, R227, UR6 ;  /* 0x00000006e3e27c36 */ /* 0x000fe20008000000 */
[----:B------:R-:W-:Y:S01]  /*48380*/  ULDC UR6, c[0x0][0x248] ;  /* 0x0000920000067ab9 */ /* 0x000fe20000000800 */
[----:B------:R-:W-:Y:S02]  /*48390*/  @P1 LOP3.LUT R3, R3, 0x40, RZ, 0xfc, !PT ;  /* 0x0000004003031812 */ /* 0x000fe400078efcff */
[----:B------:R-:W-:Y:S01]  /*483a0*/  VIADD R229, R226, UR6 ;  /* 0x00000006e2e57c36 */ /* 0x000fe20008000000 */
[----:B------:R-:W-:Y:S01]  /*483b0*/  ULDC UR6, c[0x0][0x248] ;  /* 0x0000920000067ab9 */ /* 0x000fe20000000800 */
[----:B------:R-:W-:Y:S02]  /*483c0*/  LOP3.LUT R3, R3, 0xffffffdf, RZ, 0xc0, !PT ;  /* 0xffffffdf03037812 */ /* 0x000fe400078ec0ff */
[----:B------:R-:W-:Y:S01]  /*483d0*/  VIADD R228, R229, UR6 ;  /* 0x00000006e5e47c36 */ /* 0x000fe20008000000 */
[----:B------:R-:W-:Y:S01]  /*483e0*/  ULDC UR6, c[0x0][0x248] ;  /* 0x0000920000067ab9 */ /* 0x000fe20000000800 */
[----:B------:R-:W-:-:S02]  /*483f0*/  @P2 LOP3.LUT R3, R3, 0x20, RZ, 0xfc, !PT ;  /* 0x0000002003032812 */ /* 0x000fc400078efcff */
[----:B------:R-:W-:Y:S01]  /*48400*/  VIADD R231, R228, UR6 ;  /* 0x00000006e4e77c36 */ /* 0x000fe20008000000 */
[----:B------:R-:W-:-:S03]  /*48410*/  ULDC UR6, c[0x0][0x248] ;  /* 0x0000920000067ab9 */ /* 0x000fc60000000800 */
        /* <DEDUP_REMOVED lines=46> */
[----:B-1----:R-:W-:Y:S01]  /*48700*/  VIADD R94, R252, UR6 ;  /* 0x00000006fc5e7c36 */ /* 0x002fe20008000000 */
        /* <DEDUP_REMOVED lines=120> */
[----:B------:R-:W-:Y:S02]  /*48e90*/  ULDC UR6, c[0x0][0x244] ;  /* 0x0000910000067ab9 */ /* 0x000fe40000000800 */
[----:B------:R-:W-:Y:S01]  /*48ea0*/  IMAD R0, R73, UR6, RZ ;  /* 0x0000000649007c24 */ /* 0x000fe2000f8e02ff */
[----:B------:R-:W-:Y:S01]  /*48eb0*/  ULDC UR6, c[0x0][0x248] ;  /* 0x0000920000067ab9 */ /* 0x000fe20000000800 */
[----:B------:R-:W-:Y:S01]  /*48ec0*/  VIADD R147, R19, UR8 ;  /* 0x0000000813937c36 */ /* 0x000fe20008000000 */
[----:B------:R-:W-:Y:S02]  /*48ed0*/  ULDC.64 UR8, c[0x0][0x220] ;  /* 0x0000880000087ab9 */ /* 0x000fe40000000a00 */
[C---:B------:R-:W-:Y:S01]  /*48ee0*/  LEA R2, P1, R0.reuse, UR8, 0x2 ;  /* 0x0000000800027c11 */ /* 0x040fe2000f8210ff */
[----:B------:R-:W-:Y:S01]  /*48ef0*/  VIADD R90, R147, UR6 ;  /* 0x00000006935a7c36 */ /* 0x000fe20008000000 */
[----:B------:R-:W-:Y:S01]  /*48f00*/  ULDC UR6, c[0x0][0x248] ;  /* 0x0000920000067ab9 */ /* 0x000fe20000000800 */
[----:B------:R-:W-:Y:S01]  /*48f10*/  ULDC UR8, c[0x0][0x248] ;  /* 0x0000920000087ab9 */ /* 0x000fe20000000800 */
[----:B------:R-:W-:Y:S01]  /*48f20*/  LEA.HI.X.SX32 R0, R0, UR9, 0x2, P1 ;  /* 0x0000000900007c11 */ /* 0x000fe200088f16ff */
[----:B------:R-:W-:Y:S01]  /*48f30*/  VIADD R139, R90, UR6 ;  /* 0x000000065a8b7c36 */ /* 0x000fe20008000000 */
[-C--:B------:R-:W-:Y:S01]  /*48f40*/  LEA R120, P2, R151, R2.reuse, 0x2 ;  /* 0x0000000297787211 */ /* 0x080fe200078410ff */
[----:B------:R-:W-:Y:S01]  /*48f50*/  ULDC UR6, c[0x0][0x248] ;  /* 0x0000920000067ab9 */ /* 0x000fe20000000800 */
[----:B------:R-:W-:Y:S01]  /*48f60*/  LEA R50, P1, R21, R2, 0x2 ;  /* 0x0000000215327211 */ /* 0x000fe200078210ff */
[----:B------:R-:W-:Y:S01]  /*48f70*/  VIADD R138, R139, UR6 ;  /* 0x000000068b8a7c36 */ /* 0x000fe20008000000 */
[----:B------:R-:W-:Y:S01]  /*48f80*/  LEA.HI.X.SX32 R121, R151, R0, 0x2, P2 ;  /* 0x0000000097797211 */ /* 0x000fe200010f16ff */
[----:B------:R-:W-:Y:S01]  /*48f90*/  ULDC UR6, c[0x0][0x248] ;  /* 0x0000920000067ab9 */ /* 0x000fe20000000800 */
[----:B------:R-:W-:Y:S01]  /*48fa0*/  LEA R150, P2, R54, R2, 0x2 ;  /* 0x0000000236967211 */ /* 0x000fe200078410ff */
[----:B------:R-:W-:Y:S01]  /*48fb0*/  VIADD R77, R138, UR8 ;  /* 0x000000088a4d7c36 */ /* 0x000fe20008000000 */
[-C--:B------:R-:W-:Y:S01]  /*48fc0*/  LEA.HI.X.SX32 R51, R21, R0.reuse, 0x2, P1 ;  /* 0x0000000015337211 */ /* 0x080fe200008f16ff */
[----:B------:R-:W-:Y:S01]  /*48fd0*/  STL.64 [R1+0x17d8], R120 ;  /* 0x0017d87801007387 */ /* 0x000fe20000100a00 */
[----:B------:R-:W-:Y:S01]  /*48fe0*/  LEA.HI.X.SX32 R151, R54, R0, 0x2, P2 ;  /* 0x0000000036977211 */ /* 0x000fe200010f16ff */
[----:B------:R-:W-:Y:S01]  /*48ff0*/  VIADD R135, R77, UR6 ;  /* 0x000000064d877c36 */ /* 0x000fe20008000000 */
[----:B------:R-:W-:Y:S01]  /*49000*/  ULDC UR9, c[0x0][0x248] ;  /* 0x0000920000097ab9 */ /* 0x000fe20000000800 */
[----:B------:R1:W-:Y:S01]  /*49010*/  STL.64 [R1+0x17e0], R50 ;  /* 0x0017e03201007387 */ /* 0x0003e20000100a00 */
[C---:B------:R-:W-:Y:S01]  /*49020*/  LEA R54, P2, R206.reuse, R2, 0x2 ;  /* 0x00000002ce367211 */ /* 0x040fe200078410ff */
[----:B------:R-:W-:Y:S01]  /*49030*/  IMAD.MOV.U32 R21, RZ, RZ, R55 ;  /* 0x000000ffff157224 */ /* 0x000fe200078e0037 */
[----:B------:R-:W-:Y:S01]  /*49040*/  ULDC UR8, c[0x0][0x248] ;  /* 0x0000920000087ab9 */ /* 0x000fe20000000800 */
[----:B------:R-:W-:Y:S01]  /*49050*/  VIADD R136, R135, UR9 ;  /* 0x0000000987887c36 */ /* 0x000fe20008000000 */
[----:B------:R-:W-:Y:S01]  /*49060*/  ULDC UR6, c[0x0][0x248] ;  /* 0x0000920000067ab9 */ /* 0x000fe20000000800 */
[----:B-1----:R-:W2:Y:S01]  /*49070*/  LDL.LU.64 R50, [R1+0x1a28] ;  /* 0x001a280001327983 */ /* 0x002ea20000300a00 */
[----:B------:R-:W-:Y:S01]  /*49080*/  LEA.HI.X.SX32 R55, R206, R0, 0x2, P2 ;  /* 0x00000000ce377211 */ /* 0x000fe200010f16ff */
[----:B------:R-:W-:Y:S01]  /*49090*/  VIADD R87, R136, UR10 ;  /* 0x0000000a88577c36 */ /* 0x000fe20008000000 */
[----:B------:R-:W-:Y:S01]  /*490a0*/  ULDC UR9, c[0x0][0x248] ;  /* 0x0000920000097ab9 */ /* 0x000fe20000000800 */
[----:B------:R1:W-:Y:S01]  /*490b0*/  STL.64 [R1+0x17d0], R150 ;  /* 0x0017d09601007387 */ /* 0x0003e20000100a00 */
[----:B------:R-:W-:Y:S01]  /*490c0*/  LEA R206, P2, R204, R2, 0x2 ;  /* 0x00000002ccce7211 */ /* 0x000fe200078410ff */
[----:B------:R-:W-:Y:S01]  /*490d0*/  ULDC UR10, c[0x0][0x248] ;  /* 0x00009200000a7ab9 */ /* 0x000fe20000000800 */
[----:B------:R-:W-:Y:S01]  /*490e0*/  IADD3 R79, R87, UR8, RZ ;  /* 0x00000008574f7c10 */ /* 0x000fe2000fffe0ff */
[----:B------:R-:W-:-:S04]  /*490f0*/  ULDC UR8, c[0x0][0x248] ;  /* 0x0000920000087ab9 */ /* 0x000fc80000000800 */
[----:B------:R-:W-:Y:S01]  /*49100*/  VIADD R134, R79, UR11 ;  /* 0x0000000b4f867c36 */ /* 0x000fe20008000000 */
[----:B------:R-:W-:Y:S01]  /*49110*/  ULDC UR11, c[0x0][0x248] ;  /* 0x00009200000b7ab9 */ /* 0x000fe20000000800 */
[----:B-1----:R-:W-:Y:S01]  /*49120*/  IMAD.MOV.U32 R150, RZ, RZ, R52 ;  /* 0x000000ffff967224 */ /* 0x002fe200078e0034 */
[C---:B------:R-:W-:Y:S01]  /*49130*/  LEA R52, P1, R207.reuse, R2, 0x2 ;  /* 0x00000002cf347211 */ /* 0x040fe200078210ff */
[----:B------:R-:W-:Y:S02]  /*49140*/  IMAD.MOV.U32 R151, RZ, RZ, R53 ;  /* 0x000000ffff977224 */ /* 0x000fe400078e0035 */
[----:B------:R-:W-:Y:S01]  /*49150*/  VIADD R5, R134, UR13 ;  /* 0x0000000d86057c36 */ /* 0x000fe20008000000 */
[-C--:B------:R-:W-:Y:S01]  /*49160*/  LEA.HI.X.SX32 R53, R207, R0.reuse, 0x2, P1 ;  /* 0x00000000cf357211 */ /* 0x080fe200008f16ff */
[----:B------:R-:W-:Y:S02]  /*49170*/  ULDC UR13, c[0x0][0x248] ;  /* 0x00009200000d7ab9 */ /* 0x000fe40000000800 */
[----:B------:R-:W-:Y:S01]  /*49180*/  VIADD R130, R5, UR6 ;  /* 0x0000000605827c36 */ /* 0x000fe20008000000 */
[----:B------:R-:W-:Y:S01]  /*49190*/  LEA.HI.X.SX32 R207, R204, R0, 0x2, P2 ;  /* 0x00000000cccf7211 */ /* 0x000fe200010f16ff */
[----:B------:R1:W-:Y:S01]  /*491a0*/  STL.64 [R1+0x17c8], R52 ;  /* 0x0017c83401007387 */ /* 0x0003e20000100a00 */
[----:B------:R-:W-:Y:S01]  /*491b0*/  ULDC UR6, c[0x0][0x248] ;  /* 0x0000920000067ab9 */ /* 0x000fe20000000800 */
[----:B------:R-:W-:Y:S01]  /*491c0*/  VIADD R73, R130, UR14 ;  /* 0x0000000e82497c36 */ /* 0x000fe20008000000 */
[----:B------:R-:W-:Y:S01]  /*491d0*/  LEA R116, P2, R202, R2, 0x2 ;  /* 0x00000002ca747211 */ /* 0x000fe200078410ff */
[----:B------:R-:W-:-:S02]  /*491e0*/  ULDC UR14, c[0x0][0x248] ;  /* 0x00009200000e7ab9 */ /* 0x000fc40000000800 */
[----:B------:R-:W-:Y:S01]  /*491f0*/  VIADD R20, R73, UR16 ;  /* 0x0000001049147c36 */ /* 0x000fe20008000000 */
[----:B------:R-:W-:-:S03]  /*49200*/  ULDC UR16, c[0x0][0x248] ;  /* 0x0000920000107ab9 */ /* 0x000fc60000000800 */
[----:B------:R-:W-:Y:S01]  /*49210*/  VIADD R18, R20, UR9 ;  /* 0x0000000914127c36 */ /* 0x000fe20008000000 */
[----:B------:R-:W-:Y:S01]  /*49220*/  ULDC UR9, c[0x0][0x248] ;  /* 0x0000920000097ab9 */ /* 0x000fe20000000800 */
[----:B-1----:R-:W3:Y:S02]  /*49230*/  LDL.LU.64 R52, [R1+0x1a20] ;  /* 0x001a200001347983 */ /* 0x002ee40000300a00 */
[----:B------:R-:W-:Y:S01]  /*49240*/  VIADD R7, R18, UR17 ;  /* 0x0000001112077c36 */ /* 0x000fe20008000000 */
[----:B------:R-:W-:Y:S01]  /*49250*/  ULDC UR17, c[0x0][0x248] ;  /* 0x0000920000117ab9 */ /* 0x000fe20000000800 */
[----:B------:R1:W-:Y:S02]  /*49260*/  STL.64 [R1+0x17c0], R54 ;  /* 0x0017c03601007387 */ /* 0x0003e40000100a00 */
[----:B------:R-:W-:Y:S01]  /*49270*/  VIADD R137, R7, UR19 ;  /* 0x0000001307897c36 */ /* 0x000fe20008000000 */
[----:B------:R-:W-:-:S03]  /*49280*/  ULDC UR19, c[0x0][0x248] ;  /* 0x0000920000137ab9 */ /* 0x000fc60000000800 */
[----:B------:R-:W-:Y:S01]  /*49290*/  VIADD R133, R137, UR10 ;  /* 0x0000000a89857c36 */ /* 0x000fe20008000000 */
[----:B------:R-:W-:-:S04]  /*492a0*/  ULDC UR10, c[0x0][0x248] ;  /* 0x00009200000a7ab9 */ /* 0x000fc80000000800 */
[----:B------:R-:W-:Y:S01]  /*492b0*/  IADD3 R23, R133, UR20, RZ ;  /* 0x0000001485177c10 */ /* 0x000fe2000fffe0ff */
[----:B------:R-:W-:Y:S01]  /*492c0*/  ULDC UR20, c[0x0][0x248] ;  /* 0x0000920000147ab9 */ /* 0x000fe20000000800 */
[----:B-1----:R-:W-:-:S03]  /*492d0*/  LEA R54, P1, R205, R2, 0x2 ;  /* 0x00000002cd367211 */ /* 0x002fc600078210ff */
[----:B------:R-:W-:Y:S01]  /*492e0*/  VIADD R128, R23, UR22 ;  /* 0x0000001617807c36 */ /* 0x000fe20008000000 */
[----:B------:R-:W-:Y:S01]  /*492f0*/  LEA.HI.X.SX32 R55, R205, R0, 0x2, P1 ;  /* 0x00000000cd377211 */ /* 0x000fe200008f16ff */
[----:B------:R-:W-:Y:S01]  /*49300*/  ULDC UR22, c[0x0][0x248] ;  /* 0x0000920000167ab9 */ /* 0x000fe20000000800 */
[C---:B------:R-:W-:Y:S01]  /*49310*/  LEA R204, P1, R203.reuse, R2, 0x2 ;  /* 0x00000002cbcc7211 */ /* 0x040fe200078210ff */
[----:B------:R-:W-:Y:S01]  /*49320*/  VIADD R16, R128, UR8 ;  /* 0x0000000880107c36 */ /* 0x000fe20008000000 */
[----:B------:R-:W-:Y:S02]  /*49330*/  ULDC UR8, c[0x0][0x248] ;  /* 0x0000920000087ab9 */ /* 0x000fe40000000800 */
[----:B------:R-:W-:Y:S01]  /*49340*/  LEA.HI.X.SX32 R205, R203, R0, 0x2, P1 ;  /* 0x00000000cbcd7211 */ /* 0x000fe200008f16ff */
[----:B------:R1:W-:Y:S01]  /*49350*/  STL.64 [R1+0x17b8], R54 ;  /* 0x0017b83601007387 */ /* 0x0003e20000100a00 */
[----:B------:R-:W-:Y:S01]  /*49360*/  VIADD R129, R16, UR23 ;  /* 0x0000001710817c36 */ /* 0x000fe20008000000 */
[----:B------:R-:W-:-:S03]  /*49370*/  ULDC UR23, c[0x0][0x248] ;  /* 0x0000920000177ab9 */ /* 0x000fc60000000800 */
[----:B------:R-:W-:Y:S01]  /*49380*/  VIADD R131, R129, UR25 ;  /* 0x0000001981837c36 */ /* 0x000fe20008000000 */
[----:B------:R-:W-:-:S03]  /*49390*/  ULDC UR25, c[0x0][0x248] ;  /* 0x0000920000197ab9 */ /* 0x000fc60000000800 */
[----:B------:R-:W-:Y:S01]  /*493a0*/  VIADD R127, R131, UR11 ;  /* 0x0000000b837f7c36 */ /* 0x000fe20008000000 */
[----:B------:R-:W-:Y:S01]  /*493b0*/  ULDC UR11, c[0x0][0x248] ;  /* 0x00009200000b7ab9 */ /* 0x000fe20000000800 */
[----:B-1----:R-:W4:Y:S02]  /*493c0*/  LDL.LU.64 R54, [R1+0x1a18] ;  /* 0x001a180001367983 */ /* 0x002f240000300a00 */
[----:B------:R-:W-:Y:S01]  /*493d0*/  VIADD R126, R127, UR12 ;  /* 0x0000000c7f7e7c36 */ /* 0x000fe20008000000 */
[----:B------:R-:W-:Y:S01]  /*493e0*/  ULDC UR12, c[0x0][0x248] ;  /* 0x00009200000c7ab9 */ /* 0x000fe20000000800 */
[----:B------:R1:W-:Y:S02]  /*493f0*/  STL.64 [R1+0x17b0], R206 ;  /* 0x0017b0ce01007387 */ /* 0x0003e40000100a00 */
[----:B------:R-:W-:Y:S01]  /*49400*/  VIADD R125, R126, UR15 ;  /* 0x0000000f7e7d7c36 */ /* 0x000fe20008000000 */
[----:B------:R-:W-:Y:S01]  /*49410*/  ULDC UR15, c[0x0][0x248] ;  /* 0x00009200000f7ab9 */ /* 0x000fe20000000800 */
[----:B------:R1:W-:Y:S02]  /*49420*/  STL.64 [R1+0x17a8], R204 ;  /* 0x0017a8cc01007387 */ /* 0x0003e40000100a00 */
[----:B------:R-:W-:Y:S01]  /*49430*/  VIADD R93, R125, UR18 ;  /* 0x000000127d5d7c36 */ /* 0x000fe20008000000 */
[----:B------:R-:W-:-:S03]  /*49440*/  ULDC UR18, c[0x0][0x248] ;  /* 0x0000920000127ab9 */ /* 0x000fc60000000800 */
[----:B------:R-:W-:Y:S01]  /*49450*/  VIADD R92, R93, UR21 ;  /* 0x000000155d5c7c36 */ /* 0x000fe20008000000 */
[----:B------:R-:W-:Y:S01]  /*49460*/  ULDC UR21, c[0x0][0x248] ;  /* 0x0000920000157ab9 */ /* 0x000fe20000000800 */
[----:B-1----:R-:W-:Y:S01]  /*49470*/  IMAD.MOV.U32 R207, RZ, RZ, R117 ;  /* 0x000000ffffcf7224 */ /* 0x002fe200078e0075 */
[----:B------:R-:W-:Y:S02]  /*49480*/  LEA.HI.X.SX32 R117, R202, R0, 0x2, P2 ;  /* 0x00000000ca757211 */ /* 0x000fe400010f16ff */
[CC--:B------:R-:W-:Y:S02]  /*49490*/  LEA R202, P2, R200.reuse, R2.reuse, 0x2 ;  /* 0x00000002c8ca7211 */ /* 0x0c0fe400078410ff */
[C---:B------:R-:W-:Y:S02]  /*494a0*/  LEA R204, P1, R201.reuse, R2, 0x2 ;  /* 0x00000002c9cc7211 */ /* 0x040fe400078210ff */
[-C--:B------:R-:W-:Y:S02]  /*494b0*/  LEA.HI.X.SX32 R203, R200, R0.reuse, 0x2, P2 ;  /* 0x00000000c8cb7211 */ /* 0x080fe400010f16ff */
[----:B------:R-:W-:Y:S01]  /*494c0*/  LEA.HI.X.SX32 R205, R201, R0, 0x2, P1 ;  /* 0x00000000c9cd7211 */ /* 0x000fe200008f16ff */
[----:B------:R-:W-:Y:S01]  /*494d0*/  STL.64 [R1+0x17a0], R116 ;  /* 0x0017a07401007387 */ /* 0x000fe20000100a00 */
[----:B------:R-:W-:-:S02]  /*494e0*/  LEA R200, P2, R198, R2, 0x2 ;  /* 0x00000002c6c87211 */ /* 0x000fc400078410ff */
[----:B------:R-:W-:Y:S01]  /*494f0*/  MOV R206, R118 ;  /* 0x0000007600ce7202 */ /* 0x000fe20000000f00 */
[----:B------:R1:W-:Y:S01]  /*49500*/  STL.64 [R1+0x1798], R204 ;  /* 0x001798cc01007387 */ /* 0x0003e20000100a00 */
[----:B------:R-:W-:Y:S01]  /*49510*/  IADD3 R132, R92, UR24, RZ ;  /* 0x000000185c847c10 */ /* 0x000fe2000fffe0ff */
[----:B------:R-:W-:Y:S02]  /*49520*/  ULDC UR24, c[0x0][0x248] ;  /* 0x0000920000187ab9 */ /* 0x000fe40000000800 */
[----:B------:R1:W-:Y:S01]  /*49530*/  STL.64 [R1+0x1790], R202 ;  /* 0x001790ca01007387 */ /* 0x0003e20000100a00 */
[----:B------:R-:W-:Y:S01]  /*49540*/  LEA.HI.X.SX32 R201, R198, R0, 0x2, P2 ;  /* 0x00000000c6c97211 */ /* 0x000fe200010f16ff */
[----:B------:R-:W-:Y:S01]  /*49550*/  VIADD R123, R132, UR27 ;  /* 0x0000001b847b7c36 */ /* 0x000fe20008000000 */
[----:B------:R-:W-:-:S03]  /*49560*/  ULDC UR27, c[0x0][0x248] ;  /* 0x00009200001b7ab9 */ /* 0x000fc60000000800 */
[----:B------:R-:W-:Y:S01]  /*49570*/  VIADD R122, R123, UR29 ;  /* 0x0000001d7b7a7c36 */ /* 0x000fe20008000000 */
[----:B------:R-:W-:Y:S01]  /*49580*/  ULDC UR29, c[0x0][0x248] ;  /* 0x00009200001d7ab9 */ /* 0x000fe20000000800 */
[----:B-1----:R-:W-:Y:S01]  /*49590*/  IMAD.MOV.U32 R204, RZ, RZ, R206 ;  /* 0x000000ffffcc7224 */ /* 0x002fe200078e00ce */
[C---:B------:R-:W-:Y:S01]  /*495a0*/  LEA R202, P1, R199.reuse, R2, 0x2 ;  /* 0x00000002c7ca7211 */ /* 0x040fe200078210ff */
[----:B------:R-:W-:Y:S02]  /*495b0*/  IMAD.MOV.U32 R205, RZ, RZ, R114 ;  /* 0x000000ffffcd7224 */ /* 0x000fe400078e0072 */
[----:B------:R-:W-:Y:S01]  /*495c0*/  VIADD R121, R122, UR30 ;  /* 0x0000001e7a797c36 */ /* 0x000fe20008000000 */
[----:B------:R-:W-:Y:S01]  /*495d0*/  LEA.HI.X.SX32 R203, R199, R0, 0x2, P1 ;  /* 0x00000000c7cb7211 */ /* 0x000fe200008f16ff */
[----:B------:R-:W-:Y:S01]  /*495e0*/  IMAD.MOV.U32 R206, RZ, RZ, R111 ;  /* 0x000000ffffce7224 */ /* 0x000fe200078e006f */
[----:B------:R-:W-:-:S03]  /*495f0*/  ULDC UR30, c[0x0][0x248] ;  /* 0x00009200001e7ab9 */ /* 0x000fc60000000800 */
[----:B------:R1:W-:Y:S04]  /*49600*/  STL.64 [R1+0x1788], R202 ;  /* 0x001788ca01007387 */ /* 0x0003e80000100a00 */
[----:B------:R1:W-:Y:S02]  /*49610*/  STL.64 [R1+0x1780], R200 ;  /* 0x001780c801007387 */ /* 0x0003e40000100a00 */
[CC--:B-1----:R-:W-:Y:S02]  /*49620*/  LEA R202, P1, R197.reuse, R2.reuse, 0x2 ;  /* 0x00000002c5ca7211 */ /* 0x0c2fe400078210ff */
[----:B------:R-:W-:Y:S02]  /*49630*/  LEA R200, P2, R196, R2, 0x2 ;  /* 0x00000002c4c87211 */ /* 0x000fe400078410ff */
[----:B------:R-:W-:-:S02]  /*49640*/  LEA.HI.X.SX32 R203, R197, R0, 0x2, P1 ;  /* 0x00000000c5cb7211 */ /* 0x000fc400008f16ff */
[----:B------:R-:W-:Y:S02]  /*49650*/  LEA.HI.X.SX32 R201, R196, R0, 0x2, P2 ;  /* 0x00000000c4c97211 */ /* 0x000fe400010f16ff */
[C---:B------:R-:W-:Y:S01]  /*49660*/  LEA R196, P1, R195.reuse, R2, 0x2 ;  /* 0x00000002c3c47211 */ /* 0x040fe200078210ff */
[----:B------:R1:W-:Y:S03]  /*49670*/  STL.64 [R1+0x1778], R202 ;  /* 0x001778ca01007387 */ /* 0x0003e60000100a00 */
[----:B------:R-:W-:Y:S01]  /*49680*/  LEA.HI.X.SX32 R197, R195, R0, 0x2, P1 ;  /* 0x00000000c3c57211 */ /* 0x000fe200008f16ff */
[----:B------:R-:W-:Y:S01]  /*49690*/  STL.64 [R1+0x1770], R200 ;  /* 0x001770c801007387 */ /* 0x000fe20000100a00 */
[-C--:B------:R-:W-:Y:S01]  /*496a0*/  LEA R198, P1, R193, R2.reuse, 0x2 ;  /* 0x00000002c1c67211 */ /* 0x080fe200078210ff */
[----:B-1----:R-:W-:Y:S01]  /*496b0*/  IMAD.MOV.U32 R203, RZ, RZ, R112 ;  /* 0x000000ffffcb7224 */ /* 0x002fe200078e0070 */
[C---:B------:R-:W-:Y:S01]  /*496c0*/  LEA R112, P2, R194.reuse, R2, 0x2 ;  /* 0x00000002c2707211 */ /* 0x040fe200078410ff */
[----:B------:R-:W-:Y:S01]  /*496d0*/  IMAD.MOV.U32 R202, RZ, RZ, R113 ;  /* 0x000000ffffca7224 */ /* 0x000fe200078e0071 */
[----:B------:R1:W-:Y:S02]  /*496e0*/  STL.64 [R1+0x1768], R196 ;  /* 0x001768c401007387 */ /* 0x0003e40000100a00 */
[----:B------:R-:W-:-:S02]  /*496f0*/  LEA.HI.X.SX32 R113, R194, R0, 0x2, P2 ;  /* 0x00000000c2717211 */ /* 0x000fc400010f16ff */
[----:B------:R-:W-:Y:S02]  /*49700*/  LEA.HI.X.SX32 R199, R193, R0, 0x2, P1 ;  /* 0x00000000c1c77211 */ /* 0x000fe400008f16ff */
[-C--:B------:R-:W-:Y:S02]  /*49710*/  LEA R194, P1, R191, R2.reuse, 0x2 ;  /* 0x00000002bfc27211 */ /* 0x080fe400078210ff */
[----:B-1----:R-:W-:-:S04]  /*49720*/  LEA R196, P2, R192, R2, 0x2 ;  /* 0x00000002c0c47211 */ /* 0x002fc800078410ff */
[----:B------:R-:W-:Y:S02]  /*49730*/  LEA.HI.X.SX32 R197, R192, R0, 0x2, P2 ;  /* 0x00000000c0c57211 */ /* 0x000fe400010f16ff */
[C---:B------:R-:W-:Y:S02]  /*49740*/  LEA R192, P2, R190.reuse, R2, 0x2 ;  /* 0x00000002bec07211 */ /* 0x040fe400078410ff */
[-C--:B------:R-:W-:Y:S01]  /*49750*/  LEA.HI.X.SX32 R195, R191, R0.reuse, 0x2, P1 ;  /* 0x00000000bfc37211 */ /* 0x080fe200008f16ff */
[----:B------:R-:W-:Y:S01]  /*49760*/  STL.64 [R1+0x1760], R112 ;  /* 0x0017607001007387 */ /* 0x000fe20000100a00 */
[----:B------:R-:W-:-:S03]  /*49770*/  LEA.HI.X.SX32 R193, R190, R0, 0x2, P2 ;  /* 0x00000000bec17211 */ /* 0x000fc600010f16ff */
[----:B------:R-:W-:Y:S04]  /*49780*/  STL.64 [R1+0x1758], R198 ;  /* 0x001758c601007387 */ /* 0x000fe80000100a00 */
[----:B------:R-:W-:Y:S04]  /*49790*/  STL.64 [R1+0x1750], R196 ;  /* 0x001750c401007387 */ /* 0x000fe80000100a00 */
[----:B------:R1:W-:Y:S04]  /*497a0*/  STL.64 [R1+0x1748], R194 ;  /* 0x001748c201007387 */ /* 0x0003e80000100a00 */
[----:B------:R1:W-:Y:S02]  /*497b0*/  STL.64 [R1+0x1740], R192 ;  /* 0x001740c001007387 */ /* 0x0003e40000100a00 */
[----:B-1----:R-:W-:-:S02]  /*497c0*/  LEA R194, P1, R189, R2, 0x2 ;  /* 0x00000002bdc27211 */ /* 0x002fc400078210ff */
[C---:B------:R-:W-:Y:S02]  /*497d0*/  LEA R192, P2, R188.reuse, R2, 0x2 ;  /* 0x00000002bcc07211 */ /* 0x040fe400078410ff */
[-C--:B------:R-:W-:Y:S02]  /*497e0*/  LEA.HI.X.SX32 R195, R189, R0.reuse, 0x2, P1 ;  /* 0x00000000bdc37211 */ /* 0x080fe400008f16ff */
[----:B------:R-:W-:Y:S02]  /*497f0*/  LEA.HI.X.SX32 R193, R188, R0, 0x2, P2 ;  /* 0x00000000bcc17211 */ /* 0x000fe400010f16ff */
[C---:B------:R-:W-:Y:S01]  /*49800*/  LEA R188, P1, R187.reuse, R2, 0x2 ;  /* 0x00000002bbbc7211 */ /* 0x040fe200078210ff */
[----:B------:R-:W-:Y:S02]  /*49810*/  IMAD.MOV.U32 R200, RZ, RZ, R204 ;  /* 0x000000ffffc87224 */ /* 0x000fe400078e00cc */
[----:B------:R-:W-:Y:S01]  /*49820*/  IMAD.MOV.U32 R204, RZ, RZ, R207 ;  /* 0x000000ffffcc7224 */ /* 0x000fe200078e00cf */
[----:B------:R-:W-:Y:S01]  /*49830*/  LEA.HI.X.SX32 R189, R187, R0, 0x2, P1 ;  /* 0x00000000bbbd7211 */ /* 0x000fe200008f16ff */
[----:B------:R-:W-:Y:S01]  /*49840*/  IMAD.MOV.U32 R207, RZ, RZ, R108 ;  /* 0x000000ffffcf7224 */ /* 0x000fe200078e006c */
[----:B------:R-:W-:Y:S01]  /*49850*/  LEA R108, P2, R186, R2, 0x2 ;  /* 0x00000002ba6c7211 */ /* 0x000fe200078410ff */
[----:B------:R-:W-:Y:S01]  /*49860*/  IMAD.MOV.U32 R201, RZ, RZ, R202 ;  /* 0x000000ffffc97224 */ /* 0x000fe200078e00ca */
[----:B------:R-:W-:Y:S01]  /*49870*/  STL.64 [R1+0x1738], R194 ;  /* 0x001738c201007387 */ /* 0x000fe20000100a00 */
[----:B------:R-:W-:-:S02]  /*49880*/  IMAD.MOV.U32 R202, RZ, RZ, R203 ;  /* 0x000000ffffca7224 */ /* 0x000fc400078e00cb */
[----:B------:R-:W-:Y:S01]  /*49890*/  IMAD.MOV.U32 R203, RZ, RZ, R109 ;  /* 0x000000ffffcb7224 */ /* 0x000fe200078e006d */
[----:B------:R-:W-:Y:S01]  /*498a0*/  STL.64 [R1+0x1730], R192 ;  /* 0x001730c001007387 */ /* 0x000fe20000100a00 */
[----:B------:R-:W-:-:S03]  /*498b0*/  LEA.HI.X.SX32 R109, R186, R0, 0x2, P2 ;  /* 0x00000000ba6d7211 */ /* 0x000fc600010f16ff */
[----:B------:R1:W-:Y:S01]  /*498c0*/  STL.64 [R1+0x1728], R188 ;  /* 0x001728bc01007387 */ /* 0x0003e20000100a00 */
[----:B------:R-:W-:-:S04]  /*498d0*/  LEA R186, P2, R184, R2, 0x2 ;  /* 0x00000002b8ba7211 */ /* 0x000fc800078410ff */
[----:B------:R-:W-:Y:S02]  /*498e0*/  LEA.HI.X.SX32 R187, R184, R0, 0x2, P2 ;  /* 0x00000000b8bb7211 */ /* 0x000fe400010f16ff */
[----:B-1----:R-:W-:-:S04]  /*498f0*/  LEA R188, P1, R185, R2, 0x2 ;  /* 0x00000002b9bc7211 */ /* 0x002fc800078210ff */
[----:B------:R-:W-:Y:S01]  /*49900*/  LEA.HI.X.SX32 R189, R185, R0, 0x2, P1 ;  /* 0x00000000b9bd7211 */ /* 0x000fe200008f16ff */
[----:B------:R-:W-:Y:S04]  /*49910*/  STL.64 [R1+0x1720], R108 ;  /* 0x0017206c01007387 */ /* 0x000fe80000100a00 */
[----:B------:R1:W-:Y:S04]  /*49920*/  STL.64 [R1+0x1718], R188 ;  /* 0x001718bc01007387 */ /* 0x0003e80000100a00 */
[----:B------:R1:W-:Y:S02]  /*49930*/  STL.64 [R1+0x1710], R186 ;  /* 0x001710ba01007387 */ /* 0x0003e40000100a00 */
[----:B-1----:R-:W-:-:S02]  /*49940*/  LEA R188, P1, R183, R2, 0x2 ;  /* 0x00000002b7bc7211 */ /* 0x002fc400078210ff */
[C---:B------:R-:W-:Y:S02]  /*49950*/  LEA R186, P2, R182.reuse, R2, 0x2 ;  /* 0x00000002b6ba7211 */ /* 0x040fe400078410ff */
[-C--:B------:R-:W-:Y:S02]  /*49960*/  LEA.HI.X.SX32 R189, R183, R0.reuse, 0x2, P1 ;  /* 0x00000000b7bd7211 */ /* 0x080fe400008f16ff */
[----:B------:R-:W-:Y:S02]  /*49970*/  LEA.HI.X.SX32 R187, R182, R0, 0x2, P2 ;  /* 0x00000000b6bb7211 */ /* 0x000fe400010f16ff */
[CC--:B------:R-:W-:Y:S02]  /*49980*/  LEA R184, P1, R181.reuse, R2.reuse, 0x2 ;  /* 0x00000002b5b87211 */ /* 0x0c0fe400078210ff */
[----:B------:R-:W-:Y:S02]  /*49990*/  LEA R182, P2, R180, R2, 0x2 ;  /* 0x00000002b4b67211 */ /* 0x000fe400078410ff */
[----:B------:R-:W-:-:S02]  /*499a0*/  LEA.HI.X.SX32 R185, R181, R0, 0x2, P1 ;  /* 0x00000000b5b97211 */ /* 0x000fc400008f16ff */
[----:B------:R-:W-:Y:S01]  /*499b0*/  LEA.HI.X.SX32 R183, R180, R0, 0x2, P2 ;  /* 0x00000000b4b77211 */ /* 0x000fe200010f16ff */
[----:B------:R-:W-:Y:S04]  /*499c0*/  STL.64 [R1+0x1708], R188 ;  /* 0x001708bc01007387 */ /* 0x000fe80000100a00 */
[----:B------:R-:W-:Y:S01]  /*499d0*/  STL.64 [R1+0x1700], R186 ;  /* 0x001700ba01007387 */ /* 0x000fe20000100a00 */
[----:B------:R-:W-:-:S03]  /*499e0*/  LEA R180, P2, R178, R2, 0x2 ;  /* 0x00000002b2b47211 */ /* 0x000fc600078410ff */
[----:B------:R-:W-:Y:S04]  /*499f0*/  STL.64 [R1+0x16f8], R184 ;  /* 0x0016f8b801007387 */ /* 0x000fe80000100a00 */
[----:B------:R1:W-:Y:S01]  /*49a00*/  STL.64 [R1+0x16f0], R182 ;  /* 0x0016f0b601007387 */ /* 0x0003e20000100a00 */
[----:B------:R-:W-:Y:S02]  /*49a10*/  LEA.HI.X.SX32 R181, R178, R0, 0x2, P2 ;  /* 0x00000000b2b57211 */ /* 0x000fe400010f16ff */
[----:B-1----:R-:W-:-:S04]  /*49a20*/  LEA R182, P1, R179, R2, 0x2 ;  /* 0x00000002b3b67211 */ /* 0x002fc800078210ff */
[----:B------:R-:W-:-:S05]  /*49a30*/  LEA.HI.X.SX32 R183, R179, R0, 0x2, P1 ;  /* 0x00000000b3b77211 */ /* 0x000fca00008f16ff */
[----:B------:R1:W-:Y:S04]  /*49a40*/  STL.64 [R1+0x16e8], R182 ;  /* 0x0016e8b601007387 */ /* 0x0003e80000100a00 */
[----:B------:R2:W-:Y:S01]  /*49a50*/  STL.64 [R1+0x16e0], R180 ;  /* 0x0016e0b401007387 */ /* 0x0005e20000100a00 */
[CC--:B-1----:R-:W-:Y:S02]  /*49a60*/  LEA R182, P1, R177.reuse, R2.reuse, 0x2 ;  /* 0x00000002b1b67211 */ /* 0x0c2fe400078210ff */
[C---:B--2---:R-:W-:Y:S02]  /*49a70*/  LEA R180, P2, R176.reuse, R2, 0x2 ;  /* 0x00000002b0b47211 */ /* 0x044fe400078410ff */
[-C--:B------:R-:W-:Y:S02]  /*49a80*/  LEA.HI.X.SX32 R183, R177, R0.reuse, 0x2, P1 ;  /* 0x00000000b1b77211 */ /* 0x080fe400008f16ff */
[----:B------:R-:W-:-:S02]  /*49a90*/  LEA.HI.X.SX32 R181, R176, R0, 0x2, P2 ;  /* 0x00000000b0b57211 */ /* 0x000fc400010f16ff */
[CC--:B------:R-:W-:Y:S02]  /*49aa0*/  LEA R178, P1, R175.reuse, R2.reuse, 0x2 ;  /* 0x00000002afb27211 */ /* 0x0c0fe400078210ff */
[C---:B------:R-:W-:Y:S02]  /*49ab0*/  LEA R176, P2, R174.reuse, R2, 0x2 ;  /* 0x00000002aeb07211 */ /* 0x040fe400078410ff */
[-C--:B------:R-:W-:Y:S02]  /*49ac0*/  LEA.HI.X.SX32 R179, R175, R0.reuse, 0x2, P1 ;  /* 0x00000000afb37211 */ /* 0x080fe400008f16ff */
[----:B------:R-:W-:Y:S01]  /*49ad0*/  LEA.HI.X.SX32 R177, R174, R0, 0x2, P2 ;  /* 0x00000000aeb17211 */ /* 0x000fe200010f16ff */
[----:B------:R-:W-:Y:S04]  /*49ae0*/  STL.64 [R1+0x16d8], R182 ;  /* 0x0016d8b601007387 */ /* 0x000fe80000100a00 */
[----:B------:R-:W-:Y:S04]  /*49af0*/  STL.64 [R1+0x16d0], R180 ;  /* 0x0016d0b401007387 */ /* 0x000fe80000100a00 */
[----:B------:R1:W-:Y:S04]  /*49b00*/  STL.64 [R1+0x16c8], R178 ;  /* 0x0016c8b201007387 */ /* 0x0003e80000100a00 */
[----:B------:R2:W-:Y:S01]  /*49b10*/  STL.64 [R1+0x16c0], R176 ;  /* 0x0016c0b001007387 */ /* 0x0005e20000100a00 */
[----:B-1----:R-:W-:-:S02]  /*49b20*/  LEA R178, P1, R173, R2, 0x2 ;  /* 0x00000002adb27211 */ /* 0x002fc400078210ff */
[C---:B--2---:R-:W-:Y:S02]  /*49b30*/  LEA R176, P2, R172.reuse, R2, 0x2 ;  /* 0x00000002acb07211 */ /* 0x044fe400078410ff */
[-C--:B------:R-:W-:Y:S02]  /*49b40*/  LEA.HI.X.SX32 R179, R173, R0.reuse, 0x2, P1 ;  /* 0x00000000adb37211 */ /* 0x080fe400008f16ff */
[----:B------:R-:W-:Y:S02]  /*49b50*/  LEA.HI.X.SX32 R177, R172, R0, 0x2, P2 ;  /* 0x00000000acb17211 */ /* 0x000fe400010f16ff */
[CC--:B------:R-:W-:Y:S02]  /*49b60*/  LEA R174, P1, R171.reuse, R2.reuse, 0x2 ;  /* 0x00000002abae7211 */ /* 0x0c0fe400078210ff */
[----:B------:R-:W-:Y:S02]  /*49b70*/  LEA R172, P2, R170, R2, 0x2 ;  /* 0x00000002aaac7211 */ /* 0x000fe400078410ff */
[----:B------:R-:W-:-:S02]  /*49b80*/  LEA.HI.X.SX32 R175, R171, R0, 0x2, P1 ;  /* 0x00000000abaf7211 */ /* 0x000fc400008f16ff */
        /* <DEDUP_REMOVED lines=20> */
[----:B------:R-:W-:-:S03]  /*49cd0*/  LEA.HI.X.SX32 R169, R164, R0, 0x2, P2 ;  /* 0x00000000a4a97211 */ /* 0x000fc600010f16ff */
[----:B------:R-:W-:Y:S01]  /*49ce0*/  STL.64 [R1+0x1678], R170 ;  /* 0x001678aa01007387 */ /* 0x000fe20000100a00 */
[----:B------:R-:W-:-:S03]  /*49cf0*/  LEA R166, P2, R162, R2, 0x2 ;  /* 0x00000002a2a67211 */ /* 0x000fc600078410ff */
[----:B------:R1:W-:Y:S01]  /*49d00*/  STL.64 [R1+0x1670], R168 ;  /* 0x001670a801007387 */ /* 0x0003e20000100a00 */
[----:B------:R-:W-:Y:S02]  /*49d10*/  LEA.HI.X.SX32 R167, R162, R0, 0x2, P2 ;  /* 0x00000000a2a77211 */ /* 0x000fe400010f16ff */
[-C--:B------:R-:W-:Y:S02]  /*49d20*/  LEA R162, P2, R160, R2.reuse, 0x2 ;  /* 0x00000002a0a27211 */ /* 0x080fe400078410ff */
[----:B-1----:R-:W-:-:S04]  /*49d30*/  LEA R168, P1, R163, R2, 0x2 ;  /* 0x00000002a3a87211 */ /* 0x002fc800078210ff */
[----:B------:R-:W-:Y:S02]  /*49d40*/  LEA.HI.X.SX32 R169, R163, R0, 0x2, P1 ;  /* 0x00000000a3a97211 */ /* 0x000fe400008f16ff */
[C---:B------:R-:W-:Y:S02]  /*49d50*/  LEA R164, P1, R161.reuse, R2, 0x2 ;  /* 0x00000002a1a47211 */ /* 0x040fe400078210ff */
[-C--:B------:R-:W-:Y:S02]  /*49d60*/  LEA.HI.X.SX32 R163, R160, R0.reuse, 0x2, P2 ;  /* 0x00000000a0a37211 */ /* 0x080fe400010f16ff */
        /* <DEDUP_REMOVED lines=8> */
[----:B------:R-:W-:Y:S02]  /*49df0*/  LEA.HI.X.SX32 R163, R159, R0, 0x2, P1 ;  /* 0x000000009fa37211 */ /* 0x000fe400008f16ff */
        /* <DEDUP_REMOVED lines=24> */
[C---:B------:R-:W-:Y:S01]  /*49f80*/  LEA R14, P1, R13.reuse, R2, 0x2 ;  /* 0x000000020d0e7211 */ /* 0x040fe200078210ff */
[----:B------:R1:W-:Y:S03]  /*49f90*/  STL.64 [R1+0x1608], R152 ;  /* 0x0016089801007387 */ /* 0x0003e60000100a00 */
[----:B------:R-:W-:Y:S01]  /*49fa0*/  LEA.HI.X.SX32 R15, R13, R0, 0x2, P1 ;  /* 0x000000000d0f7211 */ /* 0x000fe200008f16ff */
[----:B------:R-:W-:Y:S01]  /*49fb0*/  STL.64 [R1+0x1600], R154 ;  /* 0x0016009a01007387 */ /* 0x000fe20000100a00 */
[----:B-1----:R-:W-:-:S03]  /*49fc0*/  LEA R152, P2, R12, R2, 0x2 ;  /* 0x000000020c987211 */ /* 0x002fc600078410ff */
[----:B------:R1:W-:Y:S01]  /*49fd0*/  STL.64 [R1+0x15f8], R14 ;  /* 0x0015f80e01007387 */ /* 0x0003e20000100a00 */
[----:B------:R-:W-:Y:S02]  /*49fe0*/  LEA.HI.X.SX32 R153, R12, R0, 0x2, P2 ;  /* 0x000000000c997211 */ /* 0x000fe400010f16ff */
[----:B------:R-:W-:-:S04]  /*49ff0*/  LEA R12, P1, R11, R2, 0x2 ;  /* 0x000000020b0c7211 */ /* 0x000fc800078210ff */
[----:B------:R-:W-:Y:S02]  /*4a000*/  LEA.HI.X.SX32 R13, R11, R0, 0x2, P1 ;  /* 0x000000000b0d7211 */ /* 0x000fe400008f16ff */
[C---:B-1----:R-:W-:Y:S01]  /*4a010*/  LEA R14, P2, R10.reuse, R2, 0x2 ;  /* 0x000000020a0e7211 */ /* 0x042fe200078410ff */
[----:B------:R-:W-:Y:S03]  /*4a020*/  STL.64 [R1+0x15f0], R152 ;  /* 0x0015f09801007387 */ /* 0x000fe60000100a00 */
        /* <DEDUP_REMOVED lines=12> */
[----:B------:R-:W-:Y:S01]  /*4a0f0*/  LEA.HI.X.SX32 R11, R208, R0, 0x2, P2 ;  /* 0x00000000d00b7211 */ /* 0x000fe200010f16ff */
[----:B------:R1:W-:Y:S04]  /*4a100*/  STL.64 [R1+0x15c8], R8 ;  /* 0x0015c80801007387 */ /* 0x0003e80000100a00 */
[----:B------:R2:W-:Y:S01]  /*4a110*/  STL.64 [R1+0x15c0], R10 ;  /* 0x0015c00a01007387 */ /* 0x0005e20000100a00 */
[----:B-1----:R-:W-:-:S02]  /*4a120*/  LEA R8, P2, R210, R2, 0x2 ;  /* 0x00000002d2087211 */ /* 0x002fc400078410ff */
[C---:B--2---:R-:W-:Y:S02]  /*4a130*/  LEA R10, P1, R211.reuse, R2, 0x2 ;  /* 0x00000002d30a7211 */ /* 0x044fe400078210ff */
[-C--:B------:R-:W-:Y:S02]  /*4a140*/  LEA.HI.X.SX32 R9, R210, R0.reuse, 0x2, P2 ;  /* 0x00000000d2097211 */ /* 0x080fe400010f16ff */
[----:B------:R-:W-:-:S05]  /*4a150*/  LEA.HI.X.SX32 R11, R211, R0, 0x2, P1 ;  /* 0x00000000d30b7211 */ /* 0x000fca00008f16ff */
[----:B------:R1:W-:Y:S04]  /*4a160*/  STL.64 [R1+0x15b8], R10 ;  /* 0x0015b80a01007387 */ /* 0x0003e80000100a00 */
[----:B------:R2:W-:Y:S01]  /*4a170*/  STL.64 [R1+0x15b0], R8 ;  /* 0x0015b00801007387 */ /* 0x0005e20000100a00 */
[CC--:B-1----:R-:W-:Y:S02]  /*4a180*/  LEA R10, P1, R213.reuse, R2.reuse, 0x2 ;  /* 0x00000002d50a7211 */ /* 0x0c2fe400078210ff */
[C---:B--2---:R-:W-:Y:S02]  /*4a190*/  LEA R8, P2, R212.reuse, R2, 0x2 ;  /* 0x00000002d4087211 */ /* 0x044fe400078410ff */
[-C--:B------:R-:W-:Y:S02]  /*4a1a0*/  LEA.HI.X.SX32 R11, R213, R0.reuse, 0x2, P1 ;  /* 0x00000000d50b7211 */ /* 0x080fe400008f16ff */
[----:B------:R-:W-:-:S03]  /*4a1b0*/  LEA.HI.X.SX32 R9, R212, R0, 0x2, P2 ;  /* 0x00000000d4097211 */ /* 0x000fc600010f16ff */
        /* <DEDUP_REMOVED lines=50> */
[----:B------:R-:W-:Y:S02]  /*4a4e0*/  MOV R199, R110 ;  /* 0x0000006e00c77202 */ /* 0x000fe40000000f00 */
[CC--:B-1----:R-:W-:Y:S02]  /*4a4f0*/  LEA R10, P1, R231.reuse, R2.reuse, 0x2 ;  /* 0x00000002e70a7211 */ /* 0x0c2fe400078210ff */
[----:B--2---:R-:W-:Y:S02]  /*4a500*/  LEA R8, P2, R230, R2, 0x2 ;  /* 0x00000002e6087211 */ /* 0x004fe400078410ff */
[----:B------:R-:W-:-:S02]  /*4a510*/  LEA.HI.X.SX32 R11, R231, R0, 0x2, P1 ;  /* 0x00000000e70b7211 */ /* 0x000fc400008f16ff */
[----:B------:R-:W-:Y:S01]  /*4a520*/  LEA.HI.X.SX32 R9, R230, R0, 0x2, P2 ;  /* 0x00000000e6097211 */ /* 0x000fe200010f16ff */
[----:B------:R-:W-:Y:S02]  /*4a530*/  IMAD.MOV.U32 R196, RZ, RZ, R199 ;  /* 0x000000ffffc47224 */ /* 0x000fe400078e00c7 */
[----:B------:R1:W-:Y:S01]  /*4a540*/  STL.64 [R1+0x1510], R10 ;  /* 0x0015100a01007387 */ /* 0x0003e20000100a00 */
[----:B------:R-:W-:-:S03]  /*4a550*/  IMAD.MOV.U32 R198, RZ, RZ, R106 ;  /* 0x000000ffffc67224 */ /* 0x000fc600078e006a */
[----:B------:R2:W-:Y:S01]  /*4a560*/  STL.64 [R1+0x1518], R8 ;  /* 0x0015180801007387 */ /* 0x0005e20000100a00 */
[----:B------:R-:W-:Y:S01]  /*4a570*/  IMAD.MOV.U32 R194, RZ, RZ, R196 ;  /* 0x000000ffffc27224 */ /* 0x000fe200078e00c4 */
[CC--:B-1----:R-:W-:Y:S02]  /*4a580*/  LEA R10, P1, R233.reuse, R2.reuse, 0x2 ;  /* 0x00000002e90a7211 */ /* 0x0c2fe400078210ff */
[C---:B--2---:R-:W-:Y:S02]  /*4a590*/  LEA R8, P2, R232.reuse, R2, 0x2 ;  /* 0x00000002e8087211 */ /* 0x044fe400078410ff */
[-C--:B------:R-:W-:Y:S01]  /*4a5a0*/  LEA.HI.X.SX32 R11, R233, R0.reuse, 0x2, P1 ;  /* 0x00000000e90b7211 */ /* 0x080fe200008f16ff */
[----:B------:R-:W-:Y:S01]  /*4a5b0*/  IMAD.MOV.U32 R197, RZ, RZ, R105 ;  /* 0x000000ffffc57224 */ /* 0x000fe200078e0069 */
[----:B------:R-:W-:Y:S01]  /*4a5c0*/  LEA.HI.X.SX32 R9, R232, R0, 0x2, P2 ;  /* 0x00000000e8097211 */ /* 0x000fe200010f16ff */
[----:B------:R-:W-:Y:S02]  /*4a5d0*/  IMAD.MOV.U32 R196, RZ, RZ, R198 ;  /* 0x000000ffffc47224 */ /* 0x000fe400078e00c6 */
[----:B------:R-:W-:-:S02]  /*4a5e0*/  IMAD.MOV.U32 R199, RZ, RZ, R107 ;  /* 0x000000ffffc77224 */ /* 0x000fc400078e006b */
[----:B------:R-:W-:Y:S01]  /*4a5f0*/  IMAD.MOV.U32 R198, RZ, RZ, R200 ;  /* 0x000000ffffc67224 */ /* 0x000fe200078e00c8 */
[----:B------:R1:W-:Y:S01]  /*4a600*/  STL.64 [R1+0x1508], R10 ;  /* 0x0015080a01007387 */ /* 0x0003e20000100a00 */
[----:B------:R-:W-:Y:S02]  /*4a610*/  IMAD.MOV.U32 R195, RZ, RZ, R197 ;  /* 0x000000ffffc37224 */ /* 0x000fe400078e00c5 */
[----:B------:R-:W-:Y:S01]  /*4a620*/  IMAD.MOV.U32 R192, RZ, RZ, R194 ;  /* 0x000000ffffc07224 */ /* 0x000fe200078e00c2 */
[----:B------:R2:W-:Y:S01]  /*4a630*/  STL.64 [R1+0x1500], R8 ;  /* 0x0015000801007387 */ /* 0x0005e20000100a00 */
[----:B------:R-:W-:Y:S02]  /*4a640*/  IMAD.MOV.U32 R197, RZ, RZ, R199 ;  /* 0x000000ffffc57224 */ /* 0x000fe400078e00c7 */
[----:B------:R-:W-:Y:S02]  /*4a650*/  IMAD.MOV.U32 R194, RZ, RZ, R198 ;  /* 0x000000ffffc27224 */ /* 0x000fe400078e00c6 */
[----:B------:R-:W-:Y:S01]  /*4a660*/  IMAD.MOV.U32 R199, RZ, RZ, R202 ;  /* 0x000000ffffc77224 */ /* 0x000fe200078e00ca */
[----:B-1----:R-:W-:Y:S01]  /*4a670*/  LEA R10, P1, R235, R2, 0x2 ;  /* 0x00000002eb0a7211 */ /* 0x002fe200078210ff */
[----:B------:R-:W-:-:S02]  /*4a680*/  IMAD.MOV.U32 R200, RZ, RZ, R205 ;  /* 0x000000ffffc87224 */ /* 0x000fc400078e00cd */
[----:B------:R-:W-:Y:S01]  /*4a690*/  IMAD.MOV.U32 R202, RZ, RZ, R103 ;  /* 0x000000ffffca7224 */ /* 0x000fe200078e0067 */
[C---:B--2---:R-:W-:Y:S01]  /*4a6a0*/  LEA R8, P2, R234.reuse, R2, 0x2 ;  /* 0x00000002ea087211 */ /* 0x044fe200078410ff */
[----:B------:R-:W-:Y:S01]  /*4a6b0*/  IMAD.MOV.U32 R193, RZ, RZ, R197 ;  /* 0x000000ffffc17224 */ /* 0x000fe200078e00c5 */
[-C--:B------:R-:W-:Y:S01]  /*4a6c0*/  LEA.HI.X.SX32 R11, R235, R0.reuse, 0x2, P1 ;  /* 0x00000000eb0b7211 */ /* 0x080fe200008f16ff */
[----:B------:R-:W-:Y:S01]  /*4a6d0*/  IMAD.MOV.U32 R191, RZ, RZ, R194 ;  /* 0x000000ffffbf7224 */ /* 0x000fe200078e00c2 */
[----:B------:R-:W-:Y:S01]  /*4a6e0*/  LEA.HI.X.SX32 R9, R234, R0, 0x2, P2 ;  /* 0x00000000ea097211 */ /* 0x000fe200010f16ff */
[----:B------:R-:W-:Y:S02]  /*4a6f0*/  IMAD.MOV.U32 R197, RZ, RZ, R199 ;  /* 0x000000ffffc57224 */ /* 0x000fe400078e00c7 */
[----:B------:R-:W-:Y:S02]  /*4a700*/  IMAD.MOV.U32 R198, RZ, RZ, R200 ;  /* 0x000000ffffc67224 */ /* 0x000fe400078e00c8 */
[----:B------:R-:W-:Y:S01]  /*4a710*/  IMAD.MOV.U32 R199, RZ, RZ, R202 ;  /* 0x000000ffffc77224 */ /* 0x000fe200078e00ca */
[----:B------:R1:W-:Y:S01]  /*4a720*/  STL.64 [R1+0x14f8], R10 ;  /* 0x0014f80a01007387 */ /* 0x0003e20000100a00 */
[----:B------:R-:W-:-:S02]  /*4a730*/  IMAD.MOV.U32 R190, RZ, RZ, R193 ;  /* 0x000000ffffbe7224 */ /* 0x000fc400078e00c1 */
[----:B------:R-:W-:Y:S01]  /*4a740*/  IMAD.MOV.U32 R189, RZ, RZ, R191 ;  /* 0x000000ffffbd7224 */ /* 0x000fe200078e00bf */
[----:B------:R2:W-:Y:S01]  /*4a750*/  STL.64 [R1+0x14f0], R8 ;  /* 0x0014f00801007387 */ /* 0x0005e20000100a00 */
[----:B------:R-:W-:Y:S02]  /*4a760*/  IMAD.MOV.U32 R194, RZ, RZ, R197 ;  /* 0x000000ffffc27224 */ /* 0x000fe400078e00c5 */
[----:B------:R-:W-:Y:S02]  /*4a770*/  IMAD.MOV.U32 R193, RZ, RZ, R198 ;  /* 0x000000ffffc17224 */ /* 0x000fe400078e00c6 */
[----:B------:R-:W-:Y:S01]  /*4a780*/  IMAD.MOV.U32 R197, RZ, RZ, R199 ;  /* 0x000000ffffc57224 */ /* 0x000fe200078e00c7 */
[CC--:B-1----:R-:W-:Y:S01]  /*4a790*/  LEA R10, P1, R237.reuse, R2.reuse, 0x2 ;  /* 0x00000002ed0a7211 */ /* 0x0c2fe200078210ff */
[----:B------:R-:W-:Y:S01]  /*4a7a0*/  IMAD.MOV.U32 R188, RZ, RZ, R189 ;  /* 0x000000ffffbc7224 */ /* 0x000fe200078e00bd */
[C---:B--2---:R-:W-:Y:S01]  /*4a7b0*/  LEA R8, P2, R236.reuse, R2, 0x2 ;  /* 0x00000002ec087211 */ /* 0x044fe200078410ff */
[----:B------:R-:W-:Y:S01]  /*4a7c0*/  IMAD.MOV.U32 R191, RZ, RZ, R193 ;  /* 0x000000ffffbf7224 */ /* 0x000fe200078e00c1 */
[-C--:B------:R-:W-:Y:S01]  /*4a7d0*/  LEA.HI.X.SX32 R11, R237, R0.reuse, 0x2, P1 ;  /* 0x00000000ed0b7211 */ /* 0x080fe200008f16ff */
[----:B------:R-:W-:Y:S01]  /*4a7e0*/  IMAD.MOV.U32 R193, RZ, RZ, R197 ;  /* 0x000000ffffc17224 */ /* 0x000fe200078e00c5 */
[----:B------:R-:W-:Y:S01]  /*4a7f0*/  LEA.HI.X.SX32 R9, R236, R0, 0x2, P2 ;  /* 0x00000000ec097211 */ /* 0x000fe200010f16ff */
        /* <DEDUP_REMOVED lines=20> */
[----:B------:R-:W-:Y:S02]  /*4a940*/  IMAD.MOV.U32 R197, RZ, RZ, R198 ;  /* 0x000000ffffc57224 */ /* 0x000fe400078e00c6 */
[----:B------:R-:W-:Y:S01]  /*4a950*/  IMAD.MOV.U32 R184, RZ, RZ, R185 ;  /* 0x000000ffffb87224 */ /* 0x000fe200078e00b9 */
[----:B------:R2:W-:Y:S01]  /*4a960*/  STL.64 [R1+0x14d0], R8 ;  /* 0x0014d00801007387 */ /* 0x0005e20000100a00 */
[----:B------:R-:W-:Y:S02]  /*4a970*/  IMAD.MOV.U32 R185, RZ, RZ, R186 ;  /* 0x000000ffffb97224 */ /* 0x000fe400078e00ba */
[----:B------:R-:W-:Y:S01]  /*4a980*/  IMAD.MOV.U32 R186, RZ, RZ, R187 ;  /* 0x000000ffffba7224 */ /* 0x000fe200078e00bb */
[C---:B-1----:R-:W-:Y:S01]  /*4a990*/  LEA R10, P1, R241.reuse, R2, 0x2 ;  /* 0x00000002f10a7211 */ /* 0x042fe200078210ff */
[----:B------:R-:W-:Y:S01]  /*4a9a0*/  IMAD.MOV.U32 R187, RZ, RZ, R189 ;  /* 0x000000ffffbb7224 */ /* 0x000fe200078e00bd */
[----:B------:R-:W-:Y:S01]  /*4a9b0*/  MOV R182, R183 ;  /* 0x000000b700b67202 */ /* 0x000fe20000000f00 */
[----:B------:R-:W-:Y:S01]  /*4a9c0*/  IMAD.MOV.U32 R193, RZ, RZ, R197 ;  /* 0x000000ffffc17224 */ /* 0x000fe200078e00c5 */
[----:B------:R-:W-:-:S02]  /*4a9d0*/  LEA.HI.X.SX32 R11, R241, R0, 0x2, P1 ;  /* 0x00000000f10b7211 */ /* 0x000fc400008f16ff */
[C---:B--2---:R-:W-:Y:S01]  /*4a9e0*/  LEA R8, P2, R240.reuse, R2, 0x2 ;  /* 0x00000002f0087211 */ /* 0x044fe200078410ff */
[----:B------:R-:W-:Y:S02]  /*4a9f0*/  IMAD.MOV.U32 R205, RZ, RZ, R104 ;  /* 0x000000ffffcd7224 */ /* 0x000fe400078e0068 */
        /* <DEDUP_REMOVED lines=12> */
[-C--:B-1----:R-:W-:Y:S02]  /*4aac0*/  LEA R10, P1, R243, R2.reuse, 0x2 ;  /* 0x00000002f30a7211 */ /* 0x082fe400078210ff */
[----:B------:R-:W-:Y:S02]  /*4aad0*/  MOV R187, R193 ;  /* 0x000000c100bb7202 */ /* 0x000fe40000000f00 */
[----:B--2---:R-:W-:-:S02]  /*4aae0*/  LEA R8, P2, R242, R2, 0x2 ;  /* 0x00000002f2087211 */ /* 0x004fc400078410ff */
[-C--:B------:R-:W-:Y:S01]  /*4aaf0*/  LEA.HI.X.SX32 R11, R243, R0.reuse, 0x2, P1 ;  /* 0x00000000f30b7211 */ /* 0x080fe200008f16ff */
[----:B------:R-:W-:Y:S01]  /*4ab00*/  IMAD.MOV.U32 R199, RZ, RZ, R202 ;  /* 0x000000ffffc77224 */ /* 0x000fe200078e00ca */
[----:B------:R-:W-:Y:S01]  /*4ab10*/  LEA.HI.X.SX32 R9, R242, R0, 0x2, P2 ;  /* 0x00000000f2097211 */ /* 0x000fe200010f16ff */
[----:B------:R-:W-:Y:S01]  /*4ab20*/  IMAD.MOV.U32 R200, RZ, RZ, R203 ;  /* 0x000000ffffc87224 */ /* 0x000fe200078e00cb */
[----:B------:R-:W-:Y:S01]  /*4ab30*/  MOV R202, R204 ;  /* 0x000000cc00ca7202 */ /* 0x000fe20000000f00 */
[----:B------:R-:W-:Y:S01]  /*4ab40*/  IMAD.MOV.U32 R180, RZ, RZ, R181 ;  /* 0x000000ffffb47224 */ /* 0x000fe200078e00b5 */
[----:B------:R1:W-:Y:S01]  /*4ab50*/  STL.64 [R1+0x14b8], R10 ;  /* 0x0014b80a01007387 */ /* 0x0003e20000100a00 */
[----:B------:R-:W-:Y:S02]  /*4ab60*/  IMAD.MOV.U32 R203, RZ, RZ, R99 ;  /* 0x000000ffffcb7224 */ /* 0x000fe400078e0063 */
[----:B------:R-:W-:Y:S02]  /*4ab70*/  IMAD.MOV.U32 R181, RZ, RZ, R187 ;  /* 0x000000ffffb57224 */ /* 0x000fe400078e00bb */
[----:B------:R-:W-:Y:S01]  /*4ab80*/  IMAD.MOV.U32 R204, RZ, RZ, R100 ;  /* 0x000000ffffcc7224 */ /* 0x000fe200078e0064 */
[----:B------:R2:W-:Y:S01]  /*4ab90*/  STL.64 [R1+0x14b0], R8 ;  /* 0x0014b00801007387 */ /* 0x0005e20000100a00 */
[----:B------:R-:W-:Y:S01]  /*4aba0*/  IMAD.MOV.U32 R198, RZ, RZ, R199 ;  /* 0x000000ffffc67224 */ /* 0x000fe200078e00c7 */
[----:B------:R-:W-:Y:S01]  /*4abb0*/  MOV R199, R200 ;  /* 0x000000c800c77202 */ /* 0x000fe20000000f00 */
[----:B------:R-:W-:Y:S01]  /*4abc0*/  IMAD.MOV.U32 R178, RZ, RZ, R180 ;  /* 0x000000ffffb27224 */ /* 0x000fe200078e00b4 */
[----:B-1----:R-:W-:Y:S01]  /*4abd0*/  LEA R10, P1, R245, R2, 0x2 ;  /* 0x00000002f50a7211 */ /* 0x002fe200078210ff */
[----:B------:R-:W-:-:S02]  /*4abe0*/  IMAD.MOV.U32 R200, RZ, RZ, R203 ;  /* 0x000000ffffc87224 */ /* 0x000fc400078e00cb */
[----:B------:R-:W-:Y:S02]  /*4abf0*/  IMAD.MOV.U32 R195, RZ, RZ, R94 ;  /* 0x000000ffffc37224 */ /* 0x000fe400078e005e */
[----:B------:R-:W-:Y:S01]  /*4ac00*/  IMAD.MOV.U32 R180, RZ, RZ, R181 ;  /* 0x000000ffffb47224 */ /* 0x000fe200078e00b5 */
[C---:B--2---:R-:W-:Y:S01]  /*4ac10*/  LEA R8, P2, R244.reuse, R2, 0x2 ;  /* 0x00000002f4087211 */ /* 0x044fe200078410ff */
[----:B------:R-:W-:Y:S01]  /*4ac20*/  IMAD.MOV.U32 R203, RZ, RZ, R204 ;  /* 0x000000ffffcb7224 */ /* 0x000fe200078e00cc */
[-C--:B------:R-:W-:Y:S01]  /*4ac30*/  LEA.HI.X.SX32 R11, R245, R0.reuse, 0x2, P1 ;  /* 0x00000000f50b7211 */ /* 0x080fe200008f16ff */
[----:B------:R-:W-:Y:S01]  /*4ac40*/  IMAD.MOV.U32 R181, RZ, RZ, R182 ;  /* 0x000000ffffb57224 */ /* 0x000fe200078e00b6 */
[----:B------:R-:W-:Y:S01]  /*4ac50*/  MOV R182, R183 ;  /* 0x000000b700b67202 */ /* 0x000fe20000000f00 */
[----:B------:R-:W-:Y:S01]  /*4ac60*/  IMAD.MOV.U32 R183, RZ, RZ, R184 ;  /* 0x000000ffffb77224 */ /* 0x000fe200078e00b8 */
[----:B------:R-:W-:Y:S01]  /*4ac70*/  LEA.HI.X.SX32 R9, R244, R0, 0x2, P2 ;  /* 0x00000000f4097211 */ /* 0x000fe200010f16ff */
[----:B------:R-:W-:Y:S01]  /*4ac80*/  IMAD.MOV.U32 R184, RZ, RZ, R195 ;  /* 0x000000ffffb87224 */ /* 0x000fe200078e00c3 */
[----:B------:R-:W-:Y:S01]  /*4ac90*/  MOV R197, R203 ;  /* 0x000000cb00c57202 */ /* 0x000fe20000000f00 */
[----:B------:R-:W-:-:S02]  /*4aca0*/  IMAD.MOV.U32 R195, RZ, RZ, R57 ;  /* 0x000000ffffc37224 */ /* 0x000fc400078e0039 */
[----:B------:R-:W2:Y:S01]  /*4acb0*/  LDL.LU R57, [R1+0x1a10] ;  /* 0x001a100001397983 */ /* 0x000ea20000300800 */
[----:B------:R-:W-:-:S03]  /*4acc0*/  IMAD.MOV.U32 R203, RZ, RZ, R97 ;  /* 0x000000ffffcb7224 */ /* 0x000fc600078e0061 */
[----:B------:R1:W-:Y:S01]  /*4acd0*/  STL.64 [R1+0x14a8], R10 ;  /* 0x0014a80a01007387 */ /* 0x0003e20000100a00 */
[----:B------:R-:W-:Y:S02]  /*4ace0*/  IMAD.MOV.U32 R176, RZ, RZ, R180 ;  /* 0x000000ffffb07224 */ /* 0x000fe400078e00b4 */
[----:B------:R-:W-:Y:S01]  /*4acf0*/  IMAD.MOV.U32 R180, RZ, RZ, R181 ;  /* 0x000000ffffb47224 */ /* 0x000fe200078e00b5 */
[----:B------:R3:W-:Y:S01]  /*4ad00*/  STL.64 [R1+0x14a0], R8 ;  /* 0x0014a00801007387 */ /* 0x0007e20000100a00 */
[----:B------:R-:W-:Y:S02]  /*4ad10*/  IMAD.MOV.U32 R191, RZ, RZ, R203 ;  /* 0x000000ffffbf7224 */ /* 0x000fe400078e00cb */
[----:B------:R-:W-:Y:S01]  /*4ad20*/  IMAD.MOV.U32 R181, RZ, RZ, R182 ;  /* 0x000000ffffb57224 */ /* 0x000fe200078e00b6 */
[CC--:B-1----:R-:W-:Y:S01]  /*4ad30*/  LEA R10, P1, R247.reuse, R2.reuse, 0x2 ;  /* 0x00000002f70a7211 */ /* 0x0c2fe200078210ff */
[----:B------:R-:W-:Y:S01]  /*4ad40*/  IMAD.MOV.U32 R203, RZ, RZ, R96 ;  /* 0x000000ffffcb7224 */ /* 0x000fe200078e0060 */
[----:B---3--:R-:W-:Y:S01]  /*4ad50*/  LEA R8, P2, R246, R2, 0x2 ;  /* 0x00000002f6087211 */ /* 0x008fe200078410ff */
[----:B------:R-:W-:Y:S01]  /*4ad60*/  IMAD.MOV.U32 R182, RZ, RZ, R183 ;  /* 0x000000ffffb67224 */ /* 0x000fe200078e00b7 */
[----:B------:R-:W-:-:S02]  /*4ad70*/  LEA.HI.X.SX32 R11, R247, R0, 0x2, P1 ;  /* 0x00000000f70b7211 */ /* 0x000fc400008f16ff */
[----:B------:R-:W-:Y:S01]  /*4ad80*/  MOV R183, R184 ;  /* 0x000000b800b77202 */ /* 0x000fe20000000f00 */
[----:B------:R-:W-:Y:S01]  /*4ad90*/  IMAD.MOV.U32 R184, RZ, RZ, R185 ;  /* 0x000000ffffb87224 */ /* 0x000fe200078e00b9 */
[----:B------:R-:W-:Y:S01]  /*4ada0*/  LEA.HI.X.SX32 R9, R246, R0, 0x2, P2 ;  /* 0x00000000f6097211 */ /* 0x000fe200010f16ff */
[----:B------:R-:W-:Y:S01]  /*4adb0*/  IMAD.MOV.U32 R185, RZ, RZ, R186 ;  /* 0x000000ffffb97224 */ /* 0x000fe200078e00ba */
[----:B------:R1:W-:Y:S01]  /*4adc0*/  STL.64 [R1+0x1498], R10 ;  /* 0x0014980a01007387 */ /* 0x0003e20000100a00 */
[----:B------:R-:W-:Y:S02]  /*4add0*/  IMAD.MOV.U32 R186, RZ, RZ, R203 ;  /* 0x000000ffffba7224 */ /* 0x000fe400078e00cb */
[----:B------:R-:W-:Y:S02]  /*4ade0*/  IMAD.MOV.U32 R203, RZ, RZ, R59 ;  /* 0x000000ffffcb7224 */ /* 0x000fe400078e003b */
[----:B------:R-:W3:Y:S01]  /*4adf0*/  LDL.LU R59, [R1+0x1a0c] ;  /* 0x001a0c00013b7983 */ /* 0x000ee20000300800 */
[----:B------:R-:W-:-:S03]  /*4ae00*/  IMAD.MOV.U32 R193, RZ, RZ, R197 ;  /* 0x000000ffffc17224 */ /* 0x000fc600078e00c5 */
[----:B------:R4:W-:Y:S01]  /*4ae10*/  STL.64 [R1+0x1490], R8 ;  /* 0x0014900801007387 */ /* 0x0009e20000100a00 */
[C---:B-1----:R-:W-:Y:S01]  /*4ae20*/  LEA R10, P1, R249.reuse, R2, 0x2 ;  /* 0x00000002f90a7211 */ /* 0x042fe200078210ff */
[----:B------:R-:W-:Y:S02]  /*4ae30*/  IMAD.MOV.U32 R197, RZ, RZ, R200 ;  /* 0x000000ffffc57224 */ /* 0x000fe400078e00c8 */
[----:B------:R-:W-:Y:S01]  /*4ae40*/  IMAD.MOV.U32 R177, RZ, RZ, R180 ;  /* 0x000000ffffb17224 */ /* 0x000fe200078e00b4 */
[----:B------:R-:W-:Y:S01]  /*4ae50*/  LEA.HI.X.SX32 R11, R249, R0, 0x2, P1 ;  /* 0x00000000f90b7211 */ /* 0x000fe200008f16ff */
[----:B------:R-:W-:Y:S01]  /*4ae60*/  IMAD.MOV.U32 R180, RZ, RZ, R181 ;  /* 0x000000ffffb47224 */ /* 0x000fe200078e00b5 */
[C---:B----4-:R-:W-:Y:S01]  /*4ae70*/  LEA R8, P2, R248.reuse, R2, 0x2 ;  /* 0x00000002f8087211 */ /* 0x050fe200078410ff */
[----:B------:R-:W-:Y:S01]  /*4ae80*/  IMAD.MOV.U32 R181, RZ, RZ, R182 ;  /* 0x000000ffffb57224 */ /* 0x000fe200078e00b6 */
[----:B------:R-:W-:Y:S02]  /*4ae90*/  MOV R188, R191 ;  /* 0x000000bf00bc7202 */ /* 0x000fe40000000f00 */
[----:B------:R-:W-:Y:S01]  /*4aea0*/  LEA.HI.X.SX32 R9, R248, R0, 0x2, P2 ;  /* 0x00000000f8097211 */ /* 0x000fe200010f16ff */
[----:B------:R-:W-:Y:S01]  /*4aeb0*/  IMAD.MOV.U32 R187, RZ, RZ, R197 ;  /* 0x000000ffffbb7224 */ /* 0x000fe200078e00c5 */
[----:B------:R-:W-:Y:S01]  /*4aec0*/  MOV R182, R183 ;  /* 0x000000b700b67202 */ /* 0x000fe20000000f00 */
[----:B------:R-:W-:Y:S01]  /*4aed0*/  IMAD.MOV.U32 R183, RZ, RZ, R184 ;  /* 0x000000ffffb77224 */ /* 0x000fe200078e00b8 */
[----:B------:R-:W-:Y:S01]  /*4aee0*/  STL.64 [R1+0x1488], R10 ;  /* 0x0014880a01007387 */ /* 0x000fe20000100a00 */
[----:B------:R-:W-:Y:S01]  /*4aef0*/  IMAD.MOV.U32 R189, RZ, RZ, R194 ;  /* 0x000000ffffbd7224 */ /* 0x000fe200078e00c2 */
[----:B------:R-:W-:Y:S01]  /*4af00*/  LEA R170, P1, R251, R2, 0x2 ;  /* 0x00000002fbaa7211 */ /* 0x000fe200078210ff */
[----:B------:R-:W-:Y:S01]  /*4af10*/  IMAD.MOV.U32 R184, RZ, RZ, R185 ;  /* 0x000000ffffb87224 */ /* 0x000fe200078e00b9 */
[----:B------:R1:W-:Y:S01]  /*4af20*/  STL.64 [R1+0x1480], R8 ;  /* 0x0014800801007387 */ /* 0x0003e20000100a00 */
[----:B------:R-:W-:-:S02]  /*4af30*/  IMAD.MOV.U32 R185, RZ, RZ, R186 ;  /* 0x000000ffffb97224 */ /* 0x000fc400078e00ba */
[----:B------:R-:W-:Y:S02]  /*4af40*/  IMAD.MOV.U32 R186, RZ, RZ, R187 ;  /* 0x000000ffffba7224 */ /* 0x000fe400078e00bb */
[----:B------:R-:W-:Y:S01]  /*4af50*/  IMAD.MOV.U32 R187, RZ, RZ, R188 ;  /* 0x000000ffffbb7224 */ /* 0x000fe200078e00bc */
[----:B------:R-:W-:Y:S01]  /*4af60*/  LEA.HI.X.SX32 R171, R251, R0, 0x2, P1 ;  /* 0x00000000fbab7211 */ /* 0x000fe200008f16ff */
[----:B------:R-:W-:Y:S02]  /*4af70*/  IMAD.MOV.U32 R188, RZ, RZ, R189 ;  /* 0x000000ffffbc7224 */ /* 0x000fe400078e00bd */
[----:B------:R-:W-:Y:S01]  /*4af80*/  IMAD.MOV.U32 R189, RZ, RZ, R190 ;  /* 0x000000ffffbd7224 */ /* 0x000fe200078e00be */
[C---:B-1----:R-:W-:Y:S01]  /*4af90*/  LEA R8, P2, R250.reuse, R2, 0x2 ;  /* 0x00000002fa087211 */ /* 0x042fe200078410ff */
[----:B------:R-:W-:Y:S02]  /*4afa0*/  IMAD.MOV.U32 R190, RZ, RZ, R201 ;  /* 0x000000ffffbe7224 */ /* 0x000fe400078e00c9 */
[----:B------:R-:W-:Y:S01]  /*4afb0*/  IMAD.MOV.U32 R201, RZ, RZ, R149 ;  /* 0x000000ffffc97224 */ /* 0x000fe200078e0095 */
[----:B------:R-:W-:-:S02]  /*4afc0*/  LEA.HI.X.SX32 R9, R250, R0, 0x2, P2 ;  /* 0x00000000fa097211 */ /* 0x000fc400010f16ff */
[----:B------:R-:W-:Y:S01]  /*4afd0*/  MOV R149, R150 ;  /* 0x0000009600957202 */ /* 0x000fe20000000f00 */
[----:B------:R-:W-:Y:S01]  /*4afe0*/  IMAD.MOV.U32 R150, RZ, RZ, R151 ;  /* 0x000000ffff967224 */ /* 0x000fe200078e0097 */
[----:B------:R1:W-:Y:S01]  /*4aff0*/  STL.64 [R1+0x1478], R170 ;  /* 0x001478aa01007387 */ /* 0x0003e20000100a00 */
[----:B------:R-:W-:Y:S02]  /*4b000*/  IMAD.MOV.U32 R151, RZ, RZ, R22 ;  /* 0x000000ffff977224 */ /* 0x000fe400078e0016 */
[----:B------:R-:W-:Y:S01]  /*4b010*/  IMAD.MOV.U32 R22, RZ, RZ, R21 ;  /* 0x000000ffff167224 */ /* 0x000fe200078e0015 */
[----:B------:R4:W-:Y:S04]  /*4b020*/  STL.64 [R1+0x1470], R8 ;  /* 0x0014700801007387 */ /* 0x0009e80000100a00 */
[----:B------:R-:W2:Y:S01]  /*4b030*/  LDL.LU R21, [R1+0x41c] ;  /* 0x00041c0001157983 */ /* 0x000ea20000300800 */
[----:B-1----:R-:W-:-:S04]  /*4b040*/  LEA R170, P1, R180, R2, 0x2 ;  /* 0x00000002b4aa7211 */ /* 0x002fc800078210ff */
[----:B------:R-:W-:Y:S01]  /*4b050*/  LEA.HI.X.SX32 R171, R180, R0, 0x2, P1 ;  /* 0x00000000b4ab7211 */ /* 0x000fe200008f16ff */
        /* <DEDUP_REMOVED lines=9> */
[----:B------:R-:W-:Y:S01]  /*4b0f0*/  IMAD.MOV.U32 R181, RZ, RZ, R182 ;  /* 0x000000ffffb57224 */ /* 0x000fe200078e00b6 */
[----:B------:R-:W-:Y:S01]  /*4b100*/  MOV R182, R183 ;  /* 0x000000b700b67202 */ /* 0x000fe20000000f00 */
[----:B------:R-:W-:Y:S01]  /*4b110*/  IMAD.MOV.U32 R192, RZ, RZ, R95 ;  /* 0x000000ffffc07224 */ /* 0x000fe200078e005f */
[----:B------:R-:W-:Y:S01]  /*4b120*/  LEA R172, P1, R179, R2, 0x2 ;  /* 0x00000002b3ac7211 */ /* 0x000fe200078210ff */
[----:B------:R-:W-:Y:S02]  /*4b130*/  IMAD.MOV.U32 R187, RZ, RZ, R188 ;  /* 0x000000ffffbb7224 */ /* 0x000fe400078e00bc */
[----:B------:R-:W-:-:S02]  /*4b140*/  IMAD.MOV.U32 R188, RZ, RZ, R189 ;  /* 0x000000ffffbc7224 */ /* 0x000fc400078e00bd */
[----:B------:R-:W-:Y:S02]  /*4b150*/  IMAD.MOV.U32 R183, RZ, RZ, R184 ;  /* 0x000000ffffb77224 */ /* 0x000fe400078e00b8 */
[----:B------:R-:W-:Y:S02]  /*4b160*/  IMAD.MOV.U32 R189, RZ, RZ, R190 ;  /* 0x000000ffffbd7224 */ /* 0x000fe400078e00be */
[----:B------:R-:W-:Y:S01]  /*4b170*/  IMAD.MOV.U32 R184, RZ, RZ, R185 ;  /* 0x000000ffffb87224 */ /* 0x000fe200078e00b9 */
[----:B----4-:R-:W-:Y:S01]  /*4b180*/  LEA R8, P2, R252, R2, 0x2 ;  /* 0x00000002fc087211 */ /* 0x010fe200078410ff */
[----:B------:R-:W-:Y:S02]  /*4b190*/  IMAD.MOV.U32 R190, RZ, RZ, R191 ;  /* 0x000000ffffbe7224 */ /* 0x000fe400078e00bf */
[----:B------:R-:W-:Y:S01]  /*4b1a0*/  IMAD.MOV.U32 R185, RZ, RZ, R186 ;  /* 0x000000ffffb97224 */ /* 0x000fe200078e00ba */
[----:B------:R-:W-:Y:S01]  /*4b1b0*/  LEA.HI.X.SX32 R173, R179, R0, 0x2, P1 ;  /* 0x00000000b3ad7211 */ /* 0x000fe200008f16ff */
[----:B------:R-:W-:-:S02]  /*4b1c0*/  IMAD.MOV.U32 R191, RZ, RZ, R192 ;  /* 0x000000ffffbf7224 */ /* 0x000fc400078e00c0 */
[----:B------:R-:W-:Y:S02]  /*4b1d0*/  IMAD.MOV.U32 R186, RZ, RZ, R187 ;  /* 0x000000ffffba7224 */ /* 0x000fe400078e00bb */
[----:B------:R-:W-:Y:S02]  /*4b1e0*/  IMAD.MOV.U32 R187, RZ, RZ, R188 ;  /* 0x000000ffffbb7224 */ /* 0x000fe400078e00bc */
[----:B------:R-:W-:Y:S02]  /*4b1f0*/  IMAD.MOV.U32 R188, RZ, RZ, R189 ;  /* 0x000000ffffbc7224 */ /* 0x000fe400078e00bd */
[----:B------:R-:W-:Y:S01]  /*4b200*/  IMAD.MOV.U32 R179, RZ, RZ, R183 ;  /* 0x000000ffffb37224 */ /* 0x000fe200078e00b7 */
[----:B------:R1:W-:Y:S01]  /*4b210*/  STL.64 [R1+0x1468], R170 ;  /* 0x001468aa01007387 */ /* 0x0003e20000100a00 */
[----:B------:R-:W-:Y:S01]  /*4b220*/  IMAD.MOV.U32 R189, RZ, RZ, R190 ;  /* 0x000000ffffbd7224 */ /* 0x000fe200078e00be */
[----:B------:R-:W-:Y:S01]  /*4b230*/  LEA.HI.X.SX32 R9, R252, R0, 0x2, P2 ;  /* 0x00000000fc097211 */ /* 0x000fe200010f16ff */
[----:B------:R-:W-:-:S02]  /*4b240*/  IMAD.MOV.U32 R183, RZ, RZ, R184 ;  /* 0x000000ffffb77224 */ /* 0x000fc400078e00b8 */
[----:B------:R-:W-:Y:S02]  /*4b250*/  IMAD.MOV.U32 R190, RZ, RZ, R191 ;  /* 0x000000ffffbe7224 */ /* 0x000fe400078e00bf */
[----:B------:R-:W-:Y:S02]  /*4b260*/  IMAD.MOV.U32 R184, RZ, RZ, R185 ;  /* 0x000000ffffb87224 */ /* 0x000fe400078e00b9 */
[----:B------:R-:W-:Y:S02]  /*4b270*/  IMAD.MOV.U32 R194, RZ, RZ, R206 ;  /* 0x000000ffffc27224 */ /* 0x000fe400078e00ce */
[----:B------:R-:W-:Y:S01]  /*4b280*/  IMAD.MOV.U32 R192, RZ, RZ, R60 ;  /* 0x000000ffffc07224 */ /* 0x000fe200078e003c */
[----:B-1----:R-:W-:Y:S01]  /*4b290*/  LEA R170, P2, R178, R2, 0x2 ;  /* 0x00000002b2aa7211 */ /* 0x002fe200078410ff */
[----:B------:R-:W-:Y:S01]  /*4b2a0*/  IMAD.MOV.U32 R185, RZ, RZ, R186 ;  /* 0x000000ffffb97224 */ /* 0x000fe200078e00ba */
[----:B------:R-:W4:Y:S01]  /*4b2b0*/  LDL.LU R60, [R1+0x1a08] ;  /* 0x001a0800013c7983 */ /* 0x000f220000300800 */
[----:B------:R-:W-:-:S02]  /*4b2c0*/  IMAD.MOV.U32 R186, RZ, RZ, R187 ;  /* 0x000000ffffba7224 */ /* 0x000fc400078e00bb */
[----:B------:R-:W-:Y:S01]  /*4b2d0*/  IMAD.MOV.U32 R187, RZ, RZ, R189 ;  /* 0x000000ffffbb7224 */ /* 0x000fe200078e00bd */
[----:B------:R-:W-:Y:S01]  /*4b2e0*/  LEA.HI.X.SX32 R171, R178, R0, 0x2, P2 ;  /* 0x00000000b2ab7211 */ /* 0x000fe200010f16ff */
[----:B------:R-:W-:Y:S01]  /*4b2f0*/  IMAD.MOV.U32 R189, RZ, RZ, R190 ;  /* 0x000000ffffbd7224 */ /* 0x000fe200078e00be */
[----:B------:R-:W-:Y:S01]  /*4b300*/  STL.64 [R1+0x1460], R8 ;  /* 0x0014600801007387 */ /* 0x000fe20000100a00 */
[----:B------:R-:W-:Y:S01]  /*4b310*/  IMAD.MOV.U32 R191, RZ, RZ, R192 ;  /* 0x000000ffffbf7224 */ /* 0x000fe200078e00c0 */
[----:B------:R-:W-:Y:S01]  /*4b320*/  MOV R192, R62 ;  /* 0x0000003e00c07202 */ /* 0x000fe20000000f00 */
[----:B------:R-:W-:Y:S01]  /*4b330*/  IMAD.MOV.U32 R190, RZ, RZ, R193 ;  /* 0x000000ffffbe7224 */ /* 0x000fe200078e00c1 */
[----:B------:R-:W-:Y:S01]  /*4b340*/  MOV R193, R194 ;  /* 0x000000c200c17202 */ /* 0x000fe20000000f00 */
[----:B------:R-:W-:Y:S01]  /*4b350*/  IMAD.MOV.U32 R175, RZ, RZ, R179 ;  /* 0x000000ffffaf7224 */ /* 0x000fe200078e00b3 */
[----:B------:R-:W4:Y:S01]  /*4b360*/  LDL.LU R62, [R1+0x1a04] ;  /* 0x001a0400013e7983 */ /* 0x000f220000300800 */
[----:B------:R-:W-:-:S02]  /*4b370*/  IMAD.MOV.U32 R194, RZ, RZ, R195 ;  /* 0x000000ffffc27224 */ /* 0x000fc400078e00c3 */
[----:B------:R-:W-:Y:S01]  /*4b380*/  IMAD.MOV.U32 R195, RZ, RZ, R61 ;  /* 0x000000ffffc37224 */ /* 0x000fe200078e003d */
[----:B------:R1:W-:Y:S01]  /*4b390*/  STL.64 [R1+0x1458], R172 ;  /* 0x001458ac01007387 */ /* 0x0003e20000100a00 */
[----:B------:R-:W-:-:S03]  /*4b3a0*/  IMAD.MOV.U32 R179, RZ, RZ, R183 ;  /* 0x000000ffffb37224 */ /* 0x000fc600078e00b7 */
[----:B------:R-:W4:Y:S01]  /*4b3b0*/  LDL.LU R61, [R1+0x1a00] ;  /* 0x001a0000013d7983 */ /* 0x000f220000300800 */
[----:B------:R-:W-:-:S03]  /*4b3c0*/  IMAD.MOV.U32 R178, RZ, RZ, R184 ;  /* 0x000000ffffb27224 */ /* 0x000fc600078e00b8 */
[----:B------:R1:W-:Y:S01]  /*4b3d0*/  STL.64 [R1+0x1450], R170 ;  /* 0x001450aa01007387 */ /* 0x0003e20000100a00 */
[----:B------:R-:W-:Y:S01]  /*4b3e0*/  IMAD.MOV.U32 R183, RZ, RZ, R185 ;  /* 0x000000ffffb77224 */ /* 0x000fe200078e00b9 */
[C---:B-1----:R-:W-:Y:S01]  /*4b3f0*/  LEA R172, P1, R175.reuse, R2, 0x2 ;  /* 0x00000002afac7211 */ /* 0x042fe200078210ff */
[----:B------:R-:W-:Y:S02]  /*4b400*/  IMAD.MOV.U32 R184, RZ, RZ, R186 ;  /* 0x000000ffffb87224 */ /* 0x000fe400078e00ba */
[----:B------:R-:W-:Y:S01]  /*4b410*/  IMAD.MOV.U32 R185, RZ, RZ, R187 ;  /* 0x000000ffffb97224 */ /* 0x000fe200078e00bb */
[----:B------:R-:W-:Y:S01]  /*4b420*/  LEA.HI.X.SX32 R173, R175, R0, 0x2, P1 ;  /* 0x00000000afad7211 */ /* 0x000fe200008f16ff */
[----:B------:R-:W-:Y:S01]  /*4b430*/  IMAD.MOV.U32 R186, RZ, RZ, R189 ;  /* 0x000000ffffba7224 */ /* 0x000fe200078e00bd */
[C---:B------:R-:W-:Y:S01]  /*4b440*/  LEA R170, P2, R176.reuse, R2, 0x2 ;  /* 0x00000002b0aa7211 */ /* 0x040fe200078410ff */
[----:B------:R-:W-:Y:S01]  /*4b450*/  IMAD.MOV.U32 R189, RZ, RZ, R194 ;  /* 0x000000ffffbd7224 */ /* 0x000fe200078e00c2 */
[----:B------:R-:W-:Y:S01]  /*4b460*/  MOV R187, R193 ;  /* 0x000000c100bb7202 */ /* 0x000fe20000000f00 */
[----:B------:R-:W-:Y:S01]  /*4b470*/  IMAD.MOV.U32 R193, RZ, RZ, R195 ;  /* 0x000000ffffc17224 */ /* 0x000fe200078e00c3 */
[----:B------:R-:W-:Y:S01]  /*4b480*/  LEA.HI.X.SX32 R171, R176, R0, 0x2, P2 ;  /* 0x00000000b0ab7211 */ /* 0x000fe200010f16ff */
[----:B------:R-:W-:-:S02]  /*4b490*/  IMAD.MOV.U32 R194, RZ, RZ, R63 ;  /* 0x000000ffffc27224 */ /* 0x000fc400078e003f */
[----:B------:R-:W4:Y:S01]  /*4b4a0*/  LDL.LU R63, [R1+0x19fc] ;  /* 0x0019fc00013f7983 */ /* 0x000f220000300800 */
[----:B------:R-:W-:-:S03]  /*4b4b0*/  IMAD.MOV.U32 R195, RZ, RZ, R64 ;  /* 0x000000ffffc37224 */ /* 0x000fc600078e0040 */
[----:B------:R-:W4:Y:S04]  /*4b4c0*/  LDL.LU R64, [R1+0x19f8] ;  /* 0x0019f80001407983 */ /* 0x000f280000300800 */
[----:B------:R-:W-:Y:S04]  /*4b4d0*/  STL.64 [R1+0x1448], R172 ;  /* 0x001448ac01007387 */ /* 0x000fe80000100a00 */
[----:B------:R1:W-:Y:S01]  /*4b4e0*/  STL.64 [R1+0x1440], R170 ;  /* 0x001440aa01007387 */ /* 0x0003e20000100a00 */
[----:B------:R-:W-:Y:S02]  /*4b4f0*/  IMAD.MOV.U32 R200, RZ, RZ, R202 ;  /* 0x000000ffffc87224 */ /* 0x000fe400078e00ca */
[----:B------:R-:W-:-:S02]  /*4b500*/  IMAD.MOV.U32 R204, RZ, RZ, R207 ;  /* 0x000000ffffcc7224 */ /* 0x000fc400078e00cf */
[----:B------:R-:W-:Y:S02]  /*4b510*/  IMAD.MOV.U32 R206, RZ, RZ, R89 ;  /* 0x000000ffffce7224 */ /* 0x000fe400078e0059 */
[----:B-1----:R-:W-:Y:S01]  /*4b520*/  IMAD.MOV.U32 R171, RZ, RZ, R178 ;  /* 0x000000ffffab7224 */ /* 0x002fe200078e00b2 */
[----:B------:R-:W-:Y:S01]  /*4b530*/  LEA R172, P2, R177, R2, 0x2 ;  /* 0x00000002b1ac7211 */ /* 0x000fe200078410ff */
[----:B------:R-:W-:Y:S01]  /*4b540*/  IMAD.MOV.U32 R178, RZ, RZ, R184 ;  /* 0x000000ffffb27224 */ /* 0x000fe200078e00b8 */
[----:B------:R-:W-:Y:S02]  /*4b550*/  MOV R184, R186 ;  /* 0x000000ba00b87202 */ /* 0x000fe40000000f00 */
[C---:B------:R-:W-:Y:S01]  /*4b560*/  LEA R174, P1, R171.reuse, R2, 0x2 ;  /* 0x00000002abae7211 */ /* 0x040fe200078210ff */
[----:B------:R-:W-:Y:S02]  /*4b570*/  IMAD.MOV.U32 R207, RZ, RZ, R98 ;  /* 0x000000ffffcf7224 */ /* 0x000fe400078e0062 */
[----:B------:R-:W-:Y:S01]  /*4b580*/  IMAD.MOV.U32 R176, RZ, RZ, R183 ;  /* 0x000000ffffb07224 */ /* 0x000fe200078e00b7 */
[----:B------:R-:W-:Y:S01]  /*4b590*/  LEA.HI.X.SX32 R175, R171, R0, 0x2, P1 ;  /* 0x00000000abaf7211 */ /* 0x000fe200008f16ff */
[----:B------:R-:W-:-:S02]  /*4b5a0*/  IMAD.MOV.U32 R183, RZ, RZ, R185 ;  /* 0x000000ffffb77224 */ /* 0x000fc400078e00b9 */
[----:B------:R-:W-:Y:S01]  /*4b5b0*/  IMAD.MOV.U32 R186, RZ, RZ, R189 ;  /* 0x000000ffffba7224 */ /* 0x000fe200078e00bd */
[----:B------:R-:W-:Y:S01]  /*4b5c0*/  LEA.HI.X.SX32 R173, R177, R0, 0x2, P2 ;  /* 0x00000000b1ad7211 */ /* 0x000fe200010f16ff */
[----:B------:R-:W-:Y:S02]  /*4b5d0*/  IMAD.MOV.U32 R185, RZ, RZ, R187 ;  /* 0x000000ffffb97224 */ /* 0x000fe400078e00bb */
[----:B------:R-:W-:Y:S02]  /*4b5e0*/  IMAD.MOV.U32 R189, RZ, RZ, R200 ;  /* 0x000000ffffbd7224 */ /* 0x000fe400078e00c8 */
[----:B------:R-:W-:Y:S02]  /*4b5f0*/  IMAD.MOV.U32 R187, RZ, RZ, R203 ;  /* 0x000000ffffbb7224 */ /* 0x000fe400078e00cb */
[----:B------:R-:W-:Y:S02]  /*4b600*/  IMAD.MOV.U32 R200, RZ, RZ, R206 ;  /* 0x000000ffffc87224 */ /* 0x000fe400078e00ce */
[----:B------:R-:W-:-:S02]  /*4b610*/  IMAD.MOV.U32 R203, RZ, RZ, R207 ;  /* 0x000000ffffcb7224 */ /* 0x000fc400078e00cf */
[----:B------:R-:W-:Y:S02]  /*4b620*/  IMAD.MOV.U32 R206, RZ, RZ, R66 ;  /* 0x000000ffffce7224 */ /* 0x000fe400078e0042 */
[----:B------:R-:W4:Y:S01]  /*4b630*/  LDL.LU R66, [R1+0x19f4] ;  /* 0x0019f40001427983 */ /* 0x000f220000300800 */
[----:B------:R-:W-:-:S03]  /*4b640*/  IMAD.MOV.U32 R207, RZ, RZ, R65 ;  /* 0x000000ffffcf7224 */ /* 0x000fc600078e0041 */
[----:B------:R-:W4:Y:S04]  /*4b650*/  LDL.LU R65, [R1+0x19f0] ;  /* 0x0019f00001417983 */ /* 0x000f280000300800 */
[----:B------:R1:W-:Y:S04]  /*4b660*/  STL.64 [R1+0x1438], R174 ;  /* 0x001438ae01007387 */ /* 0x0003e80000100a00 */
[----:B------:R1:W-:Y:S02]  /*4b670*/  STL.64 [R1+0x1430], R172 ;  /* 0x001430ac01007387 */ /* 0x0003e40000100a00 */
[----:B-1----:R-:W-:-:S02]  /*4b680*/  LEA R174, P1, R178, R2, 0x2 ;  /* 0x00000002b2ae7211 */ /* 0x002fc400078210ff */
[C---:B------:R-:W-:Y:S02]  /*4b690*/  LEA R172, P2, R179.reuse, R2, 0x2 ;  /* 0x00000002b3ac7211 */ /* 0x040fe400078410ff */
[-C--:B------:R-:W-:Y:S02]  /*4b6a0*/  LEA.HI.X.SX32 R175, R178, R0.reuse, 0x2, P1 ;  /* 0x00000000b2af7211 */ /* 0x080fe400008f16ff */
[----:B------:R-:W-:Y:S01]  /*4b6b0*/  LEA.HI.X.SX32 R173, R179, R0, 0x2, P2 ;  /* 0x00000000b3ad7211 */ /* 0x000fe200010f16ff */
        /* <DEDUP_REMOVED lines=11> */
[----:B------:R1:W-:Y:S01]  /*4b770*/  STL.64 [R1+0x1428], R174 ;  /* 0x001428ae01007387 */ /* 0x0003e20000100a00 */
[----:B------:R-:W-:-:S02]  /*4b780*/  IMAD.MOV.U32 R199, RZ, RZ, R148 ;  /* 0x000000ffffc77224 */ /* 0x000fc400078e0094 */
[----:B------:R-:W-:Y:S01]  /*4b790*/  IMAD.MOV.U32 R147, RZ, RZ, R149 ;  /* 0x000000ffff937224 */ /* 0x000fe200078e0095 */
[----:B------:R-:W-:Y:S01]  /*4b7a0*/  STL.64 [R1+0x1420], R172 ;  /* 0x001420ac01007387 */ /* 0x000fe20000100a00 */
[----:B------:R-:W-:Y:S02]  /*4b7b0*/  IMAD.MOV.U32 R148, RZ, RZ, R150 ;  /* 0x000000ffff947224 */ /* 0x000fe400078e0096 */
[----:B------:R-:W-:Y:S02]  /*4b7c0*/  IMAD.MOV.U32 R149, RZ, RZ, R151 ;  /* 0x000000ffff957224 */ /* 0x000fe400078e0097 */
[----:B------:R-:W-:Y:S02]  /*4b7d0*/  IMAD.MOV.U32 R150, RZ, RZ, R17 ;  /* 0x000000ffff967224 */ /* 0x000fe400078e0011 */
[----:B------:R-:W-:Y:S02]  /*4b7e0*/  IMAD.MOV.U32 R151, RZ, RZ, R22 ;  /* 0x000000ffff977224 */ /* 0x000fe400078e0016 */
[----:B------:R-:W3:Y:S01]  /*4b7f0*/  LDL.LU R22, [R1+0x14] ;  /* 0x0000140001167983 */ /* 0x000ee20000300800 */
[----:B--2---:R-:W-:-:S03]  /*4b800*/  IMAD.MOV.U32 R17, RZ, RZ, R21 ;  /* 0x000000ffff117224 */ /* 0x004fc600078e0015 */
[----:B------:R-:W2:Y:S01]  /*4b810*/  LDL.LU R21, [R1+0x1c] ;  /* 0x00001c0001157983 */ /* 0x000ea20000300800 */
[CC--:B------:R-:W-:Y:S02]  /*4b820*/  LEA R208, P1, R179.reuse, R2.reuse, 0x2 ;  /* 0x00000002b3d07211 */ /* 0x0c0fe400078210ff */
[C---:B-1----:R-:W-:Y:S02]  /*4b830*/  LEA R174, P2, R180.reuse, R2, 0x2 ;  /* 0x00000002b4ae7211 */ /* 0x042fe400078410ff */
[-C--:B------:R-:W-:Y:S02]  /*4b840*/  LEA.HI.X.SX32 R209, R179, R0.reuse, 0x2, P1 ;  /* 0x00000000b3d17211 */ /* 0x080fe400008f16ff */
[----:B------:R-:W-:Y:S01]  /*4b850*/  LEA.HI.X.SX32 R175, R180, R0, 0x2, P2 ;  /* 0x00000000b4af7211 */ /* 0x000fe200010f16ff */
[----:B------:R-:W-:Y:S01]  /*4b860*/  IMAD.MOV.U32 R180, RZ, RZ, R184 ;  /* 0x000000ffffb47224 */ /* 0x000fe200078e00b8 */
[----:B------:R-:W-:Y:S01]  /*4b870*/  MOV R179, R183 ;  /* 0x000000b700b37202 */ /* 0x000fe20000000f00 */
[----:B------:R-:W-:Y:S01]  /*4b880*/  IMAD.MOV.U32 R183, RZ, RZ, R185 ;  /* 0x000000ffffb77224 */ /* 0x000fe200078e00b9 */
[----:B------:R1:W-:Y:S01]  /*4b890*/  STL.64 [R1+0x1418], R208 ;  /* 0x001418d001007387 */ /* 0x0003e20000100a00 */
[----:B------:R-:W-:-:S03]  /*4b8a0*/  IMAD.MOV.U32 R184, RZ, RZ, R186 ;  /* 0x000000ffffb87224 */ /* 0x000fc600078e00ba */
[----:B------:R-:W-:Y:S01]  /*4b8b0*/  MOV R177, R183 ;  /* 0x000000b700b17202 */ /* 0x000fe20000000f00 */
[----:B------:R1:W-:Y:S01]  /*4b8c0*/  STL.64 [R1+0x1410], R174 ;  /* 0x001410ae01007387 */ /* 0x0003e20000100a00 */
[----:B------:R-:W-:Y:S02]  /*4b8d0*/  IMAD.MOV.U32 R185, RZ, RZ, R187 ;  /* 0x000000ffffb97224 */ /* 0x000fe400078e00bb */
[----:B------:R-:W-:Y:S01]  /*4b8e0*/  IMAD.MOV.U32 R186, RZ, RZ, R188 ;  /* 0x000000ffffba7224 */ /* 0x000fe200078e00bc */
[----:B-1----:R-:W-:Y:S01]  /*4b8f0*/  LEA R208, P1, R180, R2, 0x2 ;  /* 0x00000002b4d07211 */ /* 0x002fe200078210ff */
[----:B------:R-:W-:-:S03]  /*4b900*/  IMAD.MOV.U32 R187, RZ, RZ, R190 ;  /* 0x000000ffffbb7224 */ /* 0x000fc600078e00be */
[----:B------:R-:W-:Y:S02]  /*4b910*/  LEA.HI.X.SX32 R209, R180, R0, 0x2, P1 ;  /* 0x00000000b4d17211 */ /* 0x000fe400008f16ff */
[-C--:B------:R-:W-:Y:S01]  /*4b920*/  LEA R174, P2, R181, R2.reuse, 0x2 ;  /* 0x00000002b5ae7211 */ /* 0x080fe200078410ff */
[----:B------:R-:W-:Y:S01]  /*4b930*/  IMAD.MOV.U32 R188, RZ, RZ, R68 ;  /* 0x000000ffffbc7224 */ /* 0x000fe200078e0044 */
[----:B------:R-:W-:Y:S01]  /*4b940*/  LEA R180, P1, R177, R2, 0x2 ;  /* 0x00000002b1b47211 */ /* 0x000fe200078210ff */
[----:B------:R-:W-:Y:S01]  /*4b950*/  IMAD.MOV.U32 R183, RZ, RZ, R184 ;  /* 0x000000ffffb77224 */ /* 0x000fe200078e00b8 */
[-C--:B------:R-:W-:Y:S01]  /*4b960*/  LEA.HI.X.SX32 R175, R181, R0.reuse, 0x2, P2 ;  /* 0x00000000b5af7211 */ /* 0x080fe200010f16ff */
[----:B------:R-:W-:Y:S01]  /*4b970*/  IMAD.MOV.U32 R184, RZ, RZ, R185 ;  /* 0x000000ffffb87224 */ /* 0x000fe200078e00b9 */
[----:B------:R-:W-:Y:S01]  /*4b980*/  LEA.HI.X.SX32 R181, R177, R0, 0x2, P1 ;  /* 0x00000000b1b57211 */ /* 0x000fe200008f16ff */
[----:B------:R-:W-:Y:S02]  /*4b990*/  IMAD.MOV.U32 R190, RZ, RZ, R67 ;  /* 0x000000ffffbe7224 */ /* 0x000fe400078e0043 */
[----:B------:R-:W-:Y:S01]  /*4b9a0*/  IMAD.MOV.U32 R185, RZ, RZ, R186 ;  /* 0x000000ffffb97224 */ /* 0x000fe200078e00ba */
[----:B------:R-:W4:Y:S01]  /*4b9b0*/  LDL.LU R67, [R1+0x19ec] ;  /* 0x0019ec0001437983 */ /* 0x000f220000300800 */
[----:B------:R-:W-:-:S02]  /*4b9c0*/  IMAD.MOV.U32 R186, RZ, RZ, R187 ;  /* 0x000000ffffba7224 */ /* 0x000fc400078e00bb */
[----:B------:R-:W-:Y:S01]  /*4b9d0*/  IMAD.MOV.U32 R187, RZ, RZ, R188 ;  /* 0x000000ffffbb7224 */ /* 0x000fe200078e00bc */
[----:B------:R-:W4:Y:S01]  /*4b9e0*/  LDL.LU R68, [R1+0x19e8] ;  /* 0x0019e80001447983 */ /* 0x000f220000300800 */
[----:B------:R-:W-:Y:S02]  /*4b9f0*/  IMAD.MOV.U32 R188, RZ, RZ, R189 ;  /* 0x000000ffffbc7224 */ /* 0x000fe400078e00bd */
[----:B------:R-:W-:Y:S01]  /*4ba00*/  IMAD.MOV.U32 R189, RZ, RZ, R70 ;  /* 0x000000ffffbd7224 */ /* 0x000fe200078e0046 */
[----:B------:R1:W-:Y:S04]  /*4ba10*/  STL.64 [R1+0x1408], R208 ;  /* 0x001408d001007387 */ /* 0x0003e80000100a00 */
[----:B------:R-:W-:Y:S04]  /*4ba20*/  STL.64 [R1+0x1400], R174 ;  /* 0x001400ae01007387 */ /* 0x000fe80000100a00 */
[----:B------:R-:W4:Y:S04]  /*4ba30*/  LDL.LU R70, [R1+0x19e4] ;  /* 0x0019e40001467983 */ /* 0x000f280000300800 */
[----:B------:R1:W-:Y:S02]  /*4ba40*/  STL.64 [R1+0x13f8], R180 ;  /* 0x0013f8b401007387 */ /* 0x0003e40000100a00 */
[----:B-1----:R-:W-:-:S02]  /*4ba50*/  LEA R208, P2, R182, R2, 0x2 ;  /* 0x00000002b6d07211 */ /* 0x002fc400078410ff */
[----:B------:R-:W-:Y:S01]  /*4ba60*/  MOV R177, R184 ;  /* 0x000000b800b17202 */ /* 0x000fe20000000f00 */
        /* <DEDUP_REMOVED lines=8> */
[----:B------:R-:W-:Y:S02]  /*4baf0*/  IMAD.MOV.U32 R188, RZ, RZ, R69 ;  /* 0x000000ffffbc7224 */ /* 0x000fe400078e0045 */
[----:B------:R-:W4:Y:S01]  /*4bb00*/  LDL.LU R69, [R1+0x19e0] ;  /* 0x0019e00001457983 */ /* 0x000f220000300800 */
[----:B------:R-:W-:-:S03]  /*4bb10*/  IMAD.MOV.U32 R189, RZ, RZ, R71 ;  /* 0x000000ffffbd7224 */ /* 0x000fc600078e0047 */
[----:B------:R-:W4:Y:S01]  /*4bb20*/  LDL.LU R71, [R1+0x19dc] ;  /* 0x0019dc0001477983 */ /* 0x000f220000300800 */
[----:B------:R-:W-:-:S03]  /*4bb30*/  IMAD.MOV.U32 R181, RZ, RZ, R184 ;  /* 0x000000ffffb57224 */ /* 0x000fc600078e00b8 */
[----:B------:R1:W-:Y:S01]  /*4bb40*/  STL.64 [R1+0x13f0], R208 ;  /* 0x0013f0d001007387 */ /* 0x0003e20000100a00 */
[----:B------:R-:W-:Y:S01]  /*4bb50*/  MOV R184, R185 ;  /* 0x000000b900b87202 */ /* 0x000fe20000000f00 */
[----:B------:R-:W-:Y:S01]  /*4bb60*/  IMAD.MOV.U32 R185, RZ, RZ, R186 ;  /* 0x000000ffffb97224 */ /* 0x000fe200078e00ba */
[CC--:B------:R-:W-:Y:S01]  /*4bb70*/  LEA R182, P2, R176.reuse, R2.reuse, 0x2 ;  /* 0x00000002b0b67211 */ /* 0x0c0fe200078410ff */
[----:B------:R-:W-:Y:S02]  /*4bb80*/  IMAD.MOV.U32 R186, RZ, RZ, R187 ;  /* 0x000000ffffba7224 */ /* 0x000fe400078e00bb */
[----:B------:R-:W-:Y:S01]  /*4bb90*/  IMAD.MOV.U32 R187, RZ, RZ, R188 ;  /* 0x000000ffffbb7224 */ /* 0x000fe200078e00bc */
[C---:B-1----:R-:W-:Y:S01]  /*4bba0*/  LEA R208, P1, R175.reuse, R2, 0x2 ;  /* 0x00000002afd07211 */ /* 0x042fe200078210ff */
[----:B------:R-:W-:Y:S01]  /*4bbb0*/  IMAD.MOV.U32 R188, RZ, RZ, R189 ;  /* 0x000000ffffbc7224 */ /* 0x000fe200078e00bd */
[-C--:B------:R-:W-:Y:S02]  /*4bbc0*/  LEA.HI.X.SX32 R183, R176, R0.reuse, 0x2, P2 ;  /* 0x00000000b0b77211 */ /* 0x080fe400010f16ff */
[----:B------:R-:W-:Y:S01]  /*4bbd0*/  LEA.HI.X.SX32 R209, R175, R0, 0x2, P1 ;  /* 0x00000000afd17211 */ /* 0x000fe200008f16ff */
[----:B------:R-:W-:-:S02]  /*4bbe0*/  IMAD.MOV.U32 R189, RZ, RZ, R72 ;  /* 0x000000ffffbd7224 */ /* 0x000fc400078e0048 */
[----:B------:R-:W4:Y:S01]  /*4bbf0*/  LDL.LU R72, [R1+0x19d8] ;  /* 0x0019d80001487983 */ /* 0x000f220000300800 */
[----:B------:R-:W-:-:S03]  /*4bc00*/  IMAD.MOV.U32 R175, RZ, RZ, R74 ;  /* 0x000000ffffaf7224 */ /* 0x000fc600078e004a */
[----:B------:R-:W-:Y:S04]  /*4bc10*/  STL.64 [R1+0x13e8], R208 ;  /* 0x0013e8d001007387 */ /* 0x000fe80000100a00 */
[----:B------:R-:W4:Y:S04]  /*4bc20*/  LDL.LU R74, [R1+0x19d4] ;  /* 0x0019d400014a7983 */ /* 0x000f280000300800 */
[----:B------:R1:W-:Y:S02]  /*4bc30*/  STL.64 [R1+0x13e0], R182 ;  /* 0x0013e0b601007387 */ /* 0x0003e40000100a00 */
[----:B-1----:R-:W-:-:S04]  /*4bc40*/  LEA R182, P2, R177, R2, 0x2 ;  /* 0x00000002b1b67211 */ /* 0x002fc800078410ff */
[----:B------:R-:W-:Y:S01]  /*4bc50*/  LEA.HI.X.SX32 R183, R177, R0, 0x2, P2 ;  /* 0x00000000b1b77211 */ /* 0x000fe200010f16ff */
[----:B------:R-:W-:Y:S01]  /*4bc60*/  IMAD.MOV.U32 R177, RZ, RZ, R184 ;  /* 0x000000ffffb17224 */ /* 0x000fe200078e00b8 */
[----:B------:R-:W-:Y:S01]  /*4bc70*/  MOV R184, R185 ;  /* 0x000000b900b87202 */ /* 0x000fe20000000f00 */
[----:B------:R-:W-:Y:S02]  /*4bc80*/  IMAD.MOV.U32 R185, RZ, RZ, R186 ;  /* 0x000000ffffb97224 */ /* 0x000fe400078e00ba */
[----:B------:R-:W-:Y:S02]  /*4bc90*/  IMAD.MOV.U32 R186, RZ, RZ, R187 ;  /* 0x000000ffffba7224 */ /* 0x000fe400078e00bb */
[----:B------:R-:W-:Y:S02]  /*4bca0*/  IMAD.MOV.U32 R187, RZ, RZ, R188 ;  /* 0x000000ffffbb7224 */ /* 0x000fe400078e00bc */
[----:B------:R-:W-:Y:S01]  /*4bcb0*/  IMAD.MOV.U32 R188, RZ, RZ, R189 ;  /* 0x000000ffffbc7224 */ /* 0x000fe200078e00bd */
[----:B------:R-:W-:Y:S01]  /*4bcc0*/  LEA R208, P1, R175, R2, 0x2 ;  /* 0x00000002afd07211 */ /* 0x000fe200078210ff */
[----:B------:R-:W-:-:S02]  /*4bcd0*/  IMAD.MOV.U32 R189, RZ, RZ, R190 ;  /* 0x000000ffffbd7224 */ /* 0x000fc400078e00be */
[----:B------:R-:W-:Y:S02]  /*4bce0*/  IMAD.MOV.U32 R190, RZ, RZ, R191 ;  /* 0x000000ffffbe7224 */ /* 0x000fe400078e00bf */
[----:B------:R-:W-:Y:S02]  /*4bcf0*/  IMAD.MOV.U32 R191, RZ, RZ, R192 ;  /* 0x000000ffffbf7224 */ /* 0x000fe400078e00c0 */
[----:B------:R-:W-:Y:S01]  /*4bd00*/  IMAD.MOV.U32 R192, RZ, RZ, R146 ;  /* 0x000000ffffc07224 */ /* 0x000fe200078e0092 */
[----:B------:R-:W-:Y:S01]  /*4bd10*/  LEA.HI.X.SX32 R209, R175, R0, 0x2, P1 ;  /* 0x00000000afd17211 */ /* 0x000fe200008f16ff */
[----:B------:R-:W-:Y:S01]  /*4bd20*/  IMAD.MOV.U32 R146, RZ, RZ, R147 ;  /* 0x000000ffff927224 */ /* 0x000fe200078e0093 */
[----:B------:R-:W-:Y:S01]  /*4bd30*/  MOV R147, R148 ;  /* 0x0000009400937202 */ /* 0x000fe20000000f00 */
[----:B------:R-:W-:Y:S02]  /*4bd40*/  IMAD.MOV.U32 R148, RZ, RZ, R149 ;  /* 0x000000ffff947224 */ /* 0x000fe400078e0095 */
[----:B------:R-:W-:-:S02]  /*4bd50*/  IMAD.MOV.U32 R149, RZ, RZ, R150 ;  /* 0x000000ffff957224 */ /* 0x000fc400078e0096 */
[----:B------:R-:W-:Y:S01]  /*4bd60*/  IMAD.MOV.U32 R150, RZ, RZ, R151 ;  /* 0x000000ffff967224 */ /* 0x000fe200078e0097 */
[----:B------:R1:W-:Y:S01]  /*4bd70*/  STL.64 [R1+0x13d8], R208 ;  /* 0x0013d8d001007387 */ /* 0x0003e20000100a00 */
[----:B------:R-:W-:-:S03]  /*4bd80*/  IMAD.MOV.U32 R151, RZ, RZ, R17 ;  /* 0x000000ffff977224 */ /* 0x000fc600078e0011 */
[----:B------:R1:W-:Y:S01]  /*4bd90*/  STL.64 [R1+0x13d0], R182 ;  /* 0x0013d0b601007387 */ /* 0x0003e20000100a00 */
[----:B---3--:R-:W-:Y:S02]  /*4bda0*/  IMAD.MOV.U32 R17, RZ, RZ, R22 ;  /* 0x000000ffff117224 */ /* 0x008fe400078e0016 */
[----:B--2---:R-:W-:Y:S02]  /*4bdb0*/  IMAD.MOV.U32 R22, RZ, RZ, R21 ;  /* 0x000000ffff167224 */ /* 0x004fe400078e0015 */
[----:B------:R-:W2:Y:S01]  /*4bdc0*/  LDL.LU R21, [R1+0x420] ;  /* 0x0004200001157983 */ /* 0x000ea20000300800 */
[----:B-1----:R-:W-:-:S04]  /*4bdd0*/  LEA R208, P1, R177, R2, 0x2 ;  /* 0x00000002b1d07211 */ /* 0x002fc800078210ff */
[----:B------:R-:W-:Y:S01]  /*4bde0*/  LEA.HI.X.SX32 R209, R177, R0, 0x2, P1 ;  /* 0x00000000b1d17211 */ /* 0x000fe200008f16ff */
[----:B------:R-:W-:Y:S02]  /*4bdf0*/  IMAD.MOV.U32 R177, RZ, RZ, R185 ;  /* 0x000000ffffb17224 */ /* 0x000fe400078e00b9 */
[----:B------:R-:W-:Y:S01]  /*4be00*/  IMAD.MOV.U32 R185, RZ, RZ, R186 ;  /* 0x000000ffffb97224 */ /* 0x000fe200078e00ba */
[----:B------:R-:W-:Y:S01]  /*4be10*/  MOV R186, R187 ;  /* 0x000000bb00ba7202 */ /* 0x000fe20000000f00 */
[----:B------:R-:W-:Y:S02]  /*4be20*/  IMAD.MOV.U32 R187, RZ, RZ, R188 ;  /* 0x000000ffffbb7224 */ /* 0x000fe400078e00bc */
[----:B------:R-:W-:Y:S02]  /*4be30*/  IMAD.MOV.U32 R188, RZ, RZ, R189 ;  /* 0x000000ffffbc7224 */ /* 0x000fe400078e00bd */
[----:B------:R-:W-:Y:S02]  /*4be40*/  IMAD.MOV.U32 R189, RZ, RZ, R190 ;  /* 0x000000ffffbd7224 */ /* 0x000fe400078e00be */
[----:B------:R-:W-:-:S02]  /*4be50*/  IMAD.MOV.U32 R190, RZ, RZ, R191 ;  /* 0x000000ffffbe7224 */ /* 0x000fc400078e00bf */
[----:B------:R-:W-:Y:S01]  /*4be60*/  IMAD.MOV.U32 R191, RZ, RZ, R193 ;  /* 0x000000ffffbf7224 */ /* 0x000fe200078e00c1 */
[C---:B------:R-:W-:Y:S01]  /*4be70*/  LEA R182, P2, R178.reuse, R2, 0x2 ;  /* 0x00000002b2b67211 */ /* 0x040fe200078410ff */
[----:B------:R-:W-:Y:S02]  /*4be80*/  IMAD.MOV.U32 R193, RZ, RZ, R194 ;  /* 0x000000ffffc17224 */ /* 0x000fe400078e00c2 */
[----:B------:R-:W-:Y:S02]  /*4be90*/  IMAD.MOV.U32 R194, RZ, RZ, R145 ;  /* 0x000000ffffc27224 */ /* 0x000fe400078e0091 */
[----:B------:R-:W-:Y:S02]  /*4bea0*/  IMAD.MOV.U32 R145, RZ, RZ, R146 ;  /* 0x000000ffff917224 */ /* 0x000fe400078e0092 */
[----:B------:R-:W-:Y:S01]  /*4beb0*/  IMAD.MOV.U32 R146, RZ, RZ, R147 ;  /* 0x000000ffff927224 */ /* 0x000fe200078e0093 */
[----:B------:R-:W-:Y:S01]  /*4bec0*/  MOV R147, R148 ;  /* 0x0000009400937202 */ /* 0x000fe20000000f00 */
        /* <DEDUP_REMOVED lines=9> */
[----:B------:R-:W-:Y:S01]  /*4bf60*/  IMAD.MOV.U32 R185, RZ, RZ, R187 ;  /* 0x000000ffffb97224 */ /* 0x000fe200078e00bb */
[----:B------:R-:W-:Y:S01]  /*4bf70*/  MOV R187, R188 ;  /* 0x000000bc00bb7202 */ /* 0x000fe20000000f00 */
[----:B------:R-:W-:Y:S01]  /*4bf80*/  IMAD.MOV.U32 R188, RZ, RZ, R189 ;  /* 0x000000ffffbc7224 */ /* 0x000fe200078e00bd */
[-C--:B-1----:R-:W-:Y:S01]  /*4bf90*/  LEA R208, P1, R177, R2.reuse, 0x2 ;  /* 0x00000002b1d07211 */ /* 0x082fe200078210ff */
[----:B------:R-:W-:Y:S01]  /*4bfa0*/  IMAD.MOV.U32 R189, RZ, RZ, R190 ;  /* 0x000000ffffbd7224 */ /* 0x000fe200078e00be */
[----:B---3--:R-:W-:Y:S01]  /*4bfb0*/  LEA R182, P2, R179, R2, 0x2 ;  /* 0x00000002b3b67211 */ /* 0x008fe200078410ff */
[----:B------:R-:W-:Y:S01]  /*4bfc0*/  IMAD.MOV.U32 R190, RZ, RZ, R193 ;  /* 0x000000ffffbe7224 */ /* 0x000fe200078e00c1 */
[----:B------:R-:W-:Y:S01]  /*4bfd0*/  LEA.HI.X.SX32 R209, R177, R0, 0x2, P1 ;  /* 0x00000000b1d17211 */ /* 0x000fe200008f16ff */
[----:B--2---:R-:W-:-:S02]  /*4bfe0*/  IMAD.MOV.U32 R22, RZ, RZ, R21 ;  /* 0x000000ffff167224 */ /* 0x004fc400078e0015 */
[----:B------:R-:W2:Y:S01]  /*4bff0*/  LDL.LU R21, [R1+0x428] ;  /* 0x0004280001157983 */ /* 0x000ea20000300800 */
[----:B------:R-:W-:Y:S01]  /*4c000*/  IMAD.MOV.U32 R193, RZ, RZ, R200 ;  /* 0x000000ffffc17224 */ /* 0x000fe200078e00c8 */
[----:B------:R-:W-:Y:S01]  /*4c010*/  LEA.HI.X.SX32 R183, R179, R0, 0x2, P2 ;  /* 0x00000000b3b77211 */ /* 0x000fe200010f16ff */
[----:B------:R-:W-:Y:S02]  /*4c020*/  IMAD.MOV.U32 R200, RZ, RZ, R203 ;  /* 0x000000ffffc87224 */ /* 0x000fe400078e00cb */
[----:B------:R-:W-:Y:S01]  /*4c030*/  IMAD.MOV.U32 R203, RZ, RZ, R206 ;  /* 0x000000ffffcb7224 */ /* 0x000fe200078e00ce */
[----:B------:R-:W-:Y:S01]  /*4c040*/  STL.64 [R1+0x13b8], R208 ;  /* 0x0013b8d001007387 */ /* 0x000fe20000100a00 */
[----:B------:R-:W-:Y:S02]  /*4c050*/  IMAD.MOV.U32 R206, RZ, RZ, R207 ;  /* 0x000000ffffce7224 */ /* 0x000fe400078e00cf */
[----:B------:R-:W-:Y:S02]  /*4c060*/  IMAD.MOV.U32 R207, RZ, RZ, R73 ;  /* 0x000000ffffcf7224 */ /* 0x000fe400078e0049 */
[----:B------:R-:W3:Y:S04]  /*4c070*/  LDL.LU R73, [R1+0x19d0] ;  /* 0x0019d00001497983 */ /* 0x000ee80000300800 */
[----:B------:R1:W-:Y:S02]  /*4c080*/  STL.64 [R1+0x13b0], R182 ;  /* 0x0013b0b601007387 */ /* 0x0003e40000100a00 */
[----:B-1----:R-:W-:Y:S01]  /*4c090*/  IMAD.MOV.U32 R182, RZ, RZ, R185 ;  /* 0x000000ffffb67224 */ /* 0x002fe200078e00b9 */
[----:B------:R-:W-:Y:S01]  /*4c0a0*/  MOV R183, R187 ;  /* 0x000000bb00b77202 */ /* 0x000fe20000000f00 */
[----:B------:R-:W-:-:S02]  /*4c0b0*/  IMAD.MOV.U32 R185, RZ, RZ, R188 ;  /* 0x000000ffffb97224 */ /* 0x000fc400078e00bc */
[----:B------:R-:W-:Y:S01]  /*4c0c0*/  IMAD.MOV.U32 R187, RZ, RZ, R189 ;  /* 0x000000ffffbb7224 */ /* 0x000fe200078e00bd */
[C---:B------:R-:W-:Y:S01]  /*4c0d0*/  LEA R212, P1, R182.reuse, R2, 0x2 ;  /* 0x00000002b6d47211 */ /* 0x040fe200078210ff */
[----:B------:R-:W-:Y:S02]  /*4c0e0*/  IMAD.MOV.U32 R188, RZ, RZ, R190 ;  /* 0x000000ffffbc7224 */ /* 0x000fe400078e00be */
[----:B------:R-:W-:Y:S01]  /*4c0f0*/  IMAD.MOV.U32 R189, RZ, RZ, R200 ;  /* 0x000000ffffbd7224 */ /* 0x000fe200078e00c8 */
[----:B------:R-:W-:Y:S01]  /*4c100*/  LEA.HI.X.SX32 R213, R182, R0, 0x2, P1 ;  /* 0x00000000b6d57211 */ /* 0x000fe200008f16ff */
[----:B------:R-:W-:Y:S01]  /*4c110*/  IMAD.MOV.U32 R190, RZ, RZ, R203 ;  /* 0x000000ffffbe7224 */ /* 0x000fe200078e00cb */
[----:B------:R-:W-:Y:S01]  /*4c120*/  LEA R208, P2, R180, R2, 0x2 ;  /* 0x00000002b4d07211 */ /* 0x000fe200078410ff */
[----:B------:R-:W-:Y:S01]  /*4c130*/  IMAD.MOV.U32 R182, RZ, RZ, R185 ;  /* 0x000000ffffb67224 */ /* 0x000fe200078e00b9 */
[----:B------:R-:W-:Y:S01]  /*4c140*/  MOV R185, R187 ;  /* 0x000000bb00b97202 */ /* 0x000fe20000000f00 */
[----:B------:R-:W-:-:S02]  /*4c150*/  IMAD.MOV.U32 R187, RZ, RZ, R188 ;  /* 0x000000ffffbb7224 */ /* 0x000fc400078e00bc */
[----:B------:R-:W-:Y:S01]  /*4c160*/  IMAD.MOV.U32 R188, RZ, RZ, R189 ;  /* 0x000000ffffbc7224 */ /* 0x000fe200078e00bd */
[----:B------:R-:W-:Y:S01]  /*4c170*/  LEA.HI.X.SX32 R209, R180, R0, 0x2, P2 ;  /* 0x00000000b4d17211 */ /* 0x000fe200010f16ff */
[----:B------:R-:W-:Y:S02]  /*4c180*/  IMAD.MOV.U32 R189, RZ, RZ, R190 ;  /* 0x000000ffffbd7224 */ /* 0x000fe400078e00be */
[----:B------:R-:W-:Y:S02]  /*4c190*/  IMAD.MOV.U32 R203, RZ, RZ, R75 ;  /* 0x000000ffffcb7224 */ /* 0x000fe400078e004b */
[----:B------:R-:W-:Y:S01]  /*4c1a0*/  IMAD.MOV.U32 R190, RZ, RZ, R196 ;  /* 0x000000ffffbe7224 */ /* 0x000fe200078e00c4 */
[----:B------:R-:W3:Y:S01]  /*4c1b0*/  LDL.LU R75, [R1+0x19cc] ;  /* 0x0019cc00014b7983 */ /* 0x000ee20000300800 */
[----:B------:R-:W-:Y:S02]  /*4c1c0*/  IMAD.MOV.U32 R179, RZ, RZ, R182 ;  /* 0x000000ffffb37224 */ /* 0x000fe400078e00b6 */
[----:B------:R-:W-:-:S02]  /*4c1d0*/  IMAD.MOV.U32 R200, RZ, RZ, R76 ;  /* 0x000000ffffc87224 */ /* 0x000fc400078e004c */
[----:B------:R-:W-:Y:S01]  /*4c1e0*/  IMAD.MOV.U32 R196, RZ, RZ, R198 ;  /* 0x000000ffffc47224 */ /* 0x000fe200078e00c6 */
[----:B------:R-:W3:Y:S01]  /*4c1f0*/  LDL.LU R76, [R1+0x19c8] ;  /* 0x0019c800014c7983 */ /* 0x000ee20000300800 */
[----:B------:R-:W-:Y:S02]  /*4c200*/  IMAD.MOV.U32 R198, RZ, RZ, R199 ;  /* 0x000000ffffc67224 */ /* 0x000fe400078e00c7 */
[----:B------:R-:W-:Y:S01]  /*4c210*/  IMAD.MOV.U32 R199, RZ, RZ, R78 ;  /* 0x000000ffffc77224 */ /* 0x000fe200078e004e */
[----:B------:R1:W-:Y:S01]  /*4c220*/  STL.64 [R1+0x13a8], R212 ;  /* 0x0013a8d401007387 */ /* 0x0003e20000100a00 */
[----:B------:R-:W-:Y:S01]  /*4c230*/  IMAD.MOV.U32 R182, RZ, RZ, R185 ;  /* 0x000000ffffb67224 */ /* 0x000fe200078e00b9 */
[----:B------:R-:W-:Y:S02]  /*4c240*/  MOV R185, R187 ;  /* 0x000000bb00b97202 */ /* 0x000fe40000000f00 */
[----:B------:R-:W3:Y:S01]  /*4c250*/  LDL.LU R78, [R1+0x19c4] ;  /* 0x0019c400014e7983 */ /* 0x000ee20000300800 */
[----:B------:R-:W-:-:S03]  /*4c260*/  IMAD.MOV.U32 R187, RZ, RZ, R188 ;  /* 0x000000ffffbb7224 */ /* 0x000fc600078e00bc */
[----:B------:R4:W-:Y:S01]  /*4c270*/  STL.64 [R1+0x13a0], R208 ;  /* 0x0013a0d001007387 */ /* 0x0009e20000100a00 */
[----:B------:R-:W-:Y:S01]  /*4c280*/  IMAD.MOV.U32 R188, RZ, RZ, R189 ;  /* 0x000000ffffbc7224 */ /* 0x000fe200078e00bd */
[C---:B-1----:R-:W-:Y:S01]  /*4c290*/  LEA R212, P1, R179.reuse, R2, 0x2 ;  /* 0x00000002b3d47211 */ /* 0x042fe200078210ff */
[----:B------:R-:W-:Y:S02]  /*4c2a0*/  IMAD.MOV.U32 R189, RZ, RZ, R190 ;  /* 0x000000ffffbd7224 */ /* 0x000fe400078e00be */
[----:B------:R-:W-:Y:S01]  /*4c2b0*/  IMAD.MOV.U32 R190, RZ, RZ, R196 ;  /* 0x000000ffffbe7224 */ /* 0x000fe200078e00c4 */
[----:B------:R-:W-:Y:S02]  /*4c2c0*/  LEA.HI.X.SX32 R213, R179, R0, 0x2, P1 ;  /* 0x00000000b3d57211 */ /* 0x000fe400008f16ff */
[----:B----4-:R-:W-:Y:S01]  /*4c2d0*/  LEA R208, P2, R181, R2, 0x2 ;  /* 0x00000002b5d07211 */ /* 0x010fe200078410ff */
[----:B------:R-:W-:-:S03]  /*4c2e0*/  IMAD.MOV.U32 R196, RZ, RZ, R199 ;  /* 0x000000ffffc47224 */ /* 0x000fc600078e00c7 */
[----:B------:R-:W-:Y:S01]  /*4c2f0*/  LEA.HI.X.SX32 R209, R181, R0, 0x2, P2 ;  /* 0x00000000b5d17211 */ /* 0x000fe200010f16ff */
[----:B------:R-:W-:Y:S02]  /*4c300*/  IMAD.MOV.U32 R199, RZ, RZ, R77 ;  /* 0x000000ffffc77224 */ /* 0x000fe400078e004d */
[----:B------:R-:W4:Y:S04]  /*4c310*/  LDL.LU R77, [R1+0x19c0] ;  /* 0x0019c000014d7983 */ /* 0x000f280000300800 */
[----:B------:R1:W-:Y:S04]  /*4c320*/  STL.64 [R1+0x1398], R212 ;  /* 0x001398d401007387 */ /* 0x0003e80000100a00 */
[----:B------:R1:W-:Y:S01]  /*4c330*/  STL.64 [R1+0x1390], R208 ;  /* 0x001390d001007387 */ /* 0x0003e20000100a00 */
[----:B------:R-:W-:-:S02]  /*4c340*/  IMAD.MOV.U32 R181, RZ, RZ, R188 ;  /* 0x000000ffffb57224 */ /* 0x000fc400078e00bc */
[----:B------:R-:W-:Y:S02]  /*4c350*/  IMAD.MOV.U32 R188, RZ, RZ, R190 ;  /* 0x000000ffffbc7224 */ /* 0x000fe400078e00be */
[----:B------:R-:W-:Y:S01]  /*4c360*/  IMAD.MOV.U32 R190, RZ, RZ, R192 ;  /* 0x000000ffffbe7224 */ /* 0x000fe200078e00c0 */
[-C--:B-1----:R-:W-:Y:S02]  /*4c370*/  LEA R212, P1, R182, R2.reuse, 0x2 ;  /* 0x00000002b6d47211 */ /* 0x082fe400078210ff */
[----:B------:R-:W-:Y:S01]  /*4c380*/  LEA R208, P2, R186, R2, 0x2 ;  /* 0x00000002bad07211 */ /* 0x000fe200078410ff */
[----:B------:R-:W-:-:S03]  /*4c390*/  IMAD.MOV.U32 R192, RZ, RZ, R193 ;  /* 0x000000ffffc07224 */ /* 0x000fc600078e00c1 */
[-C--:B------:R-:W-:Y:S02]  /*4c3a0*/  LEA.HI.X.SX32 R209, R186, R0.reuse, 0x2, P2 ;  /* 0x00000000bad17211 */ /* 0x080fe400010f16ff */
[----:B------:R-:W-:Y:S01]  /*4c3b0*/  MOV R186, R189 ;  /* 0x000000bd00ba7202 */ /* 0x000fe20000000f00 */
[----:B------:R-:W-:Y:S01]  /*4c3c0*/  IMAD.MOV.U32 R189, RZ, RZ, R191 ;  /* 0x000000ffffbd7224 */ /* 0x000fe200078e00bf */
[----:B------:R-:W-:Y:S01]  /*4c3d0*/  LEA.HI.X.SX32 R213, R182, R0, 0x2, P1 ;  /* 0x00000000b6d57211 */ /* 0x000fe200008f16ff */
[----:B------:R-:W-:Y:S02]  /*4c3e0*/  IMAD.MOV.U32 R191, RZ, RZ, R194 ;  /* 0x000000ffffbf7224 */ /* 0x000fe400078e00c2 */
[----:B------:R-:W-:Y:S02]  /*4c3f0*/  IMAD.MOV.U32 R193, RZ, RZ, R195 ;  /* 0x000000ffffc17224 */ /* 0x000fe400078e00c3 */
[----:B------:R-:W-:Y:S02]  /*4c400*/  IMAD.MOV.U32 R194, RZ, RZ, R143 ;  /* 0x000000ffffc27224 */ /* 0x000fe400078e008f */
[----:B------:R-:W-:Y:S01]  /*4c410*/  IMAD.MOV.U32 R195, RZ, RZ, R144 ;  /* 0x000000ffffc37224 */ /* 0x000fe200078e0090 */
[----:B------:R-:W-:Y:S01]  /*4c420*/  MOV R144, R146 ;  /* 0x0000009200907202 */ /* 0x000fe20000000f00 */
        /* <DEDUP_REMOVED lines=8> */
[----:B------:R-:W-:-:S02]  /*4c4b0*/  IMAD.MOV.U32 R150, RZ, RZ, R17 ;  /* 0x000000ffff967224 */ /* 0x000fc400078e0011 */
[----:B------:R-:W-:Y:S02]  /*4c4c0*/  IMAD.MOV.U32 R151, RZ, RZ, R22 ;  /* 0x000000ffff977224 */ /* 0x000fe400078e0016 */
[----:B------:R-:W3:Y:S01]  /*4c4d0*/  LDL.LU R22, [R1+0x20] ;  /* 0x0000200001167983 */ /* 0x000ee20000300800 */
[----:B--2---:R-:W-:-:S03]  /*4c4e0*/  IMAD.MOV.U32 R17, RZ, RZ, R21 ;  /* 0x000000ffff117224 */ /* 0x004fc600078e0015 */
[----:B------:R-:W2:Y:S01]  /*4c4f0*/  LDL.LU R21, [R1+0x28] ;  /* 0x0000280001157983 */ /* 0x000ea20000300800 */
[C---:B-1----:R-:W-:Y:S02]  /*4c500*/  LEA R212, P1, R181.reuse, R2, 0x2 ;  /* 0x00000002b5d47211 */ /* 0x042fe400078210ff */
[----:B------:R-:W-:Y:S02]  /*4c510*/  MOV R210, R188 ;  /* 0x000000bc00d27202 */ /* 0x000fe40000000f00 */
[----:B------:R-:W-:Y:S02]  /*4c520*/  LEA.HI.X.SX32 R213, R181, R0, 0x2, P1 ;  /* 0x00000000b5d57211 */ /* 0x000fe400008f16ff */
[----:B------:R-:W-:-:S03]  /*4c530*/  LEA R208, P2, R184, R2, 0x2 ;  /* 0x00000002b8d07211 */ /* 0x000fc600078410ff */
[----:B------:R1:W-:Y:S01]  /*4c540*/  STL.64 [R1+0x1378], R212 ;  /* 0x001378d401007387 */ /* 0x0003e20000100a00 */
[----:B------:R-:W-:Y:S01]  /*4c550*/  LEA.HI.X.SX32 R209, R184, R0, 0x2, P2 ;  /* 0x00000000b8d17211 */ /* 0x000fe200010f16ff */
[----:B------:R-:W-:Y:S02]  /*4c560*/  IMAD.MOV.U32 R184, RZ, RZ, R189 ;  /* 0x000000ffffb87224 */ /* 0x000fe400078e00bd */
[----:B------:R-:W-:Y:S02]  /*4c570*/  IMAD.MOV.U32 R188, RZ, RZ, R190 ;  /* 0x000000ffffbc7224 */ /* 0x000fe400078e00be */
[----:B------:R-:W-:Y:S02]  /*4c580*/  IMAD.MOV.U32 R189, RZ, RZ, R193 ;  /* 0x000000ffffbd7224 */ /* 0x000fe400078e00c1 */
[----:B------:R-:W-:Y:S01]  /*4c590*/  IMAD.MOV.U32 R190, RZ, RZ, R191 ;  /* 0x000000ffffbe7224 */ /* 0x000fe200078e00bf */
[C---:B-1----:R-:W-:Y:S01]  /*4c5a0*/  LEA R212, P1, R210.reuse, R2, 0x2 ;  /* 0x00000002d2d47211 */ /* 0x042fe200078210ff */
[----:B------:R-:W-:Y:S01]  /*4c5b0*/  IMAD.MOV.U32 R193, RZ, RZ, R195 ;  /* 0x000000ffffc17224 */ /* 0x000fe200078e00c3 */
[----:B------:R1:W-:Y:S01]  /*4c5c0*/  STL.64 [R1+0x1370], R208 ;  /* 0x001370d001007387 */ /* 0x0003e20000100a00 */
[----:B------:R-:W-:Y:S01]  /*4c5d0*/  IMAD.MOV.U32 R191, RZ, RZ, R194 ;  /* 0x000000ffffbf7224 */ /* 0x000fe200078e00c2 */
[----:B------:R-:W-:Y:S01]  /*4c5e0*/  LEA.HI.X.SX32 R213, R210, R0, 0x2, P1 ;  /* 0x00000000d2d57211 */ /* 0x000fe200008f16ff */
[----:B------:R-:W-:-:S02]  /*4c5f0*/  IMAD.MOV.U32 R195, RZ, RZ, R206 ;  /* 0x000000ffffc37224 */ /* 0x000fc400078e00ce */
[----:B------:R-:W-:Y:S01]  /*4c600*/  IMAD.MOV.U32 R194, RZ, RZ, R200 ;  /* 0x000000ffffc27224 */ /* 0x000fe200078e00c8 */
[----:B------:R-:W-:Y:S01]  /*4c610*/  MOV R200, R80 ;  /* 0x0000005000c87202 */ /* 0x000fe20000000f00 */
[----:B------:R-:W-:Y:S02]  /*4c620*/  IMAD.MOV.U32 R206, RZ, RZ, R79 ;  /* 0x000000ffffce7224 */ /* 0x000fe400078e004f */
[----:B------:R-:W4:Y:S04]  /*4c630*/  LDL.LU R79, [R1+0x19bc] ;  /* 0x0019bc00014f7983 */ /* 0x000f280000300800 */
[----:B------:R-:W4:Y:S04]  /*4c640*/  LDL.LU R80, [R1+0x19b8] ;  /* 0x0019b80001507983 */ /* 0x000f280000300800 */
[----:B------:R1:W-:Y:S02]  /*4c650*/  STL.64 [R1+0x1368], R212 ;  /* 0x001368d401007387 */ /* 0x0003e40000100a00 */
[----:B-1----:R-:W-:Y:S01]  /*4c660*/  LEA R208, P2, R211, R2, 0x2 ;  /* 0x00000002d3d07211 */ /* 0x002fe200078410ff */
[----:B------:R-:W-:-:S02]  /*4c670*/  IMAD.MOV.U32 R213, RZ, RZ, R184 ;  /* 0x000000ffffd57224 */ /* 0x000fc400078e00b8 */
[----:B------:R-:W-:Y:S02]  /*4c680*/  IMAD.MOV.U32 R184, RZ, RZ, R188 ;  /* 0x000000ffffb87224 */ /* 0x000fe400078e00bc */
[----:B------:R-:W-:Y:S02]  /*4c690*/  IMAD.MOV.U32 R188, RZ, RZ, R191 ;  /* 0x000000ffffbc7224 */ /* 0x000fe400078e00bf */
[----:B------:R-:W-:Y:S01]  /*4c6a0*/  IMAD.MOV.U32 R210, RZ, RZ, R184 ;  /* 0x000000ffffd27224 */ /* 0x000fe200078e00b8 */
[----:B------:R-:W-:Y:S01]  /*4c6b0*/  LEA.HI.X.SX32 R209, R211, R0, 0x2, P2 ;  /* 0x00000000d3d17211 */ /* 0x000fe200010f16ff */
[----:B------:R-:W-:Y:S01]  /*4c6c0*/  IMAD.MOV.U32 R191, RZ, RZ, R195 ;  /* 0x000000ffffbf7224 */ /* 0x000fe200078e00c3 */
[----:B------:R-:W-:Y:S01]  /*4c6d0*/  MOV R211, R188 ;  /* 0x000000bc00d37202 */ /* 0x000fe20000000f00 */
[----:B------:R-:W-:Y:S01]  /*4c6e0*/  IMAD.MOV.U32 R195, RZ, RZ, R196 ;  /* 0x000000ffffc37224 */ /* 0x000fe200078e00c4 */
[----:B------:R-:W-:Y:S01]  /*4c6f0*/  LEA R214, P1, R210, R2, 0x2 ;  /* 0x00000002d2d67211 */ /* 0x000fe200078210ff */
[----:B------:R-:W-:-:S02]  /*4c700*/  IMAD.MOV.U32 R196, RZ, RZ, R198 ;  /* 0x000000ffffc47224 */ /* 0x000fc400078e00c6 */
[----:B------:R-:W-:Y:S01]  /*4c710*/  IMAD.MOV.U32 R198, RZ, RZ, R82 ;  /* 0x000000ffffc67224 */ /* 0x000fe200078e0052 */
[----:B------:R-:W-:Y:S01]  /*4c720*/  LEA.HI.X.SX32 R215, R210, R0, 0x2, P1 ;  /* 0x00000000d2d77211 */ /* 0x000fe200008f16ff */
[----:B------:R-:W-:Y:S01]  /*4c730*/  IMAD.MOV.U32 R188, RZ, RZ, R191 ;  /* 0x000000ffffbc7224 */ /* 0x000fe200078e00bf */
[----:B------:R-:W4:Y:S01]  /*4c740*/  LDL.LU R82, [R1+0x19b4] ;  /* 0x0019b40001527983 */ /* 0x000f220000300800 */
[----:B------:R-:W-:Y:S02]  /*4c750*/  IMAD.MOV.U32 R210, RZ, RZ, R211 ;  /* 0x000000ffffd27224 */ /* 0x000fe400078e00d3 */
[----:B------:R-:W-:Y:S02]  /*4c760*/  IMAD.MOV.U32 R191, RZ, RZ, R196 ;  /* 0x000000ffffbf7224 */ /* 0x000fe400078e00c4 */
[----:B------:R-:W-:Y:S01]  /*4c770*/  IMAD.MOV.U32 R211, RZ, RZ, R83 ;  /* 0x000000ffffd37224 */ /* 0x000fe200078e0053 */
[----:B------:R1:W-:Y:S01]  /*4c780*/  STL.64 [R1+0x1360], R208 ;  /* 0x001360d001007387 */ /* 0x0003e20000100a00 */
[----:B------:R-:W-:-:S02]  /*4c790*/  IMAD.MOV.U32 R196, RZ, RZ, R198 ;  /* 0x000000ffffc47224 */ /* 0x000fc400078e00c6 */
[----:B------:R-:W-:Y:S02]  /*4c7a0*/  IMAD.MOV.U32 R198, RZ, RZ, R81 ;  /* 0x000000ffffc67224 */ /* 0x000fe400078e0051 */
[----:B------:R-:W4:Y:S04]  /*4c7b0*/  LDL.LU R81, [R1+0x19b0] ;  /* 0x0019b00001517983 */ /* 0x000f280000300800 */
[----:B------:R1:W-:Y:S02]  /*4c7c0*/  STL.64 [R1+0x1358], R214 ;  /* 0x001358d601007387 */ /* 0x0003e40000100a00 */
[-C--:B-1----:R-:W-:Y:S02]  /*4c7d0*/  LEA R208, P2, R183, R2.reuse, 0x2 ;  /* 0x00000002b7d07211 */ /* 0x082fe400078410ff */
[----:B------:R-:W4:Y:S01]  /*4c7e0*/  LDL.LU R83, [R1+0x19ac] ;  /* 0x0019ac0001537983 */ /* 0x000f220000300800 */
[----:B------:R-:W-:-:S04]  /*4c7f0*/  LEA R214, P1, R211, R2, 0x2 ;  /* 0x00000002d3d67211 */ /* 0x000fc800078210ff */
[-C--:B------:R-:W-:Y:S01]  /*4c800*/  LEA.HI.X.SX32 R215, R211, R0.reuse, 0x2, P1 ;  /* 0x00000000d3d77211 */ /* 0x080fe200008f16ff */
[----:B------:R-:W-:Y:S01]  /*4c810*/  IMAD.MOV.U32 R211, RZ, RZ, R188 ;  /* 0x000000ffffd37224 */ /* 0x000fe200078e00bc */
[----:B------:R-:W-:Y:S01]  /*4c820*/  MOV R188, R189 ;  /* 0x000000bd00bc7202 */ /* 0x000fe20000000f00 */
[----:B------:R-:W-:Y:S01]  /*4c830*/  IMAD.MOV.U32 R189, RZ, RZ, R190 ;  /* 0x000000ffffbd7224 */ /* 0x000fe200078e00be */
[----:B------:R-:W-:Y:S01]  /*4c840*/  LEA.HI.X.SX32 R209, R183, R0, 0x2, P2 ;  /* 0x00000000b7d17211 */ /* 0x000fe200010f16ff */
[----:B------:R-:W-:Y:S02]  /*4c850*/  IMAD.MOV.U32 R190, RZ, RZ, R192 ;  /* 0x000000ffffbe7224 */ /* 0x000fe400078e00c0 */
[----:B------:R-:W-:Y:S02]  /*4c860*/  IMAD.MOV.U32 R192, RZ, RZ, R193 ;  /* 0x000000ffffc07224 */ /* 0x000fe400078e00c1 */
[----:B------:R-:W-:Y:S01]  /*4c870*/  IMAD.MOV.U32 R193, RZ, RZ, R142 ;  /* 0x000000ffffc17224 */ /* 0x000fe200078e008e */
[----:B------:R1:W-:Y:S01]  /*4c880*/  STL.64 [R1+0x1350], R208 ;  /* 0x001350d001007387 */ /* 0x0003e20000100a00 */
[----:B------:R-:W-:-:S02]  /*4c890*/  IMAD.MOV.U32 R142, RZ, RZ, R143 ;  /* 0x000000ffff8e7224 */ /* 0x000fc400078e008f */
[----:B------:R-:W-:Y:S02]  /*4c8a0*/  IMAD.MOV.U32 R143, RZ, RZ, R144 ;  /* 0x000000ffff8f7224 */ /* 0x000fe400078e0090 */
[----:B------:R-:W-:Y:S02]  /*4c8b0*/  IMAD.MOV.U32 R144, RZ, RZ, R145 ;  /* 0x000000ffff907224 */ /* 0x000fe400078e0091 */
[----:B------:R-:W-:Y:S02]  /*4c8c0*/  IMAD.MOV.U32 R145, RZ, RZ, R146 ;  /* 0x000000ffff917224 */ /* 0x000fe400078e0092 */
[----:B------:R-:W-:Y:S01]  /*4c8d0*/  IMAD.MOV.U32 R146, RZ, RZ, R147 ;  /* 0x000000ffff927224 */ /* 0x000fe200078e0093 */
[C---:B-1----:R-:W-:Y:S02]  /*4c8e0*/  LEA R208, P2, R186.reuse, R2, 0x2 ;  /* 0x00000002bad07211 */ /* 0x042fe400078410ff */
[----:B------:R-:W-:Y:S01]  /*4c8f0*/  MOV R147, R148 ;  /* 0x0000009400937202 */ /* 0x000fe20000000f00 */
[----:B------:R-:W-:Y:S01]  /*4c900*/  IMAD.MOV.U32 R148, RZ, RZ, R149 ;  /* 0x000000ffff947224 */ /* 0x000fe200078e0095 */
[----:B------:R-:W-:Y:S01]  /*4c910*/  LEA.HI.X.SX32 R209, R186, R0, 0x2, P2 ;  /* 0x00000000bad17211 */ /* 0x000fe200010f16ff */
        /* <DEDUP_REMOVED lines=10> */
[----:B------:R-:W-:-:S04]  /*4c9c0*/  IMAD.MOV.U32 R211, RZ, RZ, R84 ;  /* 0x000000ffffd37224 */ /* 0x000fc800078e0054 */
[----:B------:R1:W-:Y:S01]  /*4c9d0*/  STL.64 [R1+0x1338], R214 ;  /* 0x001338d601007387 */ /* 0x0003e20000100a00 */
[----:B------:R-:W-:-:S03]  /*4c9e0*/  LEA R208, P2, R185, R2, 0x2 ;  /* 0x00000002b9d07211 */ /* 0x000fc600078410ff */
[----:B------:R-:W3:Y:S01]  /*4c9f0*/  LDL.LU R84, [R1+0x19a8] ;  /* 0x0019a80001547983 */ /* 0x000ee20000300800 */
[----:B-1----:R-:W-:-:S04]  /*4ca00*/  LEA R214, P1, R211, R2, 0x2 ;  /* 0x00000002d3d67211 */ /* 0x002fc800078210ff */
[----:B------:R-:W-:Y:S02]  /*4ca10*/  LEA.HI.X.SX32 R215, R211, R0, 0x2, P1 ;  /* 0x00000000d3d77211 */ /* 0x000fe400008f16ff */
[----:B------:R-:W-:Y:S01]  /*4ca20*/  MOV R211, R188 ;  /* 0x000000bc00d37202 */ /* 0x000fe20000000f00 */
        /* <DEDUP_REMOVED lines=8> */
[----:B------:R-:W-:Y:S01]  /*4cab0*/  LEA.HI.X.SX32 R209, R185, R0, 0x2, P2 ;  /* 0x00000000b9d17211 */ /* 0x000fe200010f16ff */
[----:B------:R-:W-:Y:S02]  /*4cac0*/  IMAD.MOV.U32 R146, RZ, RZ, R147 ;  /* 0x000000ffff927224 */ /* 0x000fe400078e0093 */
[----:B------:R-:W-:Y:S02]  /*4cad0*/  IMAD.MOV.U32 R147, RZ, RZ, R148 ;  /* 0x000000ffff937224 */ /* 0x000fe400078e0094 */
[----:B------:R-:W-:Y:S02]  /*4cae0*/  IMAD.MOV.U32 R148, RZ, RZ, R149 ;  /* 0x000000ffff947224 */ /* 0x000fe400078e0095 */
[----:B------:R-:W-:Y:S02]  /*4caf0*/  IMAD.MOV.U32 R149, RZ, RZ, R150 ;  /* 0x000000ffff957224 */ /* 0x000fe400078e0096 */
[----:B------:R-:W-:Y:S01]  /*4cb00*/  IMAD.MOV.U32 R150, RZ, RZ, R151 ;  /* 0x000000ffff967224 */ /* 0x000fe200078e0097 */
[----:B------:R1:W-:Y:S01]  /*4cb10*/  STL.64 [R1+0x1330], R208 ;  /* 0x001330d001007387 */ /* 0x0003e20000100a00 */
[----:B------:R-:W-:-:S02]  /*4cb20*/  IMAD.MOV.U32 R151, RZ, RZ, R17 ;  /* 0x000000ffff977224 */ /* 0x000fc400078e0011 */
[----:B------:R-:W-:Y:S01]  /*4cb30*/  IMAD.MOV.U32 R17, RZ, RZ, R22 ;  /* 0x000000ffff117224 */ /* 0x000fe200078e0016 */
[----:B------:R1:W-:Y:S01]  /*4cb40*/  STL.64 [R1+0x1328], R214 ;  /* 0x001328d601007387 */ /* 0x0003e20000100a00 */
[----:B--2---:R-:W-:-:S03]  /*4cb50*/  MOV R22, R21 ;  /* 0x0000001500167202 */ /* 0x004fc60000000f00 */
[----:B------:R-:W2:Y:S01]  /*4cb60*/  LDL.LU R21, [R1+0x42c] ;  /* 0x00042c0001157983 */ /* 0x000ea20000300800 */
[----:B------:R-:W-:Y:S01]  /*4cb70*/  IMAD.MOV.U32 R217, RZ, RZ, R188 ;  /* 0x000000ffffd97224 */ /* 0x000fe200078e00bc */
[-C--:B-1----:R-:W-:Y:S01]  /*4cb80*/  LEA R208, P2, R187, R2.reuse, 0x2 ;  /* 0x00000002bbd07211 */ /* 0x082fe200078410ff */
[----:B------:R-:W-:Y:S02]  /*4cb90*/  IMAD.MOV.U32 R212, RZ, RZ, R189 ;  /* 0x000000ffffd47224 */ /* 0x000fe400078e00bd */
[----:B------:R-:W-:Y:S01]  /*4cba0*/  IMAD.MOV.U32 R189, RZ, RZ, R192 ;  /* 0x000000ffffbd7224 */ /* 0x000fe200078e00c0 */
[----:B------:R-:W-:Y:S01]  /*4cbb0*/  LEA R214, P1, R217, R2, 0x2 ;  /* 0x00000002d9d67211 */ /* 0x000fe200078210ff */
[----:B------:R-:W-:Y:S01]  /*4cbc0*/  IMAD.MOV.U32 R192, RZ, RZ, R195 ;  /* 0x000000ffffc07224 */ /* 0x000fe200078e00c3 */
[-C--:B------:R-:W-:Y:S01]  /*4cbd0*/  LEA.HI.X.SX32 R209, R187, R0.reuse, 0x2, P2 ;  /* 0x00000000bbd17211 */ /* 0x080fe200010f16ff */
[----:B------:R-:W-:Y:S01]  /*4cbe0*/  IMAD.MOV.U32 R187, RZ, RZ, R189 ;  /* 0x000000ffffbb7224 */ /* 0x000fe200078e00bd */
[----:B------:R-:W-:Y:S01]  /*4cbf0*/  LEA.HI.X.SX32 R215, R217, R0, 0x2, P1 ;  /* 0x00000000d9d77211 */ /* 0x000fe200008f16ff */
[----:B------:R-:W-:-:S02]  /*4cc00*/  IMAD.MOV.U32 R195, RZ, RZ, R201 ;  /* 0x000000ffffc37224 */ /* 0x000fc400078e00c9 */
[----:B------:R-:W-:Y:S02]  /*4cc10*/  IMAD.MOV.U32 R189, RZ, RZ, R190 ;  /* 0x000000ffffbd7224 */ /* 0x000fe400078e00be */
[----:B------:R-:W-:Y:S02]  /*4cc20*/  IMAD.MOV.U32 R201, RZ, RZ, R86 ;  /* 0x000000ffffc97224 */ /* 0x000fe400078e0056 */
[----:B------:R-:W-:Y:S01]  /*4cc30*/  IMAD.MOV.U32 R190, RZ, RZ, R192 ;  /* 0x000000ffffbe7224 */ /* 0x000fe200078e00c0 */
[----:B------:R-:W3:Y:S01]  /*4cc40*/  LDL.LU R86, [R1+0x19a4] ;  /* 0x0019a40001567983 */ /* 0x000ee20000300800 */
[----:B------:R-:W-:Y:S02]  /*4cc50*/  IMAD.MOV.U32 R192, RZ, RZ, R193 ;  /* 0x000000ffffc07224 */ /* 0x000fe400078e00c1 */
[----:B------:R-:W-:Y:S01]  /*4cc60*/  IMAD.MOV.U32 R193, RZ, RZ, R85 ;  /* 0x000000ffffc17224 */ /* 0x000fe200078e0055 */
[----:B------:R1:W-:Y:S04]  /*4cc70*/  STL.64 [R1+0x1320], R208 ;  /* 0x001320d001007387 */ /* 0x0003e80000100a00 */
[----:B------:R-:W3:Y:S04]  /*4cc80*/  LDL.LU R85, [R1+0x19a0] ;  /* 0x0019a00001557983 */ /* 0x000ee80000300800 */
[----:B------:R4:W-:Y:S01]  /*4cc90*/  STL.64 [R1+0x1318], R214 ;  /* 0x001318d601007387 */ /* 0x0009e20000100a00 */
[----:B-1----:R-:W-:Y:S01]  /*4cca0*/  LEA R208, P2, R213, R2, 0x2 ;  /* 0x00000002d5d07211 */ /* 0x002fe200078410ff */
[----:B----4-:R-:W-:Y:S01]  /*4ccb0*/  IMAD.MOV.U32 R215, RZ, RZ, R187 ;  /* 0x000000ffffd77224 */ /* 0x010fe200078e00bb */
        /* <DEDUP_REMOVED lines=9> */
[----:B------:R-:W-:Y:S01]  /*4cd50*/  IMAD.MOV.U32 R204, RZ, RZ, R87 ;  /* 0x000000ffffcc7224 */ /* 0x000fe200078e0057 */
[----:B------:R-:W-:Y:S01]  /*4cd60*/  LEA R216, P1, R214, R2, 0x2 ;  /* 0x00000002d6d87211 */ /* 0x000fe200078210ff */
[----:B------:R-:W4:Y:S01]  /*4cd70*/  LDL.LU R87, [R1+0x199c] ;  /* 0x00199c0001577983 */ /* 0x000f220000300800 */
[----:B------:R-:W-:-:S03]  /*4cd80*/  IMAD.MOV.U32 R213, RZ, RZ, R189 ;  /* 0x000000ffffd57224 */ /* 0x000fc600078e00bd */
[----:B------:R1:W-:Y:S01]  /*4cd90*/  STL.64 [R1+0x1310], R208 ;  /* 0x001310d001007387 */ /* 0x0003e20000100a00 */
[----:B------:R-:W-:Y:S01]  /*4cda0*/  MOV R189, R190 ;  /* 0x000000be00bd7202 */ /* 0x000fe20000000f00 */
[----:B------:R-:W-:Y:S01]  /*4cdb0*/  IMAD.MOV.U32 R190, RZ, RZ, R192 ;  /* 0x000000ffffbe7224 */ /* 0x000fe200078e00c0 */
[----:B------:R-:W-:Y:S01]  /*4cdc0*/  LEA.HI.X.SX32 R217, R214, R0, 0x2, P1 ;  /* 0x00000000d6d97211 */ /* 0x000fe200008f16ff */
[----:B------:R-:W-:Y:S02]  /*4cdd0*/  IMAD.MOV.U32 R192, RZ, RZ, R193 ;  /* 0x000000ffffc07224 */ /* 0x000fe400078e00c1 */
[----:B------:R-:W-:Y:S01]  /*4cde0*/  IMAD.MOV.U32 R193, RZ, RZ, R194 ;  /* 0x000000ffffc17224 */ /* 0x000fe200078e00c2 */
[C---:B-1----:R-:W-:Y:S01]  /*4cdf0*/  LEA R208, P2, R210.reuse, R2, 0x2 ;  /* 0x00000002d2d07211 */ /* 0x042fe200078410ff */
[----:B------:R-:W-:Y:S02]  /*4ce00*/  IMAD.MOV.U32 R194, RZ, RZ, R88 ;  /* 0x000000ffffc27224 */ /* 0x000fe400078e0058 */
[----:B------:R-:W4:Y:S01]  /*4ce10*/  LDL.LU R88, [R1+0x1998] ;  /* 0x0019980001587983 */ /* 0x000f220000300800 */
[----:B------:R-:W-:-:S03]  /*4ce20*/  LEA.HI.X.SX32 R209, R210, R0, 0x2, P2 ;  /* 0x00000000d2d17211 */ /* 0x000fc600010f16ff */
[----:B------:R1:W-:Y:S04]  /*4ce30*/  STL.64 [R1+0x1308], R216 ;  /* 0x001308d801007387 */ /* 0x0003e80000100a00 */
[----:B------:R1:W-:Y:S02]  /*4ce40*/  STL.64 [R1+0x1300], R208 ;  /* 0x001300d001007387 */ /* 0x0003e40000100a00 */
[-C--:B-1----:R-:W-:Y:S02]  /*4ce50*/  LEA R216, P1, R213, R2.reuse, 0x2 ;  /* 0x00000002d5d87211 */ /* 0x082fe400078210ff */
[----:B------:R-:W-:Y:S02]  /*4ce60*/  LEA R208, P2, R211, R2, 0x2 ;  /* 0x00000002d3d07211 */ /* 0x000fe400078410ff */
[----:B------:R-:W-:-:S02]  /*4ce70*/  LEA.HI.X.SX32 R217, R213, R0, 0x2, P1 ;  /* 0x00000000d5d97211 */ /* 0x000fc400008f16ff */
[----:B------:R-:W-:Y:S01]  /*4ce80*/  LEA.HI.X.SX32 R209, R211, R0, 0x2, P2 ;  /* 0x00000000d3d17211 */ /* 0x000fe200010f16ff */
[----:B------:R-:W-:Y:S02]  /*4ce90*/  IMAD.MOV.U32 R214, RZ, RZ, R192 ;  /* 0x000000ffffd67224 */ /* 0x000fe400078e00c0 */
[----:B------:R-:W-:Y:S01]  /*4cea0*/  STL.64 [R1+0x12f8], R216 ;  /* 0x0012f8d801007387 */ /* 0x000fe20000100a00 */
[----:B------:R-:W-:-:S03]  /*4ceb0*/  IMAD.MOV.U32 R192, RZ, RZ, R194 ;  /* 0x000000ffffc07224 */ /* 0x000fc600078e00c2 */
[----:B------:R1:W-:Y:S01]  /*4cec0*/  STL.64 [R1+0x12f0], R208 ;  /* 0x0012f0d001007387 */ /* 0x0003e20000100a00 */
[----:B------:R-:W-:Y:S02]  /*4ced0*/  IMAD.MOV.U32 R194, RZ, RZ, R196 ;  /* 0x000000ffffc27224 */ /* 0x000fe400078e00c4 */
[----:B------:R-:W-:Y:S02]  /*4cee0*/  IMAD.MOV.U32 R196, RZ, RZ, R139 ;  /* 0x000000ffffc47224 */ /* 0x000fe400078e008b */
[----:B------:R-:W-:Y:S02]  /*4cef0*/  IMAD.MOV.U32 R139, RZ, RZ, R141 ;  /* 0x000000ffff8b7224 */ /* 0x000fe400078e008d */
[----:B------:R-:W-:Y:S02]  /*4cf00*/  IMAD.MOV.U32 R141, RZ, RZ, R143 ;  /* 0x000000ffff8d7224 */ /* 0x000fe400078e008f */
[----:B-1----:R-:W-:Y:S02]  /*4cf10*/  IMAD.MOV.U32 R208, RZ, RZ, R193 ;  /* 0x000000ffffd07224 */ /* 0x002fe400078e00c1 */
        /* <DEDUP_REMOVED lines=14> */
[----:B------:R-:W3:Y:S01]  /*4d000*/  LDL.LU R22, [R1+0x24] ;  /* 0x0000240001167983 */ /* 0x000ee20000300800 */
[----:B--2---:R-:W-:-:S03]  /*4d010*/  IMAD.MOV.U32 R17, RZ, RZ, R21 ;  /* 0x000000ffff117224 */ /* 0x004fc600078e0015 */
[----:B------:R-:W2:Y:S01]  /*4d020*/  LDL.LU R21, [R1+0x2c] ;  /* 0x00002c0001157983 */ /* 0x000ea20000300800 */
[----:B------:R-:W-:-:S04]  /*4d030*/  IMAD.MOV.U32 R210, RZ, RZ, R189 ;  /* 0x000000ffffd27224 */ /* 0x000fc800078e00bd */
[----:B------:R-:W-:Y:S01]  /*4d040*/  IMAD.MOV.U32 R213, RZ, RZ, R210 ;  /* 0x000000ffffd57224 */ /* 0x000fe200078e00d2 */
[----:B------:R-:W-:-:S04]  /*4d050*/  LEA R210, P2, R191, R2, 0x2 ;  /* 0x00000002bfd27211 */ /* 0x000fc800078410ff */
        /* <DEDUP_REMOVED lines=9> */
[----:B------:R-:W-:Y:S01]  /*4d0f0*/  IMAD.MOV.U32 R141, RZ, RZ, R142 ;  /* 0x000000ffff8d7224 */ /* 0x000fe200078e008e */
[C---:B------:R-:W-:Y:S01]  /*4d100*/  LEA R216, P1, R214.reuse, R2, 0x2 ;  /* 0x00000002d6d87211 */ /* 0x040fe200078210ff */
[----:B------:R-:W-:Y:S02]  /*4d110*/  IMAD.MOV.U32 R142, RZ, RZ, R143 ;  /* 0x000000ffff8e7224 */ /* 0x000fe400078e008f */
[----:B------:R-:W-:Y:S02]  /*4d120*/  IMAD.MOV.U32 R143, RZ, RZ, R144 ;  /* 0x000000ffff8f7224 */ /* 0x000fe400078e0090 */
[----:B------:R-:W-:Y:S02]  /*4d130*/  IMAD.MOV.U32 R144, RZ, RZ, R145 ;  /* 0x000000ffff907224 */ /* 0x000fe400078e0091 */
[----:B------:R-:W-:Y:S01]  /*4d140*/  IMAD.MOV.U32 R145, RZ, RZ, R146 ;  /* 0x000000ffff917224 */ /* 0x000fe200078e0092 */
[----:B------:R-:W-:Y:S01]  /*4d150*/  LEA.HI.X.SX32 R217, R214, R0, 0x2, P1 ;  /* 0x00000000d6d97211 */ /* 0x000fe200008f16ff */
[----:B------:R-:W-:-:S02]  /*4d160*/  IMAD.MOV.U32 R146, RZ, RZ, R147 ;  /* 0x000000ffff927224 */ /* 0x000fc400078e0093 */
[----:B------:R-:W-:Y:S01]  /*4d170*/  IMAD.MOV.U32 R147, RZ, RZ, R148 ;  /* 0x000000ffff937224 */ /* 0x000fe200078e0094 */
[----:B------:R-:W-:Y:S01]  /*4d180*/  MOV R148, R149 ;  /* 0x0000009500947202 */ /* 0x000fe20000000f00 */
[----:B------:R-:W-:Y:S02]  /*4d190*/  IMAD.MOV.U32 R149, RZ, RZ, R150 ;  /* 0x000000ffff957224 */ /* 0x000fe400078e0096 */
[----:B------:R-:W-:Y:S01]  /*4d1a0*/  IMAD.MOV.U32 R150, RZ, RZ, R151 ;  /* 0x000000ffff967224 */ /* 0x000fe200078e0097 */
[----:B------:R-:W-:Y:S01]  /*4d1b0*/  STL.64 [R1+0x12e8], R216 ;  /* 0x0012e8d801007387 */ /* 0x000fe20000100a00 */
[----:B------:R-:W-:-:S03]  /*4d1c0*/  IMAD.MOV.U32 R151, RZ, RZ, R17 ;  /* 0x000000ffff977224 */ /* 0x000fc600078e0011 */
[----:B------:R1:W-:Y:S01]  /*4d1d0*/  STL.64 [R1+0x12e0], R210 ;  /* 0x0012e0d201007387 */ /* 0x0003e20000100a00 */
[----:B---3--:R-:W-:Y:S02]  /*4d1e0*/  IMAD.MOV.U32 R17, RZ, RZ, R22 ;  /* 0x000000ffff117224 */ /* 0x008fe400078e0016 */
[----:B--2---:R-:W-:Y:S02]  /*4d1f0*/  IMAD.MOV.U32 R22, RZ, RZ, R21 ;  /* 0x000000ffff167224 */ /* 0x004fe400078e0015 */
[----:B------:R-:W2:Y:S01]  /*4d200*/  LDL.LU R21, [R1+0x430] ;  /* 0x0004300001157983 */ /* 0x000ea20000300800 */
[----:B------:R-:W-:Y:S01]  /*4d210*/  IMAD.MOV.U32 R214, RZ, RZ, R192 ;  /* 0x000000ffffd67224 */ /* 0x000fe200078e00c0 */
[----:B-1----:R-:W-:-:S04]  /*4d220*/  LEA R210, P2, R212, R2, 0x2 ;  /* 0x00000002d4d27211 */ /* 0x002fc800078410ff */
[----:B------:R-:W-:Y:S02]  /*4d230*/  LEA R216, P1, R214, R2, 0x2 ;  /* 0x00000002d6d87211 */ /* 0x000fe400078210ff */
[-C--:B------:R-:W-:Y:S02]  /*4d240*/  LEA.HI.X.SX32 R211, R212, R0.reuse, 0x2, P2 ;  /* 0x00000000d4d37211 */ /* 0x080fe400010f16ff */
[----:B------:R-:W-:Y:S01]  /*4d250*/  LEA.HI.X.SX32 R217, R214, R0, 0x2, P1 ;  /* 0x00000000d6d97211 */ /* 0x000fe200008f16ff */
[----:B------:R-:W-:-:S04]  /*4d260*/  IMAD.MOV.U32 R214, RZ, RZ, R193 ;  /* 0x000000ffffd67224 */ /* 0x000fc800078e00c1 */
[----:B------:R-:W-:Y:S01]  /*4d270*/  STL.64 [R1+0x12d8], R216 ;  /* 0x0012d8d801007387 */ /* 0x000fe20000100a00 */
[C---:B------:R-:W-:Y:S01]  /*4d280*/  LEA R218, P1, R214.reuse, R2, 0x2 ;  /* 0x00000002d6da7211 */ /* 0x040fe200078210ff */
[----:B------:R-:W-:Y:S02]  /*4d290*/  IMAD.MOV.U32 R189, RZ, RZ, R190 ;  /* 0x000000ffffbd7224 */ /* 0x000fe400078e00be */
[----:B------:R1:W-:Y:S01]  /*4d2a0*/  STL.64 [R1+0x12d0], R210 ;  /* 0x0012d0d201007387 */ /* 0x0003e20000100a00 */
[----:B------:R-:W-:Y:S01]  /*4d2b0*/  IMAD.MOV.U32 R212, RZ, RZ, R194 ;  /* 0x000000ffffd47224 */ /* 0x000fe200078e00c2 */
[----:B------:R-:W-:Y:S01]  /*4d2c0*/  LEA.HI.X.SX32 R219, R214, R0, 0x2, P1 ;  /* 0x00000000d6db7211 */ /* 0x000fe200008f16ff */
[----:B------:R-:W-:Y:S01]  /*4d2d0*/  IMAD.MOV.U32 R194, RZ, RZ, R199 ;  /* 0x000000ffffc27224 */ /* 0x000fe200078e00c7 */
[----:B------:R-:W-:Y:S01]  /*4d2e0*/  MOV R193, R195 ;  /* 0x000000c300c17202 */ /* 0x000fe20000000f00 */
[----:B------:R-:W-:Y:S01]  /*4d2f0*/  IMAD.MOV.U32 R195, RZ, RZ, R200 ;  /* 0x000000ffffc37224 */ /* 0x000fe200078e00c8 */
[----:B------:R-:W-:Y:S01]  /*4d300*/  MOV R209, R189 ;  /* 0x000000bd00d17202 */ /* 0x000fe20000000f00 */
[----:B------:R-:W-:-:S02]  /*4d310*/  IMAD.MOV.U32 R199, RZ, RZ, R90 ;  /* 0x000000ffffc77224 */ /* 0x000fc400078e005a */
[----:B------:R-:W3:Y:S01]  /*4d320*/  LDL.LU R90, [R1+0x1994] ;  /* 0x00199400015a7983 */ /* 0x000ee20000300800 */
[C---:B-1----:R-:W-:Y:S01]  /*4d330*/  LEA R210, P2, R215.reuse, R2, 0x2 ;  /* 0x00000002d7d27211 */ /* 0x042fe200078410ff */
[----:B------:R-:W-:Y:S02]  /*4d340*/  IMAD.MOV.U32 R200, RZ, RZ, R5 ;  /* 0x000000ffffc87224 */ /* 0x000fe400078e0005 */
[----:B------:R-:W4:Y:S01]  /*4d350*/  LDL.LU R5, [R1+0x1990] ;  /* 0x0019900001057983 */ /* 0x000f220000300800 */
[----:B------:R-:W-:-:S03]  /*4d360*/  LEA.HI.X.SX32 R211, R215, R0, 0x2, P2 ;  /* 0x00000000d7d37211 */ /* 0x000fc600010f16ff */
[----:B------:R-:W-:Y:S04]  /*4d370*/  STL.64 [R1+0x12c8], R218 ;  /* 0x0012c8da01007387 */ /* 0x000fe80000100a00 */
[----:B------:R1:W-:Y:S01]  /*4d380*/  STL.64 [R1+0x12c0], R210 ;  /* 0x0012c0d201007387 */ /* 0x0003e20000100a00 */
[----:B------:R-:W-:Y:S01]  /*4d390*/  MOV R214, R195 ;  /* 0x000000c300d67202 */ /* 0x000fe20000000f00 */
[----:B------:R-:W-:Y:S02]  /*4d3a0*/  IMAD.MOV.U32 R195, RZ, RZ, R198 ;  /* 0x000000ffffc37224 */ /* 0x000fe400078e00c6 */
[----:B------:R-:W-:Y:S02]  /*4d3b0*/  IMAD.MOV.U32 R198, RZ, RZ, R203 ;  /* 0x000000ffffc67224 */ /* 0x000fe400078e00cb */
[----:B------:R-:W-:Y:S01]  /*4d3c0*/  IMAD.MOV.U32 R203, RZ, RZ, R207 ;  /* 0x000000ffffcb7224 */ /* 0x000fe200078e00cf */
[----:B-1----:R-:W-:-:S02]  /*4d3d0*/  LEA R210, P2, R209, R2, 0x2 ;  /* 0x00000002d1d27211 */ /* 0x002fc400078410ff */
[C---:B------:R-:W-:Y:S02]  /*4d3e0*/  LEA R218, P1, R212.reuse, R2, 0x2 ;  /* 0x00000002d4da7211 */ /* 0x040fe400078210ff */
[-C--:B------:R-:W-:Y:S01]  /*4d3f0*/  LEA.HI.X.SX32 R211, R209, R0.reuse, 0x2, P2 ;  /* 0x00000000d1d37211 */ /* 0x080fe200010f16ff */
[----:B------:R-:W-:Y:S02]  /*4d400*/  IMAD.MOV.U32 R209, RZ, RZ, R196 ;  /* 0x000000ffffd17224 */ /* 0x000fe400078e00c4 */
[----:B------:R-:W-:Y:S02]  /*4d410*/  IMAD.MOV.U32 R196, RZ, RZ, R201 ;  /* 0x000000ffffc47224 */ /* 0x000fe400078e00c9 */
[----:B------:R-:W-:Y:S02]  /*4d420*/  IMAD.MOV.U32 R207, RZ, RZ, R137 ;  /* 0x000000ffffcf7224 */ /* 0x000fe400078e0089 */
[----:B------:R-:W-:Y:S01]  /*4d430*/  IMAD.MOV.U32 R201, RZ, RZ, R136 ;  /* 0x000000ffffc97224 */ /* 0x000fe200078e0088 */
[----:B------:R-:W-:Y:S01]  /*4d440*/  LEA.HI.X.SX32 R219, R212, R0, 0x2, P1 ;  /* 0x00000000d4db7211 */ /* 0x000fe200008f16ff */
        /* <DEDUP_REMOVED lines=10> */
[----:B------:R1:W-:Y:S01]  /*4d4f0*/  STL.64 [R1+0x12b8], R218 ;  /* 0x0012b8da01007387 */ /* 0x0003e20000100a00 */
[----:B------:R-:W-:Y:S01]  /*4d500*/  IMAD.MOV.U32 R146, RZ, RZ, R148 ;  /* 0x000000ffff927224 */ /* 0x000fe200078e0094 */
[----:B------:R-:W-:Y:S01]  /*4d510*/  MOV R148, R150 ;  /* 0x0000009600947202 */ /* 0x000fe20000000f00 */
[----:B------:R-:W-:Y:S01]  /*4d520*/  IMAD.MOV.U32 R147, RZ, RZ, R149 ;  /* 0x000000ffff937224 */ /* 0x000fe200078e0095 */
[----:B------:R1:W-:Y:S01]  /*4d530*/  STL.64 [R1+0x12b0], R210 ;  /* 0x0012b0d201007387 */ /* 0x0003e20000100a00 */
[----:B------:R-:W-:Y:S02]  /*4d540*/  IMAD.MOV.U32 R149, RZ, RZ, R151 ;  /* 0x000000ffff957224 */ /* 0x000fe400078e0097 */
[----:B------:R-:W-:Y:S02]  /*4d550*/  IMAD.MOV.U32 R150, RZ, RZ, R17 ;  /* 0x000000ffff967224 */ /* 0x000fe400078e0011 */
[----:B------:R-:W-:-:S02]  /*4d560*/  IMAD.MOV.U32 R151, RZ, RZ, R22 ;  /* 0x000000ffff977224 */ /* 0x000fc400078e0016 */
[----:B------:R-:W3:Y:S01]  /*4d570*/  LDL.LU R22, [R1+0x438] ;  /* 0x0004380001167983 */ /* 0x000ee20000300800 */
[----:B--2---:R-:W-:-:S03]  /*4d580*/  IMAD.MOV.U32 R17, RZ, RZ, R21 ;  /* 0x000000ffff117224 */ /* 0x004fc600078e0015 */
[----:B------:R-:W2:Y:S01]  /*4d590*/  LDL.LU R21, [R1+0x30] ;  /* 0x0000300001157983 */ /* 0x000ea20000300800 */
[CC--:B-1----:R-:W-:Y:S02]  /*4d5a0*/  LEA R218, P1, R214.reuse, R2.reuse, 0x2 ;  /* 0x00000002d6da7211 */ /* 0x0c2fe400078210ff */
[C---:B------:R-:W-:Y:S01]  /*4d5b0*/  LEA R210, P2, R213.reuse, R2, 0x2 ;  /* 0x00000002d5d27211 */ /* 0x040fe200078410ff */
[----:B------:R-:W-:Y:S01]  /*4d5c0*/  IMAD.MOV.U32 R216, RZ, RZ, R195 ;  /* 0x000000ffffd87224 */ /* 0x000fe200078e00c3 */
[-C--:B------:R-:W-:Y:S02]  /*4d5d0*/  LEA.HI.X.SX32 R219, R214, R0.reuse, 0x2, P1 ;  /* 0x00000000d6db7211 */ /* 0x080fe400008f16ff */
[----:B------:R-:W-:-:S03]  /*4d5e0*/  LEA.HI.X.SX32 R211, R213, R0, 0x2, P2 ;  /* 0x00000000d5d37211 */ /* 0x000fc600010f16ff */
[----:B------:R1:W-:Y:S04]  /*4d5f0*/  STL.64 [R1+0x12a8], R218 ;  /* 0x0012a8da01007387 */ /* 0x0003e80000100a00 */
[----:B------:R1:W-:Y:S01]  /*4d600*/  STL.64 [R1+0x12a0], R210 ;  /* 0x0012a0d201007387 */ /* 0x0003e20000100a00 */
[----:B------:R-:W-:Y:S01]  /*4d610*/  IMAD.MOV.U32 R213, RZ, RZ, R209 ;  /* 0x000000ffffd57224 */ /* 0x000fe200078e00d1 */
[----:B------:R-:W-:Y:S01]  /*4d620*/  MOV R195, R19 ;  /* 0x0000001300c37202 */ /* 0x000fe20000000f00 */
[----:B------:R-:W-:Y:S01]  /*4d630*/  IMAD.MOV.U32 R214, RZ, RZ, R196 ;  /* 0x000000ffffd67224 */ /* 0x000fe200078e00c4 */
[----:B------:R-:W4:Y:S01]  /*4d640*/  LDL.LU R19, [R1+0x198c] ;  /* 0x00198c0001137983 */ /* 0x000f220000300800 */
[-C--:B-1----:R-:W-:Y:S02]  /*4d650*/  LEA R218, P1, R216, R2.reuse, 0x2 ;  /* 0x00000002d8da7211 */ /* 0x082fe400078210ff */
[----:B------:R-:W-:-:S02]  /*4d660*/  LEA R210, P2, R208, R2, 0x2 ;  /* 0x00000002d0d27211 */ /* 0x000fc400078410ff */
[-C--:B------:R-:W-:Y:S01]  /*4d670*/  LEA.HI.X.SX32 R219, R216, R0.reuse, 0x2, P1 ;  /* 0x00000000d8db7211 */ /* 0x080fe200008f16ff */
[----:B------:R-:W-:Y:S01]  /*4d680*/  IMAD.MOV.U32 R215, RZ, RZ, R193 ;  /* 0x000000ffffd77224 */ /* 0x000fe200078e00c1 */
[----:B------:R-:W-:Y:S01]  /*4d690*/  LEA.HI.X.SX32 R211, R208, R0, 0x2, P2 ;  /* 0x00000000d0d37211 */ /* 0x000fe200010f16ff */
[----:B------:R-:W-:Y:S02]  /*4d6a0*/  IMAD.MOV.U32 R209, RZ, RZ, R206 ;  /* 0x000000ffffd17224 */ /* 0x000fe400078e00ce */
[----:B------:R-:W-:Y:S02]  /*4d6b0*/  IMAD.MOV.U32 R206, RZ, RZ, R23 ;  /* 0x000000ffffce7224 */ /* 0x000fe400078e0017 */
[----:B------:R-:W4:Y:S04]  /*4d6c0*/  LDL.LU R23, [R1+0x1988] ;  /* 0x0019880001177983 */ /* 0x000f280000300800 */
[----:B------:R1:W-:Y:S04]  /*4d6d0*/  STL.64 [R1+0x1298], R218 ;  /* 0x001298da01007387 */ /* 0x0003e80000100a00 */
[----:B------:R1:W-:Y:S01]  /*4d6e0*/  STL.64 [R1+0x1290], R210 ;  /* 0x001290d201007387 */ /* 0x0003e20000100a00 */
[----:B------:R-:W-:Y:S01]  /*4d6f0*/  IMAD.MOV.U32 R208, RZ, RZ, R209 ;  /* 0x000000ffffd07224 */ /* 0x000fe200078e00d1 */
[----:B-1----:R-:W-:-:S02]  /*4d700*/  LEA R218, P1, R214, R2, 0x2 ;  /* 0x00000002d6da7211 */ /* 0x002fc400078210ff */
[C---:B------:R-:W-:Y:S02]  /*4d710*/  LEA R210, P2, R215.reuse, R2, 0x2 ;  /* 0x00000002d7d27211 */ /* 0x040fe400078410ff */
[-C--:B------:R-:W-:Y:S02]  /*4d720*/  LEA.HI.X.SX32 R219, R214, R0.reuse, 0x2, P1 ;  /* 0x00000000d6db7211 */ /* 0x080fe400008f16ff */
[----:B------:R-:W-:-:S03]  /*4d730*/  LEA.HI.X.SX32 R211, R215, R0, 0x2, P2 ;  /* 0x00000000d7d37211 */ /* 0x000fc600010f16ff */
[----:B------:R-:W-:Y:S04]  /*4d740*/  STL.64 [R1+0x1288], R218 ;  /* 0x001288da01007387 */ /* 0x000fe80000100a00 */
[----:B------:R1:W-:Y:S02]  /*4d750*/  STL.64 [R1+0x1280], R210 ;  /* 0x001280d201007387 */ /* 0x0003e40000100a00 */
[----:B-1----:R-:W-:Y:S02]  /*4d760*/  IMAD.MOV.U32 R211, RZ, RZ, R208 ;  /* 0x000000ffffd37224 */ /* 0x002fe400078e00d0 */
        /* <DEDUP_REMOVED lines=19> */
[----:B---3--:R-:W-:Y:S02]  /*4d8a0*/  IMAD.MOV.U32 R17, RZ, RZ, R22 ;  /* 0x000000ffff117224 */ /* 0x008fe400078e0016 */
[----:B--2---:R-:W-:Y:S02]  /*4d8b0*/  IMAD.MOV.U32 R22, RZ, RZ, R21 ;  /* 0x000000ffff167224 */ /* 0x004fe400078e0015 */
[----:B------:R-:W2:Y:S01]  /*4d8c0*/  LDL.LU R21, [R1+0x38] ;  /* 0x0000380001157983 */ /* 0x000ea20000300800 */
[----:B------:R-:W-:-:S04]  /*4d8d0*/  IMAD.MOV.U32 R209, RZ, RZ, R195 ;  /* 0x000000ffffd17224 */ /* 0x000fc800078e00c3 */
[----:B------:R-:W-:Y:S02]  /*4d8e0*/  IMAD.MOV.U32 R216, RZ, RZ, R209 ;  /* 0x000000ffffd87224 */ /* 0x000fe400078e00d1 */
[----:B------:R-:W-:-:S03]  /*4d8f0*/  IMAD.MOV.U32 R210, RZ, RZ, R199 ;  /* 0x000000ffffd27224 */ /* 0x000fc600078e00c7 */
[----:B------:R-:W-:Y:S01]  /*4d900*/  LEA R218, P1, R216, R2, 0x2 ;  /* 0x00000002d8da7211 */ /* 0x000fe200078210ff */
[----:B------:R-:W-:-:S03]  /*4d910*/  IMAD.MOV.U32 R217, RZ, RZ, R191 ;  /* 0x000000ffffd97224 */ /* 0x000fc600078e00bf */
[----:B------:R-:W-:Y:S01]  /*4d920*/  LEA.HI.X.SX32 R219, R216, R0, 0x2, P1 ;  /* 0x00000000d8db7211 */ /* 0x000fe200008f16ff */
[----:B------:R-:W-:Y:S01]  /*4d930*/  IMAD.MOV.U32 R216, RZ, RZ, R210 ;  /* 0x000000ffffd87224 */ /* 0x000fe200078e00d2 */
[----:B------:R-:W-:Y:S02]  /*4d940*/  MOV R209, R18 ;  /* 0x0000001200d17202 */ /* 0x000fe40000000f00 */
[----:B------:R-:W3:Y:S01]  /*4d950*/  LDL.LU R18, [R1+0x1984] ;  /* 0x0019840001127983 */ /* 0x000ee20000300800 */
[----:B------:R-:W-:-:S03]  /*4d960*/  LEA R214, P2, R217, R2, 0x2 ;  /* 0x00000002d9d67211 */ /* 0x000fc600078410ff */
[----:B------:R1:W-:Y:S01]  /*4d970*/  STL.64 [R1+0x1278], R218 ;  /* 0x001278da01007387 */ /* 0x0003e20000100a00 */
[----:B------:R-:W-:Y:S01]  /*4d980*/  LEA.HI.X.SX32 R215, R217, R0, 0x2, P2 ;  /* 0x00000000d9d77211 */ /* 0x000fe200010f16ff */
[----:B------:R-:W-:Y:S02]  /*4d990*/  IMAD.MOV.U32 R217, RZ, RZ, R208 ;  /* 0x000000ffffd97224 */ /* 0x000fe400078e00d0 */
[----:B------:R-:W-:Y:S01]  /*4d9a0*/  IMAD.MOV.U32 R208, RZ, RZ, R203 ;  /* 0x000000ffffd07224 */ /* 0x000fe200078e00cb */
[C---:B-1----:R-:W-:Y:S01]  /*4d9b0*/  LEA R218, P1, R216.reuse, R2, 0x2 ;  /* 0x00000002d8da7211 */ /* 0x042fe200078210ff */
[----:B------:R-:W-:Y:S03]  /*4d9c0*/  STL.64 [R1+0x1270], R214 ;  /* 0x001270d601007387 */ /* 0x000fe60000100a00 */
[----:B------:R-:W-:Y:S01]  /*4d9d0*/  LEA.HI.X.SX32 R219, R216, R0, 0x2, P1 ;  /* 0x00000000d8db7211 */ /* 0x000fe200008f16ff */
[----:B------:R-:W-:-:S02]  /*4d9e0*/  IMAD.MOV.U32 R203, RZ, RZ, R16 ;  /* 0x000000ffffcb7224 */ /* 0x000fc400078e0010 */
[----:B------:R-:W3:Y:S04]  /*4d9f0*/  LDL.LU R16, [R1+0x1980] ;  /* 0x0019800001107983 */ /* 0x000ee80000300800 */
[----:B------:R1:W-:Y:S02]  /*4da00*/  STL.64 [R1+0x1268], R218 ;  /* 0x001268da01007387 */ /* 0x0003e40000100a00 */
[----:B-1----:R-:W-:Y:S02]  /*4da10*/  IMAD.MOV.U32 R219, RZ, RZ, R208 ;  /* 0x000000ffffdb7224 */ /* 0x002fe400078e00d0 */
        /* <DEDUP_REMOVED lines=23> */
[----:B------:R1:W-:Y:S01]  /*4db90*/  STL.64 [R1+0x1260], R214 ;  /* 0x001260d601007387 */ /* 0x0003e20000100a00 */
[----:B------:R-:W-:Y:S02]  /*4dba0*/  IMAD.MOV.U32 R17, RZ, RZ, R22 ;  /* 0x000000ffff117224 */ /* 0x000fe400078e0016 */
[----:B--2---:R-:W-:Y:S02]  /*4dbb0*/  IMAD.MOV.U32 R22, RZ, RZ, R21 ;  /* 0x000000ffff167224 */ /* 0x004fe400078e0015 */
[----:B------:R-:W2:Y:S01]  /*4dbc0*/  LDL.LU R21, [R1+0x434] ;  /* 0x0004340001157983 */ /* 0x000ea20000300800 */
[----:B------:R-:W-:-:S04]  /*4dbd0*/  IMAD.MOV.U32 R210, RZ, RZ, R198 ;  /* 0x000000ffffd27224 */ /* 0x000fc800078e00c6 */
[----:B------:R-:W-:Y:S01]  /*4dbe0*/  IMAD.MOV.U32 R213, RZ, RZ, R210 ;  /* 0x000000ffffd57224 */ /* 0x000fe200078e00d2 */
[----:B------:R-:W-:Y:S01]  /*4dbf0*/  MOV R210, R209 ;  /* 0x000000d100d27202 */ /* 0x000fe20000000f00 */
[----:B------:R-:W-:-:S03]  /*4dc00*/  IMAD.MOV.U32 R209, RZ, RZ, R201 ;  /* 0x000000ffffd17224 */ /* 0x000fc600078e00c9 */
[----:B------:R-:W-:-:S04]  /*4dc10*/  LEA R220, P1, R213, R2, 0x2 ;  /* 0x00000002d5dc7211 */ /* 0x000fc800078210ff */
[----:B------:R-:W-:Y:S01]  /*4dc20*/  LEA.HI.X.SX32 R221, R213, R0, 0x2, P1 ;  /* 0x00000000d5dd7211 */ /* 0x000fe200008f16ff */
        /* <DEDUP_REMOVED lines=26> */
[----:B------:R4:W-:Y:S01]  /*4ddd0*/  STL.64 [R1+0x1258], R220 ;  /* 0x001258dc01007387 */ /* 0x0009e20000100a00 */
[----:B--2---:R-:W-:-:S03]  /*4dde0*/  IMAD.MOV.U32 R22, RZ, RZ, R21 ;  /* 0x000000ffff167224 */ /* 0x004fc600078e0015 */
[----:B------:R-:W2:Y:S01]  /*4ddf0*/  LDL.LU R21, [R1+0x43c] ;  /* 0x00043c0001157983 */ /* 0x000ea20000300800 */
[----:B------:R-:W-:-:S04]  /*4de00*/  IMAD.MOV.U32 R193, RZ, RZ, R194 ;  /* 0x000000ffffc17224 */ /* 0x000fc800078e00c2 */
[----:B------:R-:W-:Y:S02]  /*4de10*/  IMAD.MOV.U32 R212, RZ, RZ, R193 ;  /* 0x000000ffffd47224 */ /* 0x000fe400078e00c1 */
[----:B------:R-:W-:-:S03]  /*4de20*/  IMAD.MOV.U32 R216, RZ, RZ, R213 ;  /* 0x000000ffffd87224 */ /* 0x000fc600078e00d5 */
[----:B-1----:R-:W-:-:S04]  /*4de30*/  LEA R214, P2, R212, R2, 0x2 ;  /* 0x00000002d4d67211 */ /* 0x002fc800078410ff */
[----:B------:R-:W-:Y:S01]  /*4de40*/  LEA.HI.X.SX32 R215, R212, R0, 0x2, P2 ;  /* 0x00000000d4d77211 */ /* 0x000fe200010f16ff */
[----:B------:R-:W-:Y:S01]  /*4de50*/  IMAD.MOV.U32 R212, RZ, RZ, R208 ;  /* 0x000000ffffd47224 */ /* 0x000fe200078e00d0 */
[----:B----4-:R-:W-:-:S03]  /*4de60*/  LEA R220, P1, R216, R2, 0x2 ;  /* 0x00000002d8dc7211 */ /* 0x010fc600078210ff */
[----:B------:R1:W-:Y:S01]  /*4de70*/  STL.64 [R1+0x1250], R214 ;  /* 0x001250d601007387 */ /* 0x0003e20000100a00 */
[----:B------:R-:W-:Y:S01]  /*4de80*/  LEA.HI.X.SX32 R221, R216, R0, 0x2, P1 ;  /* 0x00000000d8dd7211 */ /* 0x000fe200008f16ff */
[----:B------:R-:W-:Y:S02]  /*4de90*/  IMAD.MOV.U32 R213, RZ, RZ, R209 ;  /* 0x000000ffffd57224 */ /* 0x000fe400078e00d1 */
[----:B------:R-:W-:Y:S02]  /*4dea0*/  IMAD.MOV.U32 R208, RZ, RZ, R206 ;  /* 0x000000ffffd07224 */ /* 0x000fe400078e00ce */
[----:B------:R-:W-:Y:S02]  /*4deb0*/  IMAD.MOV.U32 R209, RZ, RZ, R200 ;  /* 0x000000ffffd17224 */ /* 0x000fe400078e00c8 */
[----:B------:R-:W-:Y:S01]  /*4dec0*/  IMAD.MOV.U32 R206, RZ, RZ, R207 ;  /* 0x000000ffffce7224 */ /* 0x000fe200078e00cf */
[----:B-1----:R-:W-:Y:S01]  /*4ded0*/  LEA R214, P2, R212, R2, 0x2 ;  /* 0x00000002d4d67211 */ /* 0x002fe200078410ff */
[----:B------:R-:W-:-:S02]  /*4dee0*/  IMAD.MOV.U32 R207, RZ, RZ, R7 ;  /* 0x000000ffffcf7224 */ /* 0x000fc400078e0007 */
[----:B------:R-:W4:Y:S01]  /*4def0*/  LDL.LU R7, [R1+0x197c] ;  /* 0x00197c0001077983 */ /* 0x000f220000300800 */
[----:B------:R-:W-:Y:S01]  /*4df00*/  LEA.HI.X.SX32 R215, R212, R0, 0x2, P2 ;  /* 0x00000000d4d77211 */ /* 0x000fe200010f16ff */
[----:B------:R-:W-:Y:S02]  /*4df10*/  IMAD.MOV.U32 R212, RZ, RZ, R208 ;  /* 0x000000ffffd47224 */ /* 0x000fe400078e00d0 */
[----:B------:R1:W-:Y:S01]  /*4df20*/  STL.64 [R1+0x1248], R220 ;  /* 0x001248dc01007387 */ /* 0x0003e20000100a00 */
[----:B------:R-:W-:Y:S02]  /*4df30*/  IMAD.MOV.U32 R208, RZ, RZ, R209 ;  /* 0x000000ffffd07224 */ /* 0x000fe400078e00d1 */
[----:B------:R-:W-:Y:S01]  /*4df40*/  IMAD.MOV.U32 R209, RZ, RZ, R203 ;  /* 0x000000ffffd17224 */ /* 0x000fe200078e00cb */
[----:B------:R3:W-:Y:S01]  /*4df50*/  STL.64 [R1+0x1240], R214 ;  /* 0x001240d601007387 */ /* 0x0007e20000100a00 */
[----:B------:R-:W-:Y:S01]  /*4df60*/  IMAD.MOV.U32 R216, RZ, RZ, R208 ;  /* 0x000000ffffd87224 */ /* 0x000fe200078e00d0 */
[----:B-1----:R-:W-:-:S02]  /*4df70*/  LEA R220, P1, R213, R2, 0x2 ;  /* 0x00000002d5dc7211 */ /* 0x002fc400078210ff */
[----:B---3--:R-:W-:Y:S02]  /*4df80*/  LEA R214, P2, R211, R2, 0x2 ;  /* 0x00000002d3d67211 */ /* 0x008fe400078410ff */
[-C--:B------:R-:W-:Y:S01]  /*4df90*/  LEA.HI.X.SX32 R221, R213, R0.reuse, 0x2, P1 ;  /* 0x00000000d5dd7211 */ /* 0x080fe200008f16ff */
[----:B------:R-:W-:Y:S01]  /*4dfa0*/  IMAD.MOV.U32 R213, RZ, RZ, R209 ;  /* 0x000000ffffd57224 */ /* 0x000fe200078e00d1 */
[----:B------:R-:W-:Y:S01]  /*4dfb0*/  LEA.HI.X.SX32 R215, R211, R0, 0x2, P2 ;  /* 0x00000000d3d77211 */ /* 0x000fe200010f16ff */
[----:B------:R-:W-:Y:S01]  /*4dfc0*/  IMAD.MOV.U32 R209, RZ, RZ, R206 ;  /* 0x000000ffffd17224 */ /* 0x000fe200078e00ce */
[----:B------:R-:W-:Y:S01]  /*4dfd0*/  MOV R206, R132 ;  /* 0x0000008400ce7202 */ /* 0x000fe20000000f00 */
        /* <DEDUP_REMOVED lines=12> */
[----:B------:R-:W-:Y:S01]  /*4e0a0*/  STL.64 [R1+0x1238], R220 ;  /* 0x001238dc01007387 */ /* 0x000fe20000100a00 */
[----:B------:R-:W-:Y:S02]  /*4e0b0*/  IMAD.MOV.U32 R139, RZ, RZ, R142 ;  /* 0x000000ffff8b7224 */ /* 0x000fe400078e008e */
[----:B------:R-:W-:Y:S02]  /*4e0c0*/  IMAD.MOV.U32 R141, RZ, RZ, R144 ;  /* 0x000000ffff8d7224 */ /* 0x000fe400078e0090 */
[----:B------:R-:W-:Y:S01]  /*4e0d0*/  IMAD.MOV.U32 R143, RZ, RZ, R146 ;  /* 0x000000ffff8f7224 */ /* 0x000fe200078e0092 */
[----:B------:R1:W-:Y:S01]  /*4e0e0*/  STL.64 [R1+0x1230], R214 ;  /* 0x001230d601007387 */ /* 0x0003e20000100a00 */
[----:B------:R-:W-:-:S02]  /*4e0f0*/  IMAD.MOV.U32 R142, RZ, RZ, R145 ;  /* 0x000000ffff8e7224 */ /* 0x000fc400078e0091 */
[----:B------:R-:W-:Y:S01]  /*4e100*/  IMAD.MOV.U32 R144, RZ, RZ, R147 ;  /* 0x000000ffff907224 */ /* 0x000fe200078e0093 */
[----:B------:R-:W-:Y:S01]  /*4e110*/  MOV R147, R150 ;  /* 0x0000009600937202 */ /* 0x000fe20000000f00 */
[----:B------:R-:W-:Y:S02]  /*4e120*/  IMAD.MOV.U32 R146, RZ, RZ, R149 ;  /* 0x000000ffff927224 */ /* 0x000fe400078e0095 */
[----:B------:R-:W-:Y:S02]  /*4e130*/  IMAD.MOV.U32 R145, RZ, RZ, R148 ;  /* 0x000000ffff917224 */ /* 0x000fe400078e0094 */
[----:B------:R-:W-:Y:S02]  /*4e140*/  IMAD.MOV.U32 R149, RZ, RZ, R17 ;  /* 0x000000ffff957224 */ /* 0x000fe400078e0011 */
[----:B------:R-:W-:Y:S01]  /*4e150*/  IMAD.MOV.U32 R148, RZ, RZ, R151 ;  /* 0x000000ffff947224 */ /* 0x000fe200078e0097 */
[----:B------:R-:W3:Y:S01]  /*4e160*/  LDL.LU R17, [R1+0x34] ;  /* 0x0000340001117983 */ /* 0x000ee20000300800 */
[----:B------:R-:W-:-:S03]  /*4e170*/  IMAD.MOV.U32 R150, RZ, RZ, R22 ;  /* 0x000000ffff967224 */ /* 0x000fc600078e0016 */
[----:B------:R-:W4:Y:S01]  /*4e180*/  LDL.LU R22, [R1+0x3c] ;  /* 0x00003c0001167983 */ /* 0x000f220000300800 */
[----:B--2---:R-:W-:-:S03]  /*4e190*/  IMAD.MOV.U32 R151, RZ, RZ, R21 ;  /* 0x000000ffff977224 */ /* 0x004fc600078e0015 */
[----:B------:R-:W2:Y:S01]  /*4e1a0*/  LDL.LU R21, [R1+0x440] ;  /* 0x0004400001157983 */ /* 0x000ea20000300800 */
[----:B------:R-:W-:-:S04]  /*4e1b0*/  IMAD.MOV.U32 R203, RZ, RZ, R204 ;  /* 0x000000ffffcb7224 */ /* 0x000fc800078e00cc */
[----:B------:R-:W-:Y:S01]  /*4e1c0*/  IMAD.MOV.U32 R218, RZ, RZ, R203 ;  /* 0x000000ffffda7224 */ /* 0x000fe200078e00cb */
[----:B-1----:R-:W-:-:S04]  /*4e1d0*/  LEA R214, P2, R217, R2, 0x2 ;  /* 0x00000002d9d67211 */ /* 0x002fc800078410ff */
[C---:B------:R-:W-:Y:S02]  /*4e1e0*/  LEA R220, P1, R218.reuse, R2, 0x2 ;  /* 0x00000002dadc7211 */ /* 0x040fe400078210ff */
[-C--:B------:R-:W-:Y:S02]  /*4e1f0*/  LEA.HI.X.SX32 R215, R217, R0.reuse, 0x2, P2 ;  /* 0x00000000d9d77211 */ /* 0x080fe400010f16ff */
[----:B------:R-:W-:Y:S01]  /*4e200*/  LEA.HI.X.SX32 R221, R218, R0, 0x2, P1 ;  /* 0x00000000dadd7211 */ /* 0x000fe200008f16ff */
[----:B------:R-:W-:-:S04]  /*4e210*/  IMAD.MOV.U32 R217, RZ, RZ, R208 ;  /* 0x000000ffffd97224 */ /* 0x000fc800078e00d0 */
[----:B------:R-:W-:Y:S01]  /*4e220*/  STL.64 [R1+0x1228], R220 ;  /* 0x001228dc01007387 */ /* 0x000fe20000100a00 */
[----:B------:R-:W-:-:S03]  /*4e230*/  IMAD.MOV.U32 R208, RZ, RZ, R207 ;  /* 0x000000ffffd07224 */ /* 0x000fc600078e00cf */
[----:B------:R1:W-:Y:S02]  /*4e240*/  STL.64 [R1+0x1220], R214 ;  /* 0x001220d601007387 */ /* 0x0003e40000100a00 */
[----:B-1----:R-:W-:-:S04]  /*4e250*/  LEA R214, P2, R219, R2, 0x2 ;  /* 0x00000002dbd67211 */ /* 0x002fc800078410ff */
[----:B------:R-:W-:Y:S01]  /*4e260*/  LEA.HI.X.SX32 R215, R219, R0, 0x2, P2 ;  /* 0x00000000dbd77211 */ /* 0x000fe200010f16ff */
        /* <DEDUP_REMOVED lines=16> */
[C---:B------:R-:W-:Y:S01]  /*4e370*/  LEA R220, P1, R218.reuse, R2, 0x2 ;  /* 0x00000002dadc7211 */ /* 0x040fe200078210ff */
[----:B------:R-:W-:Y:S02]  /*4e380*/  IMAD.MOV.U32 R142, RZ, RZ, R143 ;  /* 0x000000ffff8e7224 */ /* 0x000fe400078e008f */
[----:B------:R-:W-:Y:S01]  /*4e390*/  IMAD.MOV.U32 R143, RZ, RZ, R144 ;  /* 0x000000ffff8f7224 */ /* 0x000fe200078e0090 */
[----:B------:R-:W-:Y:S01]  /*4e3a0*/  MOV R144, R145 ;  /* 0x0000009100907202 */ /* 0x000fe20000000f00 */
[----:B------:R-:W-:Y:S01]  /*4e3b0*/  IMAD.MOV.U32 R145, RZ, RZ, R146 ;  /* 0x000000ffff917224 */ /* 0x000fe200078e0092 */
[----:B------:R-:W-:Y:S01]  /*4e3c0*/  LEA.HI.X.SX32 R221, R218, R0, 0x2, P1 ;  /* 0x00000000dadd7211 */ /* 0x000fe200008f16ff */
[----:B------:R-:W-:-:S02]  /*4e3d0*/  IMAD.MOV.U32 R146, RZ, RZ, R147 ;  /* 0x000000ffff927224 */ /* 0x000fc400078e0093 */
[----:B------:R-:W-:Y:S02]  /*4e3e0*/  IMAD.MOV.U32 R147, RZ, RZ, R148 ;  /* 0x000000ffff937224 */ /* 0x000fe400078e0094 */
[----:B------:R-:W-:Y:S02]  /*4e3f0*/  IMAD.MOV.U32 R148, RZ, RZ, R149 ;  /* 0x000000ffff947224 */ /* 0x000fe400078e0095 */
[----:B------:R-:W-:Y:S02]  /*4e400*/  IMAD.MOV.U32 R149, RZ, RZ, R150 ;  /* 0x000000ffff957224 */ /* 0x000fe400078e0096 */
[----:B------:R-:W-:Y:S02]  /*4e410*/  IMAD.MOV.U32 R211, RZ, RZ, R20 ;  /* 0x000000ffffd37224 */ /* 0x000fe400078e0014 */
[----:B------:R-:W-:Y:S01]  /*4e420*/  IMAD.MOV.U32 R150, RZ, RZ, R151 ;  /* 0x000000ffff967224 */ /* 0x000fe200078e0097 */
[----:B------:R-:W2:Y:S04]  /*4e430*/  LDL.LU R20, [R1+0x1978] ;  /* 0x0019780001147983 */ /* 0x000ea80000300800 */
[----:B------:R-:W-:Y:S04]  /*4e440*/  STL.64 [R1+0x1218], R220 ;  /* 0x001218dc01007387 */ /* 0x000fe80000100a00 */
[----:B------:R1:W-:Y:S01]  /*4e450*/  STL.64 [R1+0x1210], R214 ;  /* 0x001210d601007387 */ /* 0x0003e20000100a00 */
[----:B---3--:R-:W-:-:S02]  /*4e460*/  IMAD.MOV.U32 R151, RZ, RZ, R17 ;  /* 0x000000ffff977224 */ /* 0x008fc400078e0011 */
[----:B----4-:R-:W-:Y:S02]  /*4e470*/  IMAD.MOV.U32 R17, RZ, RZ, R22 ;  /* 0x000000ffff117224 */ /* 0x010fe400078e0016 */
[----:B--2---:R-:W-:Y:S02]  /*4e480*/  IMAD.MOV.U32 R22, RZ, RZ, R21 ;  /* 0x000000ffff167224 */ /* 0x004fe400078e0015 */
[----:B------:R-:W2:Y:S01]  /*4e490*/  LDL.LU R21, [R1+0x448] ;  /* 0x0004480001157983 */ /* 0x000ea20000300800 */
[----:B------:R-:W-:Y:S01]  /*4e4a0*/  IMAD.MOV.U32 R218, RZ, RZ, R211 ;  /* 0x000000ffffda7224 */ /* 0x000fe200078e00d3 */
[----:B-1----:R-:W-:-:S04]  /*4e4b0*/  LEA R214, P2, R210, R2, 0x2 ;  /* 0x00000002d2d67211 */ /* 0x002fc800078410ff */
[----:B------:R-:W-:Y:S02]  /*4e4c0*/  LEA R220, P1, R218, R2, 0x2 ;  /* 0x00000002dadc7211 */ /* 0x000fe400078210ff */
[-C--:B------:R-:W-:Y:S02]  /*4e4d0*/  LEA.HI.X.SX32 R215, R210, R0.reuse, 0x2, P2 ;  /* 0x00000000d2d77211 */ /* 0x080fe400010f16ff */
[----:B------:R-:W-:-:S05]  /*4e4e0*/  LEA.HI.X.SX32 R221, R218, R0, 0x2, P1 ;  /* 0x00000000dadd7211 */ /* 0x000fca00008f16ff */
[----:B------:R-:W-:Y:S04]  /*4e4f0*/  STL.64 [R1+0x1208], R220 ;  /* 0x001208dc01007387 */ /* 0x000fe80000100a00 */
[----:B------:R1:W-:Y:S02]  /*4e500*/  STL.64 [R1+0x1200], R214 ;  /* 0x001200d601007387 */ /* 0x0003e40000100a00 */
[----:B-1----:R-:W-:-:S04]  /*4e510*/  LEA R214, P2, R212, R2, 0x2 ;  /* 0x00000002d4d67211 */ /* 0x002fc800078410ff */
[----:B------:R-:W-:Y:S01]  /*4e520*/  LEA.HI.X.SX32 R215, R212, R0, 0x2, P2 ;  /* 0x00000000d4d77211 */ /* 0x000fe200010f16ff */
        /* <DEDUP_REMOVED lines=23> */
[----:B------:R-:W-:Y:S02]  /*4e6a0*/  IMAD.MOV.U32 R147, RZ, RZ, R148 ;  /* 0x000000ffff937224 */ /* 0x000fe400078e0094 */
[----:B------:R-:W-:Y:S02]  /*4e6b0*/  IMAD.MOV.U32 R148, RZ, RZ, R149 ;  /* 0x000000ffff947224 */ /* 0x000fe400078e0095 */
[----:B------:R-:W-:Y:S01]  /*4e6c0*/  IMAD.MOV.U32 R149, RZ, RZ, R150 ;  /* 0x000000ffff957224 */ /* 0x000fe200078e0096 */
[----:B------:R-:W-:Y:S01]  /*4e6d0*/  MOV R150, R151 ;  /* 0x0000009700967202 */ /* 0x000fe20000000f00 */
[----:B------:R-:W-:Y:S01]  /*4e6e0*/  IMAD.MOV.U32 R151, RZ, RZ, R17 ;  /* 0x000000ffff977224 */ /* 0x000fe200078e0011 */
[----:B------:R-:W-:Y:S01]  /*4e6f0*/  STL.64 [R1+0x11f8], R218 ;  /* 0x0011f8da01007387 */ /* 0x000fe20000100a00 */
[----:B------:R-:W-:-:S03]  /*4e700*/  IMAD.MOV.U32 R17, RZ, RZ, R22 ;  /* 0x000000ffff117224 */ /* 0x000fc600078e0016 */
[----:B------:R1:W-:Y:S01]  /*4e710*/  STL.64 [R1+0x11f0], R214 ;  /* 0x0011f0d601007387 */ /* 0x0003e20000100a00 */
[----:B--2---:R-:W-:-:S03]  /*4e720*/  IMAD.MOV.U32 R22, RZ, RZ, R21 ;  /* 0x000000ffff167224 */ /* 0x004fc600078e0015 */
[----:B------:R-:W2:Y:S01]  /*4e730*/  LDL.LU R21, [R1+0x40] ;  /* 0x0000400001157983 */ /* 0x000ea20000300800 */
[----:B------:R-:W-:Y:S02]  /*4e740*/  IMAD.MOV.U32 R210, RZ, RZ, R209 ;  /* 0x000000ffffd27224 */ /* 0x000fe400078e00d1 */
[----:B------:R-:W-:Y:S01]  /*4e750*/  IMAD.MOV.U32 R211, RZ, RZ, R206 ;  /* 0x000000ffffd37224 */ /* 0x000fe200078e00ce */
[C---:B-1----:R-:W-:Y:S01]  /*4e760*/  LEA R214, P2, R216.reuse, R2, 0x2 ;  /* 0x00000002d8d67211 */ /* 0x042fe200078410ff */
[----:B------:R-:W-:Y:S02]  /*4e770*/  IMAD.MOV.U32 R221, RZ, RZ, R210 ;  /* 0x000000ffffdd7224 */ /* 0x000fe400078e00d2 */
[----:B------:R-:W-:Y:S02]  /*4e780*/  IMAD.MOV.U32 R210, RZ, RZ, R211 ;  /* 0x000000ffffd27224 */ /* 0x000fe400078e00d3 */
[----:B------:R-:W-:Y:S01]  /*4e790*/  IMAD.MOV.U32 R211, RZ, RZ, R208 ;  /* 0x000000ffffd37224 */ /* 0x000fe200078e00d0 */
[----:B------:R-:W-:-:S03]  /*4e7a0*/  LEA.HI.X.SX32 R215, R216, R0, 0x2, P2 ;  /* 0x00000000d8d77211 */ /* 0x000fc600010f16ff */
        /* <DEDUP_REMOVED lines=16> */
[----:B------:R-:W-:Y:S01]  /*4e8b0*/  IMAD.MOV.U32 R141, RZ, RZ, R142 ;  /* 0x000000ffff8d7224 */ /* 0x000fe200078e008e */
[----:B------:R-:W-:Y:S01]  /*4e8c0*/  LEA R218, P1, R221, R2, 0x2 ;  /* 0x00000002ddda7211 */ /* 0x000fe200078210ff */
[----:B------:R-:W-:Y:S02]  /*4e8d0*/  IMAD.MOV.U32 R142, RZ, RZ, R143 ;  /* 0x000000ffff8e7224 */ /* 0x000fe400078e008f */
[----:B------:R-:W-:Y:S02]  /*4e8e0*/  IMAD.MOV.U32 R143, RZ, RZ, R144 ;  /* 0x000000ffff8f7224 */ /* 0x000fe400078e0090 */
[----:B------:R-:W-:-:S02]  /*4e8f0*/  IMAD.MOV.U32 R144, RZ, RZ, R145 ;  /* 0x000000ffff907224 */ /* 0x000fc400078e0091 */
[----:B------:R-:W-:Y:S01]  /*4e900*/  IMAD.MOV.U32 R145, RZ, RZ, R146 ;  /* 0x000000ffff917224 */ /* 0x000fe200078e0092 */
[----:B------:R-:W-:Y:S01]  /*4e910*/  LEA.HI.X.SX32 R219, R221, R0, 0x2, P1 ;  /* 0x00000000dddb7211 */ /* 0x000fe200008f16ff */
[----:B------:R-:W-:Y:S02]  /*4e920*/  IMAD.MOV.U32 R146, RZ, RZ, R147 ;  /* 0x000000ffff927224 */ /* 0x000fe400078e0093 */
[----:B------:R-:W-:Y:S02]  /*4e930*/  IMAD.MOV.U32 R147, RZ, RZ, R148 ;  /* 0x000000ffff937224 */ /* 0x000fe400078e0094 */
[----:B------:R-:W-:Y:S01]  /*4e940*/  IMAD.MOV.U32 R148, RZ, RZ, R149 ;  /* 0x000000ffff947224 */ /* 0x000fe200078e0095 */
[----:B------:R-:W-:Y:S01]  /*4e950*/  MOV R149, R150 ;  /* 0x0000009600957202 */ /* 0x000fe20000000f00 */
[----:B------:R-:W-:Y:S01]  /*4e960*/  IMAD.MOV.U32 R150, RZ, RZ, R151 ;  /* 0x000000ffff967224 */ /* 0x000fe200078e0097 */
[----:B------:R-:W-:Y:S01]  /*4e970*/  STL.64 [R1+0x11e8], R218 ;  /* 0x0011e8da01007387 */ /* 0x000fe20000100a00 */
[----:B------:R-:W-:-:S02]  /*4e980*/  IMAD.MOV.U32 R151, RZ, RZ, R17 ;  /* 0x000000ffff977224 */ /* 0x000fc400078e0011 */
[----:B------:R-:W-:Y:S01]  /*4e990*/  IMAD.MOV.U32 R17, RZ, RZ, R22 ;  /* 0x000000ffff117224 */ /* 0x000fe200078e0016 */
[----:B------:R1:W-:Y:S01]  /*4e9a0*/  STL.64 [R1+0x11e0], R214 ;  /* 0x0011e0d601007387 */ /* 0x0003e20000100a00 */
[----:B--2---:R-:W-:-:S03]  /*4e9b0*/  IMAD.MOV.U32 R22, RZ, RZ, R21 ;  /* 0x000000ffff167224 */ /* 0x004fc600078e0015 */
[----:B------:R-:W2:Y:S01]  /*4e9c0*/  LDL.LU R21, [R1+0x48] ;  /* 0x0000480001157983 */ /* 0x000ea20000300800 */
[----:B------:R-:W-:Y:S01]  /*4e9d0*/  IMAD.MOV.U32 R221, RZ, RZ, R212 ;  /* 0x000000ffffdd7224 */ /* 0x000fe200078e00d4 */
[----:B-1----:R-:W-:-:S04]  /*4e9e0*/  LEA R214, P2, R213, R2, 0x2 ;  /* 0x00000002d5d67211 */ /* 0x002fc800078410ff */
[----:B------:R-:W-:Y:S02]  /*4e9f0*/  LEA R218, P1, R221, R2, 0x2 ;  /* 0x00000002ddda7211 */ /* 0x000fe400078210ff */
[-C--:B------:R-:W-:Y:S02]  /*4ea00*/  LEA.HI.X.SX32 R215, R213, R0.reuse, 0x2, P2 ;  /* 0x00000000d5d77211 */ /* 0x080fe400010f16ff */
[----:B------:R-:W-:-:S05]  /*4ea10*/  LEA.HI.X.SX32 R219, R221, R0, 0x2, P1 ;  /* 0x00000000dddb7211 */ /* 0x000fca00008f16ff */
[----:B------:R1:W-:Y:S04]  /*4ea20*/  STL.64 [R1+0x11d8], R218 ;  /* 0x0011d8da01007387 */ /* 0x0003e80000100a00 */
[----:B------:R3:W-:Y:S01]  /*4ea30*/  STL.64 [R1+0x11d0], R214 ;  /* 0x0011d0d601007387 */ /* 0x0007e20000100a00 */
[----:B------:R-:W-:Y:S01]  /*4ea40*/  IMAD.MOV.U32 R213, RZ, RZ, R211 ;  /* 0x000000ffffd57224 */ /* 0x000fe200078e00d3 */
[CC--:B-1----:R-:W-:Y:S02]  /*4ea50*/  LEA R218, P1, R216.reuse, R2.reuse, 0x2 ;  /* 0x00000002d8da7211 */ /* 0x0c2fe400078210ff */
[----:B---3--:R-:W-:Y:S02]  /*4ea60*/  LEA R214, P2, R217, R2, 0x2 ;  /* 0x00000002d9d67211 */ /* 0x008fe400078410ff */
[----:B------:R-:W-:-:S02]  /*4ea70*/  LEA.HI.X.SX32 R219, R216, R0, 0x2, P1 ;  /* 0x00000000d8db7211 */ /* 0x000fc400008f16ff */
        /* <DEDUP_REMOVED lines=32> */
[----:B--2---:R-:W-:-:S02]  /*4ec80*/  IMAD.MOV.U32 R22, RZ, RZ, R21 ;  /* 0x000000ffff167224 */ /* 0x004fc400078e0015 */
[----:B------:R-:W2:Y:S01]  /*4ec90*/  LDL.LU R21, [R1+0x444] ;  /* 0x0004440001157983 */ /* 0x000ea20000300800 */
[----:B------:R-:W-:-:S04]  /*4eca0*/  LEA R218, P1, R214, R2, 0x2 ;  /* 0x00000002d6da7211 */ /* 0x000fc800078210ff */
[----:B------:R-:W-:-:S05]  /*4ecb0*/  LEA.HI.X.SX32 R219, R214, R0, 0x2, P1 ;  /* 0x00000000d6db7211 */ /* 0x000fca00008f16ff */
        /* <DEDUP_REMOVED lines=8> */
[----:B------:R-:W-:Y:S01]  /*4ed40*/  IMAD.MOV.U32 R130, RZ, RZ, R131 ;  /* 0x000000ffff827224 */ /* 0x000fe200078e0083 */
[----:B------:R-:W-:Y:S01]  /*4ed50*/  LEA R216, P2, R213, R2, 0x2 ;  /* 0x00000002d5d87211 */ /* 0x000fe200078410ff */
[----:B------:R-:W-:-:S02]  /*4ed60*/  IMAD.MOV.U32 R131, RZ, RZ, R132 ;  /* 0x000000ffff837224 */ /* 0x000fc400078e0084 */
[----:B------:R-:W-:Y:S02]  /*4ed70*/  IMAD.MOV.U32 R132, RZ, RZ, R133 ;  /* 0x000000ffff847224 */ /* 0x000fe400078e0085 */
[----:B------:R-:W-:Y:S01]  /*4ed80*/  IMAD.MOV.U32 R133, RZ, RZ, R134 ;  /* 0x000000ffff857224 */ /* 0x000fe200078e0086 */
[----:B------:R-:W-:Y:S01]  /*4ed90*/  MOV R134, R135 ;  /* 0x0000008700867202 */ /* 0x000fe20000000f00 */
[----:B------:R-:W-:Y:S01]  /*4eda0*/  IMAD.MOV.U32 R135, RZ, RZ, R136 ;  /* 0x000000ffff877224 */ /* 0x000fe200078e0088 */
[----:B------:R-:W-:Y:S01]  /*4edb0*/  LEA.HI.X.SX32 R217, R213, R0, 0x2, P2 ;  /* 0x00000000d5d97211 */ /* 0x000fe200010f16ff */
[----:B------:R-:W-:Y:S02]  /*4edc0*/  IMAD.MOV.U32 R136, RZ, RZ, R137 ;  /* 0x000000ffff887224 */ /* 0x000fe400078e0089 */
[----:B------:R-:W-:Y:S02]  /*4edd0*/  IMAD.MOV.U32 R137, RZ, RZ, R138 ;  /* 0x000000ffff897224 */ /* 0x000fe400078e008a */
[----:B------:R-:W-:-:S02]  /*4ede0*/  IMAD.MOV.U32 R138, RZ, RZ, R139 ;  /* 0x000000ffff8a7224 */ /* 0x000fc400078e008b */
[----:B------:R-:W-:Y:S01]  /*4edf0*/  IMAD.MOV.U32 R139, RZ, RZ, R140 ;  /* 0x000000ffff8b7224 */ /* 0x000fe200078e008c */
[----:B------:R1:W-:Y:S01]  /*4ee00*/  STL.64 [R1+0x11b0], R216 ;  /* 0x0011b0d801007387 */ /* 0x0003e20000100a00 */
[----:B------:R-:W-:Y:S01]  /*4ee10*/  IMAD.MOV.U32 R140, RZ, RZ, R141 ;  /* 0x000000ffff8c7224 */ /* 0x000fe200078e008d */
[----:B------:R-:W-:Y:S01]  /*4ee20*/  MOV R213, R92 ;  /* 0x0000005c00d57202 */ /* 0x000fe20000000f00 */
[----:B------:R-:W-:Y:S02]  /*4ee30*/  IMAD.MOV.U32 R141, RZ, RZ, R142 ;  /* 0x000000ffff8d7224 */ /* 0x000fe400078e008e */
[----:B------:R-:W-:Y:S02]  /*4ee40*/  IMAD.MOV.U32 R142, RZ, RZ, R143 ;  /* 0x000000ffff8e7224 */ /* 0x000fe400078e008f */
[----:B------:R-:W-:Y:S01]  /*4ee50*/  IMAD.MOV.U32 R143, RZ, RZ, R144 ;  /* 0x000000ffff8f7224 */ /* 0x000fe200078e0090 */
[----:B------:R-:W-:Y:S01]  /*4ee60*/  MOV R144, R145 ;  /* 0x0000009100907202 */ /* 0x000fe20000000f00 */
[----:B------:R3:W-:Y:S01]  /*4ee70*/  STL.64 [R1+0x11a8], R218 ;  /* 0x0011a8da01007387 */ /* 0x0007e20000100a00 */
[----:B-1----:R-:W-:Y:S01]  /*4ee80*/  LEA R216, P2, R93, R2, 0x2 ;  /* 0x000000025dd87211 */ /* 0x002fe200078410ff */
[----:B------:R-:W-:-:S02]  /*4ee90*/  IMAD.MOV.U32 R145, RZ, RZ, R146 ;  /* 0x000000ffff917224 */ /* 0x000fc400078e0092 */
[----:B------:R-:W-:Y:S01]  /*4eea0*/  IMAD.MOV.U32 R146, RZ, RZ, R147 ;  /* 0x000000ffff927224 */ /* 0x000fe200078e0093 */
[----:B------:R-:W-:Y:S01]  /*4eeb0*/  LEA.HI.X.SX32 R217, R93, R0, 0x2, P2 ;  /* 0x000000005dd97211 */ /* 0x000fe200010f16ff */
[----:B------:R-:W-:Y:S01]  /*4eec0*/  IMAD.MOV.U32 R147, RZ, RZ, R148 ;  /* 0x000000ffff937224 */ /* 0x000fe200078e0094 */
[CC--:B------:R-:W-:Y:S01]  /*4eed0*/  LEA R92, P2, R210.reuse, R2.reuse, 0x2 ;  /* 0x00000002d25c7211 */ /* 0x0c0fe200078410ff */
[----:B------:R-:W-:Y:S01]  /*4eee0*/  IMAD.MOV.U32 R148, RZ, RZ, R149 ;  /* 0x000000ffff947224 */ /* 0x000fe200078e0095 */
[C---:B---3--:R-:W-:Y:S01]  /*4eef0*/  LEA R218, P1, R213.reuse, R2, 0x2 ;  /* 0x00000002d5da7211 */ /* 0x048fe200078210ff */
[----:B------:R-:W-:Y:S01]  /*4ef00*/  IMAD.MOV.U32 R149, RZ, RZ, R150 ;  /* 0x000000ffff957224 */ /* 0x000fe200078e0096 */
[-C--:B------:R-:W-:Y:S01]  /*4ef10*/  LEA.HI.X.SX32 R93, R210, R0.reuse, 0x2, P2 ;  /* 0x00000000d25d7211 */ /* 0x080fe200010f16ff */
[----:B------:R-:W-:Y:S01]  /*4ef20*/  IMAD.MOV.U32 R150, RZ, RZ, R151 ;  /* 0x000000ffff967224 */ /* 0x000fe200078e0097 */
[----:B------:R-:W-:Y:S01]  /*4ef30*/  LEA.HI.X.SX32 R219, R213, R0, 0x2, P1 ;  /* 0x00000000d5db7211 */ /* 0x000fe200008f16ff */
[----:B------:R-:W-:Y:S01]  /*4ef40*/  IMAD.MOV.U32 R151, RZ, RZ, R17 ;  /* 0x000000ffff977224 */ /* 0x000fe200078e0011 */
[----:B------:R-:W-:Y:S01]  /*4ef50*/  STL.64 [R1+0x11a0], R216 ;  /* 0x0011a0d801007387 */ /* 0x000fe20000100a00 */
[----:B------:R-:W-:-:S02]  /*4ef60*/  IMAD.MOV.U32 R17, RZ, RZ, R22 ;  /* 0x000000ffff117224 */ /* 0x000fc400078e0016 */
        /* <DEDUP_REMOVED lines=31> */
[----:B------:R-:W-:-:S03]  /*4f160*/  ULDC UR46, c[0x0][0x248] ;  /* 0x00009200002e7ab9 */ /* 0x000fc60000000800 */
[----:B------:R-:W-:Y:S01]  /*4f170*/  IADD3 R104, R105, UR47, RZ ;  /* 0x0000002f69687c10 */ /* 0x000fe2000fffe0ff */
[----:B------:R-:W-:-:S04]  /*4f180*/  ULDC UR47, c[0x0][0x248] ;  /* 0x00009200002f7ab9 */ /* 0x000fc80000000800 */
        /* <DEDUP_REMOVED lines=12> */
[----:B--2---:R-:W-:Y:S02]  /*4f250*/  IMAD.MOV.U32 R22, RZ, RZ, R21 ;  /* 0x000000ffff167224 */ /* 0x004fe400078e0015 */
[----:B------:R-:W2:Y:S04]  /*4f260*/  LDL.LU R21, [R1+0x44c] ;  /* 0x00044c0001157983 */ /* 0x000ea80000300800 */
[----:B------:R1:W-:Y:S04]  /*4f270*/  STL.64 [R1+0x1198], R218 ;  /* 0x001198da01007387 */ /* 0x0003e80000100a00 */
[----:B------:R3:W-:Y:S01]  /*4f280*/  STL.64 [R1+0x1190], R92 ;  /* 0x0011905c01007387 */ /* 0x0007e20000100a00 */
[----:B-1----:R-:W-:-:S02]  /*4f290*/  LEA R218, P1, R123, R2, 0x2 ;  /* 0x000000027bda7211 */ /* 0x002fc400078210ff */
[C---:B---3--:R-:W-:Y:S02]  /*4f2a0*/  LEA R92, P2, R122.reuse, R2, 0x2 ;  /* 0x000000027a5c7211 */ /* 0x048fe400078410ff */
[-C--:B------:R-:W-:Y:S02]  /*4f2b0*/  LEA.HI.X.SX32 R219, R123, R0.reuse, 0x2, P1 ;  /* 0x000000007bdb7211 */ /* 0x080fe400008f16ff */
[----:B------:R-:W-:Y:S02]  /*4f2c0*/  LEA.HI.X.SX32 R93, R122, R0, 0x2, P2 ;  /* 0x000000007a5d7211 */ /* 0x000fe400010f16ff */
[C---:B------:R-:W-:Y:S01]  /*4f2d0*/  LEA R122, P1, R121.reuse, R2, 0x2 ;  /* 0x00000002797a7211 */ /* 0x040fe200078210ff */
[----:B------:R-:W-:Y:S04]  /*4f2e0*/  STL.64 [R1+0x1188], R218 ;  /* 0x001188da01007387 */ /* 0x000fe80000100a00 */
[----:B------:R1:W-:Y:S01]  /*4f2f0*/  STL.64 [R1+0x1180], R92 ;  /* 0x0011805c01007387 */ /* 0x0003e20000100a00 */
[----:B------:R-:W-:-:S02]  /*4f300*/  LEA.HI.X.SX32 R123, R121, R0, 0x2, P1 ;  /* 0x00000000797b7211 */ /* 0x000fc400008f16ff */
[----:B-1----:R-:W-:-:S04]  /*4f310*/  LEA R92, P2, R120, R2, 0x2 ;  /* 0x00000002785c7211 */ /* 0x002fc800078410ff */
[----:B------:R-:W-:Y:S01]  /*4f320*/  LEA.HI.X.SX32 R93, R120, R0, 0x2, P2 ;  /* 0x00000000785d7211 */ /* 0x000fe200010f16ff */
[----:B------:R-:W-:Y:S01]  /*4f330*/  STL.64 [R1+0x1178], R122 ;  /* 0x0011787a01007387 */ /* 0x000fe20000100a00 */
[----:B------:R-:W-:-:S03]  /*4f340*/  LEA R120, P1, R119, R2, 0x2 ;  /* 0x0000000277787211 */ /* 0x000fc600078210ff */
[----:B------:R1:W-:Y:S01]  /*4f350*/  STL.64 [R1+0x1170], R92 ;  /* 0x0011705c01007387 */ /* 0x0003e20000100a00 */
[----:B------:R-:W-:Y:S02]  /*4f360*/  LEA.HI.X.SX32 R121, R119, R0, 0x2, P1 ;  /* 0x0000000077797211 */ /* 0x000fe400008f16ff */
        /* <DEDUP_REMOVED lines=57> */
[C---:B------:R-:W-:Y:S01]  /*4f700*/  LEA R100, P1, R99.reuse, R2, 0x2 ;  /* 0x0000000263647211 */ /* 0x040fe200078210ff */
[C---:B------:R-:W-:Y:S01]  /*4f710*/  VIADD R97, R98.reuse, UR54 ;  /* 0x0000003662617c36 */ /* 0x040fe20008000000 */
[----:B------:R-:W-:Y:S01]  /*4f720*/  ULDC UR54, c[0x0][0x248] ;  /* 0x0000920000367ab9 */ /* 0x000fe20000000800 */
[----:B------:R1:W-:Y:S01]  /*4f730*/  STL.64 [R1+0x10d0], R92 ;  /* 0x0010d05c01007387 */ /* 0x0003e20000100a00 */
[----:B------:R-:W-:Y:S01]  /*4f740*/  LEA.HI.X.SX32 R101, R99, R0, 0x2, P1 ;  /* 0x0000000063657211 */ /* 0x000fe200008f16ff */
[----:B------:R-:W-:Y:S01]  /*4f750*/  VIADD R96, R97, UR55 ;  /* 0x0000003761607c36 */ /* 0x000fe20008000000 */
[----:B------:R-:W-:Y:S01]  /*4f760*/  ULDC UR55, c[0x0][0x248] ;  /* 0x0000920000377ab9 */ /* 0x000fe20000000800 */
        /* <DEDUP_REMOVED lines=13> */
[C---:B------:R-:W-:Y:S02]  /*4f840*/  LEA R96, P1, R95.reuse, R2, 0x2 ;  /* 0x000000025f607211 */ /* 0x040fe400078210ff */
[C---:B------:R-:W-:Y:S01]  /*4f850*/  IADD3 R91, R94.reuse, UR58, RZ ;  /* 0x0000003a5e5b7c10 */ /* 0x040fe2000fffe0ff */
[----:B------:R1:W-:Y:S01]  /*4f860*/  STL.64 [R1+0x10b0], R92 ;  /* 0x0010b05c01007387 */ /* 0x0003e20000100a00 */
[----:B------:R-:W-:Y:S01]  /*4f870*/  LEA.HI.X.SX32 R97, R95, R0, 0x2, P1 ;  /* 0x000000005f617211 */ /* 0x000fe200008f16ff */
[----:B------:R-:W-:Y:S02]  /*4f880*/  ULDC UR58, c[0x0][0x248] ;  /* 0x00009200003a7ab9 */ /* 0x000fe40000000800 */
[----:B------:R-:W-:Y:S01]  /*4f890*/  VIADD R89, R91, UR59 ;  /* 0x0000003b5b597c36 */ /* 0x000fe20008000000 */
[----:B------:R-:W-:Y:S01]  /*4f8a0*/  ULDC UR59, c[0x0][0x248] ;  /* 0x00009200003b7ab9 */ /* 0x000fe20000000800 */
[----:B-1----:R-:W-:-:S04]  /*4f8b0*/  LEA R92, P2, R94, R2, 0x2 ;  /* 0x000000025e5c7211 */ /* 0x002fc800078410ff */
[----:B------:R-:W-:Y:S01]  /*4f8c0*/  LEA.HI.X.SX32 R93, R94, R0, 0x2, P2 ;  /* 0x000000005e5d7211 */ /* 0x000fe200010f16ff */
[----:B------:R-:W-:Y:S01]  /*4f8d0*/  STL.64 [R1+0x10a8], R96 ;  /* 0x0010a86001007387 */ /* 0x000fe20000100a00 */
[----:B------:R-:W-:Y:S01]  /*4f8e0*/  LEA R94, P1, R91, R2, 0x2 ;  /* 0x000000025b5e7211 */ /* 0x000fe200078210ff */
[----:B------:R-:W-:Y:S01]  /*4f8f0*/  VIADD R205, R89, UR60 ;  /* 0x0000003c59cd7c36 */ /* 0x000fe20008000000 */
[----:B------:R-:W-:Y:S01]  /*4f900*/  ULDC UR60, c[0x0][0x248] ;  /* 0x00009200003c7ab9 */ /* 0x000fe20000000800 */
[----:B------:R1:W-:Y:S01]  /*4f910*/  STL.64 [R1+0x10a0], R92 ;  /* 0x0010a05c01007387 */ /* 0x0003e20000100a00 */
[----:B------:R-:W-:Y:S01]  /*4f920*/  LEA.HI.X.SX32 R95, R91, R0, 0x2, P1 ;  /* 0x000000005b5f7211 */ /* 0x000fe200008f16ff */
[----:B------:R-:W-:Y:S01]  /*4f930*/  VIADD R202, R205, UR61 ;  /* 0x0000003dcdca7c36 */ /* 0x000fe20008000000 */
[----:B------:R-:W-:Y:S01]  /*4f940*/  ULDC UR61, c[0x0][0x248] ;  /* 0x00009200003d7ab9 */ /* 0x000fe20000000800 */
[----:B-1----:R-:W-:-:S04]  /*4f950*/  LEA R92, P2, R89, R2, 0x2 ;  /* 0x00000002595c7211 */ /* 0x002fc800078410ff */
[----:B------:R-:W-:Y:S01]  /*4f960*/  LEA.HI.X.SX32 R93, R89, R0, 0x2, P2 ;  /* 0x00000000595d7211 */ /* 0x000fe200010f16ff */
[----:B------:R1:W-:Y:S01]  /*4f970*/  STL.64 [R1+0x1098], R94 ;  /* 0x0010985e01007387 */ /* 0x0003e20000100a00 */
[C---:B------:R-:W-:Y:S01]  /*4f980*/  VIADD R197, R202.reuse, UR6 ;  /* 0x00000006cac57c36 */ /* 0x040fe20008000000 */
[----:B------:R-:W-:Y:S02]  /*4f990*/  ULDC UR6, c[0x0][0x248] ;  /* 0x0000920000067ab9 */ /* 0x000fe40000000800 */
[----:B------:R3:W-:Y:S01]  /*4f9a0*/  STL.64 [R1+0x1090], R92 ;  /* 0x0010905c01007387 */ /* 0x0007e20000100a00 */
[----:B------:R-:W-:Y:S01]  /*4f9b0*/  VIADD R168, R197, UR8 ;  /* 0x00000008c5a87c36 */ /* 0x000fe20008000000 */
[----:B------:R-:W-:Y:S01]  /*4f9c0*/  ULDC UR8, c[0x0][0x248] ;  /* 0x0000920000087ab9 */ /* 0x000fe20000000800 */
[-C--:B-1----:R-:W-:Y:S02]  /*4f9d0*/  LEA R94, P1, R205, R2.reuse, 0x2 ;  /* 0x00000002cd5e7211 */ /* 0x082fe400078210ff */
[----:B---3--:R-:W-:-:S02]  /*4f9e0*/  LEA R92, P2, R202, R2, 0x2 ;  /* 0x00000002ca5c7211 */ /* 0x008fc400078410ff */
[-C--:B------:R-:W-:Y:S02]  /*4f9f0*/  LEA.HI.X.SX32 R95, R205, R0.reuse, 0x2, P1 ;  /* 0x00000000cd5f7211 */ /* 0x080fe400008f16ff */
[----:B------:R-:W-:-:S03]  /*4fa00*/  LEA.HI.X.SX32 R93, R202, R0, 0x2, P2 ;  /* 0x00000000ca5d7211 */ /* 0x000fc600010f16ff */
[----:B------:R1:W-:Y:S01]  /*4fa10*/  STL.64 [R1+0x1088], R94 ;  /* 0x0010885e01007387 */ /* 0x0003e20000100a00 */
[C---:B------:R-:W-:Y:S01]  /*4fa20*/  IADD3 R167, R168.reuse, UR9, RZ ;  /* 0x00000009a8a77c10 */ /* 0x040fe2000fffe0ff */
[----:B------:R-:W-:Y:S02]  /*4fa30*/  ULDC UR9, c[0x0][0x248] ;  /* 0x0000920000097ab9 */ /* 0x000fe40000000800 */
[----:B------:R3:W-:Y:S02]  /*4fa40*/  STL.64 [R1+0x1080], R92 ;  /* 0x0010805c01007387 */ /* 0x0007e40000100a00 */
[----:B------:R-:W-:Y:S01]  /*4fa50*/  VIADD R166, R167, UR10 ;  /* 0x0000000aa7a67c36 */ /* 0x000fe20008000000 */
[----:B------:R-:W-:Y:S01]  /*4fa60*/  ULDC UR10, c[0x0][0x248] ;  /* 0x00009200000a7ab9 */ /* 0x000fe20000000800 */
[-C--:B-1----:R-:W-:Y:S02]  /*4fa70*/  LEA R94, P1, R197, R2.reuse, 0x2 ;  /* 0x00000002c55e7211 */ /* 0x082fe400078210ff */
[----:B---3--:R-:W-:-:S02]  /*4fa80*/  LEA R92, P2, R168, R2, 0x2 ;  /* 0x00000002a85c7211 */ /* 0x008fc400078410ff */
[-C--:B------:R-:W-:Y:S02]  /*4fa90*/  LEA.HI.X.SX32 R95, R197, R0.reuse, 0x2, P1 ;  /* 0x00000000c55f7211 */ /* 0x080fe400008f16ff */
[----:B------:R-:W-:-:S03]  /*4faa0*/  LEA.HI.X.SX32 R93, R168, R0, 0x2, P2 ;  /* 0x00000000a85d7211 */ /* 0x000fc600010f16ff */
[----:B------:R1:W-:Y:S01]  /*4fab0*/  STL.64 [R1+0x1078], R94 ;  /* 0x0010785e01007387 */ /* 0x0003e20000100a00 */
[C---:B------:R-:W-:Y:S01]  /*4fac0*/  VIADD R165, R166.reuse, UR11 ;  /* 0x0000000ba6a57c36 */ /* 0x040fe20008000000 */
[----:B------:R-:W-:Y:S02]  /*4fad0*/  ULDC UR11, c[0x0][0x248] ;  /* 0x00009200000b7ab9 */ /* 0x000fe40000000800 */
[----:B------:R3:W-:Y:S01]  /*4fae0*/  STL.64 [R1+0x1070], R92 ;  /* 0x0010705c01007387 */ /* 0x0007e20000100a00 */
[----:B------:R-:W-:Y:S01]  /*4faf0*/  VIADD R164, R165, UR12 ;  /* 0x0000000ca5a47c36 */ /* 0x000fe20008000000 */
[----:B------:R-:W-:Y:S01]  /*4fb00*/  ULDC UR12, c[0x0][0x248] ;  /* 0x00009200000c7ab9 */ /* 0x000fe20000000800 */
[CC--:B-1----:R-:W-:Y:S02]  /*4fb10*/  LEA R94, P1, R167.reuse, R2.reuse, 0x2 ;  /* 0x00000002a75e7211 */ /* 0x0c2fe400078210ff */
[----:B---3--:R-:W-:Y:S02]  /*4fb20*/  LEA R92, P2, R166, R2, 0x2 ;  /* 0x00000002a65c7211 */ /* 0x008fe400078410ff */
[----:B------:R-:W-:-:S02]  /*4fb30*/  LEA.HI.X.SX32 R95, R167, R0, 0x2, P1 ;  /* 0x00000000a75f7211 */ /* 0x000fc400008f16ff */
        /* <DEDUP_REMOVED lines=60> */
[----:B------:R-:W-:Y:S01]  /*4ff00*/  LEA.HI.X.SX32 R93, R154, R0, 0x2, P2 ;  /* 0x000000009a5d7211 */ /* 0x000fe200010f16ff */
[----:B------:R-:W-:Y:S01]  /*4ff10*/  VIADD R15, R152, UR25 ;  /* 0x00000019980f7c36 */ /* 0x000fe20008000000 */
[----:B------:R-:W-:Y:S01]  /*4ff20*/  ULDC UR25, c[0x0][0x248] ;  /* 0x0000920000197ab9 */ /* 0x000fe20000000800 */
[----:B------:R1:W-:Y:S04]  /*4ff30*/  STL.64 [R1+0x1000], R94 ;  /* 0x0010005e01007387 */ /* 0x0003e80000100a00 */
[----:B------:R3:W-:Y:S01]  /*4ff40*/  STL.64 [R1+0xff8], R92 ;  /* 0x000ff85c01007387 */ /* 0x0007e20000100a00 */
[----:B------:R-:W-:Y:S01]  /*4ff50*/  VIADD R14, R15, UR26 ;  /* 0x0000001a0f0e7c36 */ /* 0x000fe20008000000 */
[----:B------:R-:W-:Y:S01]  /*4ff60*/  ULDC UR26, c[0x0][0x248] ;  /* 0x00009200001a7ab9 */ /* 0x000fe20000000800 */
[----:B-1----:R-:W-:-:S02]  /*4ff70*/  LEA R94, P1, R153, R2, 0x2 ;  /* 0x00000002995e7211 */ /* 0x002fc400078210ff */
[C---:B---3--:R-:W-:Y:S02]  /*4ff80*/  LEA R92, P2, R152.reuse, R2, 0x2 ;  /* 0x00000002985c7211 */ /* 0x048fe400078410ff */
[-C--:B------:R-:W-:Y:S02]  /*4ff90*/  LEA.HI.X.SX32 R95, R153, R0.reuse, 0x2, P1 ;  /* 0x00000000995f7211 */ /* 0x080fe400008f16ff */
        /* <DEDUP_REMOVED lines=12> */
[----:B------:R-:W-:Y:S01]  /*50060*/  LEA R14, P1, R13, R2, 0x2 ;  /* 0x000000020d0e7211 */ /* 0x000fe200078210ff */
[----:B------:R-:W-:Y:S01]  /*50070*/  STL.64 [R1+0xfe0], R94 ;  /* 0x000fe05e01007387 */ /* 0x000fe20000100a00 */
[----:B------:R-:W-:Y:S01]  /*50080*/  ULDC UR29, c[0x0][0x248] ;  /* 0x00009200001d7ab9 */ /* 0x000fe20000000800 */
[----:B------:R-:W-:Y:S01]  /*50090*/  VIADD R10, R11, UR30 ;  /* 0x0000001e0b0a7c36 */ /* 0x000fe20008000000 */
[----:B------:R-:W-:Y:S01]  /*500a0*/  LEA.HI.X.SX32 R15, R13, R0, 0x2, P1 ;  /* 0x000000000d0f7211 */ /* 0x000fe200008f16ff */
[----:B------:R1:W-:Y:S01]  /*500b0*/  STL.64 [R1+0xfd8], R92 ;  /* 0x000fd85c01007387 */ /* 0x0003e20000100a00 */
[----:B------:R-:W-:Y:S01]  /*500c0*/  ULDC UR30, c[0x0][0x248] ;  /* 0x00009200001e7ab9 */ /* 0x000fe20000000800 */
[----:B------:R-:W-:Y:S01]  /*500d0*/  VIADD R9, R10, UR31 ;  /* 0x0000001f0a097c36 */ /* 0x000fe20008000000 */
[----:B------:R-:W-:Y:S01]  /*500e0*/  ULDC UR31, c[0x0][0x248] ;  /* 0x00009200001f7ab9 */ /* 0x000fe20000000800 */
[----:B------:R3:W-:Y:S01]  /*500f0*/  STL.64 [R1+0xfd0], R14 ;  /* 0x000fd00e01007387 */ /* 0x0007e20000100a00 */
[----:B-1----:R-:W-:-:S04]  /*50100*/  LEA R92, P2, R12, R2, 0x2 ;  /* 0x000000020c5c7211 */ /* 0x002fc800078410ff */
[----:B------:R-:W-:Y:S02]  /*50110*/  LEA.HI.X.SX32 R93, R12, R0, 0x2, P2 ;  /* 0x000000000c5d7211 */ /* 0x000fe400010f16ff */
[-C--:B------:R-:W-:Y:S02]  /*50120*/  LEA R12, P1, R11, R2.reuse, 0x2 ;  /* 0x000000020b0c7211 */ /* 0x080fe400078210ff */
[C---:B---3--:R-:W-:Y:S01]  /*50130*/  LEA R14, P2, R10.reuse, R2, 0x2 ;  /* 0x000000020a0e7211 */ /* 0x048fe200078410ff */
[----:B------:R-:W-:Y:S01]  /*50140*/  VIADD R8, R9, UR32 ;  /* 0x0000002009087c36 */ /* 0x000fe20008000000 */
[-C--:B------:R-:W-:Y:S01]  /*50150*/  LEA.HI.X.SX32 R13, R11, R0.reuse, 0x2, P1 ;  /* 0x000000000b0d7211 */ /* 0x080fe200008f16ff */
[----:B------:R-:W-:Y:S01]  /*50160*/  STL.64 [R1+0xfc8], R92 ;  /* 0x000fc85c01007387 */ /* 0x000fe20000100a00 */
[----:B------:R-:W-:Y:S01]  /*50170*/  LEA.HI.X.SX32 R15, R10, R0, 0x2, P2 ;  /* 0x000000000a0f7211 */ /* 0x000fe200010f16ff */
[----:B------:R-:W-:Y:S01]  /*50180*/  VIADD R170, R8, UR33 ;  /* 0x0000002108aa7c36 */ /* 0x000fe20008000000 */
[C---:B------:R-:W-:Y:S01]  /*50190*/  LEA R10, P1, R9.reuse, R2, 0x2 ;  /* 0x00000002090a7211 */ /* 0x040fe200078210ff */
[----:B------:R1:W-:Y:S01]  /*501a0*/  STL.64 [R1+0xfc0], R12 ;  /* 0x000fc00c01007387 */ /* 0x0003e20000100a00 */
[----:B------:R-:W-:Y:S01]  /*501b0*/  ULDC UR32, c[0x0][0x248] ;  /* 0x0000920000207ab9 */ /* 0x000fe20000000800 */
[----:B------:R-:W-:Y:S01]  /*501c0*/  ULDC UR33, c[0x0][0x248] ;  /* 0x0000920000217ab9 */ /* 0x000fe20000000800 */
[----:B------:R-:W-:-:S02]  /*501d0*/  LEA.HI.X.SX32 R11, R9, R0, 0x2, P1 ;  /* 0x00000000090b7211 */ /* 0x000fc400008f16ff */
[----:B------:R-:W-:Y:S01]  /*501e0*/  IADD3 R169, R170, UR34, RZ ;  /* 0x00000022aaa97c10 */ /* 0x000fe2000fffe0ff */
[----:B------:R-:W-:Y:S01]  /*501f0*/  STL.64 [R1+0xfb8], R14 ;  /* 0x000fb80e01007387 */ /* 0x000fe20000100a00 */
[----:B------:R-:W-:Y:S01]  /*50200*/  ULDC UR34, c[0x0][0x248] ;  /* 0x0000920000227ab9 */ /* 0x000fe20000000800 */
[C---:B-1----:R-:W-:Y:S02]  /*50210*/  LEA R12, P2, R8.reuse, R2, 0x2 ;  /* 0x00000002080c7211 */ /* 0x042fe400078410ff */
[----:B------:R1:W-:Y:S02]  /*50220*/  STL.64 [R1+0xfb0], R10 ;  /* 0x000fb00a01007387 */ /* 0x0003e40000100a00 */
[----:B------:R-:W-:Y:S02]  /*50230*/  LEA.HI.X.SX32 R13, R8, R0, 0x2, P2 ;  /* 0x00000000080d7211 */ /* 0x000fe400010f16ff */
[----:B------:R-:W-:Y:S01]  /*50240*/  LEA R8, P1, R170, R2, 0x2 ;  /* 0x00000002aa087211 */ /* 0x000fe200078210ff */
[----:B------:R-:W-:Y:S01]  /*50250*/  VIADD R172, R169, UR35 ;  /* 0x00000023a9ac7c36 */ /* 0x000fe20008000000 */
[----:B------:R-:W-:-:S02]  /*50260*/  ULDC UR35, c[0x0][0x248] ;  /* 0x0000920000237ab9 */ /* 0x000fc40000000800 */
[----:B------:R-:W-:Y:S02]  /*50270*/  LEA.HI.X.SX32 R9, R170, R0, 0x2, P1 ;  /* 0x00000000aa097211 */ /* 0x000fe400008f16ff */
[C---:B-1----:R-:W-:Y:S01]  /*50280*/  LEA R10, P2, R169.reuse, R2, 0x2 ;  /* 0x00000002a90a7211 */ /* 0x042fe200078410ff */
[----:B------:R-:W-:Y:S01]  /*50290*/  VIADD R171, R172, UR36 ;  /* 0x00000024acab7c36 */ /* 0x000fe20008000000 */
[----:B------:R-:W-:Y:S01]  /*502a0*/  STL.64 [R1+0xfa8], R12 ;  /* 0x000fa80c01007387 */ /* 0x000fe20000100a00 */
[----:B------:R-:W-:Y:S01]  /*502b0*/  ULDC UR36, c[0x0][0x248] ;  /* 0x0000920000247ab9 */ /* 0x000fe20000000800 */
[----:B------:R-:W-:Y:S02]  /*502c0*/  LEA.HI.X.SX32 R11, R169, R0, 0x2, P2 ;  /* 0x00000000a90b7211 */ /* 0x000fe400010f16ff */
[----:B------:R1:W-:Y:S01]  /*502d0*/  STL.64 [R1+0xfa0], R8 ;  /* 0x000fa00801007387 */ /* 0x0003e20000100a00 */
[----:B------:R-:W-:Y:S01]  /*502e0*/  VIADD R174, R171, UR37 ;  /* 0x00000025abae7c36 */ /* 0x000fe20008000000 */
[----:B------:R-:W-:-:S02]  /*502f0*/  ULDC UR37, c[0x0][0x248] ;  /* 0x0000920000257ab9 */ /* 0x000fc40000000800 */
[----:B------:R3:W-:Y:S01]  /*50300*/  STL.64 [R1+0xf98], R10 ;  /* 0x000f980a01007387 */ /* 0x0007e20000100a00 */
[----:B------:R-:W-:Y:S01]  /*50310*/  VIADD R173, R174, UR38 ;  /* 0x00000026aead7c36 */ /* 0x000fe20008000000 */
[----:B------:R-:W-:Y:S01]  /*50320*/  ULDC UR38, c[0x0][0x248] ;  /* 0x0000920000267ab9 */ /* 0x000fe20000000800 */
[CC--:B-1----:R-:W-:Y:S02]  /*50330*/  LEA R8, P2, R171.reuse, R2.reuse, 0x2 ;  /* 0x00000002ab087211 */ /* 0x0c2fe400078410ff */
[C---:B---3--:R-:W-:Y:S02]  /*50340*/  LEA R10, P1, R172.reuse, R2, 0x2 ;  /* 0x00000002ac0a7211 */ /* 0x048fe400078210ff */
[-C--:B------:R-:W-:Y:S02]  /*50350*/  LEA.HI.X.SX32 R9, R171, R0.reuse, 0x2, P2 ;  /* 0x00000000ab097211 */ /* 0x080fe400010f16ff */
[----:B------:R-:W-:Y:S01]  /*50360*/  LEA.HI.X.SX32 R11, R172, R0, 0x2, P1 ;  /* 0x00000000ac0b7211 */ /* 0x000fe200008f16ff */
[----:B------:R-:W-:Y:S01]  /*50370*/  VIADD R176, R173, UR39 ;  /* 0x00000027adb07c36 */ /* 0x000fe20008000000 */
[----:B------:R-:W-:-:S03]  /*50380*/  ULDC UR39, c[0x0][0x248] ;  /* 0x0000920000277ab9 */ /* 0x000fc60000000800 */
[----:B------:R1:W-:Y:S04]  /*50390*/  STL.64 [R1+0xf90], R10 ;  /* 0x000f900a01007387 */ /* 0x0003e80000100a00 */
        /* <DEDUP_REMOVED lines=76> */
[----:B------:R-:W-:Y:S02]  /*50860*/  LEA.HI.X.SX32 R9, R187, R0, 0x2, P2 ;  /* 0x00000000bb097211 */ /* 0x000fe400010f16ff */
[C---:B------:R-:W-:Y:S01]  /*50870*/  LEA R92, P1, R190.reuse, R2, 0x2 ;  /* 0x00000002be5c7211 */ /* 0x040fe200078210ff */
[----:B------:R-:W-:Y:S01]  /*50880*/  VIADD R192, R189, UR55 ;  /* 0x00000037bdc07c36 */ /* 0x000fe20008000000 */
[----:B------:R-:W-:Y:S01]  /*50890*/  STL.64 [R1+0xf10], R10 ;  /* 0x000f100a01007387 */ /* 0x000fe20000100a00 */
[----:B------:R-:W-:Y:S01]  /*508a0*/  ULDC UR55, c[0x0][0x248] ;  /* 0x0000920000377ab9 */ /* 0x000fe20000000800 */
[----:B------:R-:W-:-:S02]  /*508b0*/  LEA.HI.X.SX32 R93, R190, R0, 0x2, P1 ;  /* 0x00000000be5d7211 */ /* 0x000fc400008f16ff */
[----:B------:R1:W-:Y:S01]  /*508c0*/  STL.64 [R1+0xf08], R8 ;  /* 0x000f080801007387 */ /* 0x0003e20000100a00 */
[----:B------:R-:W-:Y:S01]  /*508d0*/  VIADD R191, R192, UR56 ;  /* 0x00000038c0bf7c36 */ /* 0x000fe20008000000 */
[----:B------:R-:W-:Y:S02]  /*508e0*/  ULDC UR56, c[0x0][0x248] ;  /* 0x0000920000387ab9 */ /* 0x000fe40000000800 */
[----:B------:R3:W-:Y:S01]  /*508f0*/  STL.64 [R1+0xf00], R92 ;  /* 0x000f005c01007387 */ /* 0x0007e20000100a00 */
[----:B------:R-:W-:Y:S01]  /*50900*/  VIADD R194, R191, UR57 ;  /* 0x00000039bfc27c36 */ /* 0x000fe20008000000 */
[----:B------:R-:W-:Y:S01]  /*50910*/  ULDC UR57, c[0x0][0x248] ;  /* 0x0000920000397ab9 */ /* 0x000fe20000000800 */
[----:B-1----:R-:W-:-:S04]  /*50920*/  LEA R8, P2, R189, R2, 0x2 ;  /* 0x00000002bd087211 */ /* 0x002fc800078410ff */
[----:B------:R-:W-:Y:S02]  /*50930*/  LEA.HI.X.SX32 R9, R189, R0, 0x2, P2 ;  /* 0x00000000bd097211 */ /* 0x000fe400010f16ff */
[----:B---3--:R-:W-:Y:S01]  /*50940*/  LEA R92, P1, R192, R2, 0x2 ;  /* 0x00000002c05c7211 */ /* 0x008fe200078210ff */
[----:B------:R-:W-:Y:S01]  /*50950*/  VIADD R193, R194, UR58 ;  /* 0x0000003ac2c17c36 */ /* 0x000fe20008000000 */
[----:B------:R-:W-:Y:S01]  /*50960*/  ULDC UR58, c[0x0][0x248] ;  /* 0x00009200003a7ab9 */ /* 0x000fe20000000800 */
[----:B------:R1:W-:Y:S01]  /*50970*/  STL.64 [R1+0xef8], R8 ;  /* 0x000ef80801007387 */ /* 0x0003e20000100a00 */
[----:B------:R-:W-:Y:S02]  /*50980*/  LEA.HI.X.SX32 R93, R192, R0, 0x2, P1 ;  /* 0x00000000c05d7211 */ /* 0x000fe400008f16ff */
[-C--:B------:R-:W-:Y:S01]  /*50990*/  LEA R94, P1, R194, R2.reuse, 0x2 ;  /* 0x00000002c25e7211 */ /* 0x080fe200078210ff */
[----:B------:R-:W-:Y:S01]  /*509a0*/  VIADD R196, R193, UR59 ;  /* 0x0000003bc1c47c36 */ /* 0x000fe20008000000 */
[----:B------:R-:W-:Y:S01]  /*509b0*/  ULDC UR59, c[0x0][0x248] ;  /* 0x00009200003b7ab9 */ /* 0x000fe20000000800 */
[----:B------:R3:W-:Y:S01]  /*509c0*/  STL.64 [R1+0xef0], R92 ;  /* 0x000ef05c01007387 */ /* 0x0007e20000100a00 */
[----:B-1----:R-:W-:-:S04]  /*509d0*/  LEA R8, P2, R191, R2, 0x2 ;  /* 0x00000002bf087211 */ /* 0x002fc800078410ff */
[----:B------:R-:W-:Y:S02]  /*509e0*/  LEA.HI.X.SX32 R9, R191, R0, 0x2, P2 ;  /* 0x00000000bf097211 */ /* 0x000fe400010f16ff */
[C---:B---3--:R-:W-:Y:S02]  /*509f0*/  LEA R92, P2, R193.reuse, R2, 0x2 ;  /* 0x00000002c15c7211 */ /* 0x048fe400078410ff */
[-C--:B------:R-:W-:Y:S01]  /*50a00*/  LEA.HI.X.SX32 R95, R194, R0.reuse, 0x2, P1 ;  /* 0x00000000c25f7211 */ /* 0x080fe200008f16ff */
[----:B------:R-:W-:Y:S01]  /*50a10*/  VIADD R195, R196, UR60 ;  /* 0x0000003cc4c37c36 */ /* 0x000fe20008000000 */
[----:B------:R-:W-:Y:S01]  /*50a20*/  LEA.HI.X.SX32 R93, R193, R0, 0x2, P2 ;  /* 0x00000000c15d7211 */ /* 0x000fe200010f16ff */
[----:B------:R-:W-:Y:S01]  /*50a30*/  STL.64 [R1+0xee8], R8 ;  /* 0x000ee80801007387 */ /* 0x000fe20000100a00 */
[----:B------:R-:W-:-:S03]  /*50a40*/  ULDC UR60, c[0x0][0x248] ;  /* 0x00009200003c7ab9 */ /* 0x000fc60000000800 */
[----:B------:R1:W-:Y:S01]  /*50a50*/  STL.64 [R1+0xee0], R94 ;  /* 0x000ee05e01007387 */ /* 0x0003e20000100a00 */
[----:B------:R-:W-:Y:S01]  /*50a60*/  VIADD R199, R195, UR61 ;  /* 0x0000003dc3c77c36 */ /* 0x000fe20008000000 */
        /* <DEDUP_REMOVED lines=12> */
[CC--:B-1----:R-:W-:Y:S02]  /*50b30*/  LEA R94, P1, R199.reuse, R2.reuse, 0x2 ;  /* 0x00000002c75e7211 */ /* 0x0c2fe400078210ff */
[C---:B---3--:R-:W-:Y:S02]  /*50b40*/  LEA R92, P2, R198.reuse, R2, 0x2 ;  /* 0x00000002c65c7211 */ /* 0x048fe400078410ff */
[-C--:B------:R-:W-:Y:S02]  /*50b50*/  LEA.HI.X.SX32 R95, R199, R0.reuse, 0x2, P1 ;  /* 0x00000000c75f7211 */ /* 0x080fe400008f16ff */
[----:B------:R-:W-:-:S02]  /*50b60*/  LEA.HI.X.SX32 R93, R198, R0, 0x2, P2 ;  /* 0x00000000c65d7211 */ /* 0x000fc400010f16ff */
[----:B------:R-:W-:Y:S01]  /*50b70*/  IADD3 R200, R201, UR9, RZ ;  /* 0x00000009c9c87c10 */ /* 0x000fe2000fffe0ff */
[----:B------:R1:W-:Y:S01]  /*50b80*/  STL.64 [R1+0xec0], R94 ;  /* 0x000ec05e01007387 */ /* 0x0003e20000100a00 */
[----:B------:R-:W-:-:S03]  /*50b90*/  ULDC UR9, c[0x0][0x248] ;  /* 0x0000920000097ab9 */ /* 0x000fc60000000800 */
[----:B------:R3:W-:Y:S01]  /*50ba0*/  STL.64 [R1+0xeb8], R92 ;  /* 0x000eb85c01007387 */ /* 0x0007e20000100a00 */
[C---:B------:R-:W-:Y:S01]  /*50bb0*/  VIADD R204, R200.reuse, UR10 ;  /* 0x0000000ac8cc7c36 */ /* 0x040fe20008000000 */
[----:B------:R-:W-:Y:S01]  /*50bc0*/  ULDC UR10, c[0x0][0x248] ;  /* 0x00009200000a7ab9 */ /* 0x000fe20000000800 */
[CC--:B-1----:R-:W-:Y:S02]  /*50bd0*/  LEA R94, P1, R201.reuse, R2.reuse, 0x2 ;  /* 0x00000002c95e7211 */ /* 0x0c2fe400078210ff */
[----:B---3--:R-:W-:Y:S02]  /*50be0*/  LEA R92, P2, R200, R2, 0x2 ;  /* 0x00000002c85c7211 */ /* 0x008fe400078410ff */
[-C--:B------:R-:W-:Y:S01]  /*50bf0*/  LEA.HI.X.SX32 R95, R201, R0.reuse, 0x2, P1 ;  /* 0x00000000c95f7211 */ /* 0x080fe200008f16ff */
[----:B------:R-:W-:Y:S01]  /*50c00*/  VIADD R203, R204, UR11 ;  /* 0x0000000bcccb7c36 */ /* 0x000fe20008000000 */
[----:B------:R-:W-:Y:S01]  /*50c10*/  LEA.HI.X.SX32 R93, R200, R0, 0x2, P2 ;  /* 0x00000000c85d7211 */ /* 0x000fe200010f16ff */
[----:B------:R-:W-:-:S02]  /*50c20*/  ULDC UR11, c[0x0][0x248] ;  /* 0x00009200000b7ab9 */ /* 0x000fc40000000800 */
[----:B------:R1:W-:Y:S01]  /*50c30*/  STL.64 [R1+0xeb0], R94 ;  /* 0x000eb05e01007387 */ /* 0x0003e20000100a00 */
[----:B------:R-:W-:Y:S01]  /*50c40*/  IADD3 R207, R203, UR12, RZ ;  /* 0x0000000ccbcf7c10 */ /* 0x000fe2000fffe0ff */
[----:B------:R-:W-:Y:S02]  /*50c50*/  ULDC UR12, c[0x0][0x248] ;  /* 0x00009200000c7ab9 */ /* 0x000fe40000000800 */
[----:B------:R3:W-:Y:S01]  /*50c60*/  STL.64 [R1+0xea8], R92 ;  /* 0x000ea85c01007387 */ /* 0x0007e20000100a00 */
[----:B------:R-:W-:Y:S01]  /*50c70*/  IADD3 R206, R207, UR13, RZ ;  /* 0x0000000dcfce7c10 */ /* 0x000fe2000fffe0ff */
        /* <DEDUP_REMOVED lines=86> */
[----:B------:R-:W-:Y:S01]  /*511e0*/  IADD3 R231, R227, UR30, RZ ;  /* 0x0000001ee3e77c10 */ /* 0x000fe2000fffe0ff */
        /* <DEDUP_REMOVED lines=114> */
[-C--:B-1----:R-:W-:Y:S02]  /*51910*/  LEA R94, P1, R167, R2.reuse, 0x2 ;  /* 0x00000002a75e7211 */ /* 0x082fe400078210ff */
        /* <DEDUP_REMOVED lines=36> */
[----:B------:R3:W-:Y:S01]  /*51b60*/  STL.64 [R1+0xd28], R92 ;  /* 0x000d285c01007387 */ /* 0x0007e20000100a00 */
[CC--:B-1----:R-:W-:Y:S02]  /*51b70*/  LEA R94, P1, R14.reuse, R2.reuse, 0x2 ;  /* 0x000000020e5e7211 */ /* 0x0c2fe400078210ff */
[C---:B---3--:R-:W-:Y:S02]  /*51b80*/  LEA R92, P2, R13.reuse, R2, 0x2 ;  /* 0x000000020d5c7211 */ /* 0x048fe400078410ff */
[-C--:B------:R-:W-:Y:S02]  /*51b90*/  LEA.HI.X.SX32 R95, R14, R0.reuse, 0x2, P1 ;  /* 0x000000000e5f7211 */ /* 0x080fe400008f16ff */
[----:B------:R-:W-:Y:S01]  /*51ba0*/  LEA.HI.X.SX32 R93, R13, R0, 0x2, P2 ;  /* 0x000000000d5d7211 */ /* 0x000fe200010f16ff */
[----:B------:R-:W-:Y:S01]  /*51bb0*/  VIADD R11, R12, UR61 ;  /* 0x0000003d0c0b7c36 */ /* 0x000fe20008000000 */
[----:B------:R-:W-:Y:S01]  /*51bc0*/  ULDC UR61, c[0x0][0x248] ;  /* 0x00009200003d7ab9 */ /* 0x000fe20000000800 */
[----:B------:R-:W-:Y:S04]  /*51bd0*/  STL.64 [R1+0xd20], R94 ;  /* 0x000d205e01007387 */ /* 0x000fe80000100a00 */
[----:B------:R1:W-:Y:S01]  /*51be0*/  STL.64 [R1+0xd18], R92 ;  /* 0x000d185c01007387 */ /* 0x0003e20000100a00 */
[C---:B------:R-:W-:Y:S01]  /*51bf0*/  LEA R14, P2, R11.reuse, R2, 0x2 ;  /* 0x000000020b0e7211 */ /* 0x040fe200078410ff */
[----:B------:R-:W-:Y:S01]  /*51c00*/  VIADD R10, R11, UR6 ;  /* 0x000000060b0a7c36 */ /* 0x000fe20008000000 */
[----:B------:R-:W-:-:S02]  /*51c10*/  ULDC UR6, c[0x0][0x248] ;  /* 0x0000920000067ab9 */ /* 0x000fc40000000800 */
[----:B------:R-:W-:Y:S02]  /*51c20*/  LEA.HI.X.SX32 R15, R11, R0, 0x2, P2 ;  /* 0x000000000b0f7211 */ /* 0x000fe400010f16ff */
[----:B-1----:R-:W-:Y:S01]  /*51c30*/  LEA R92, P1, R12, R2, 0x2 ;  /* 0x000000020c5c7211 */ /* 0x002fe200078210ff */
[----:B------:R-:W-:Y:S01]  /*51c40*/  VIADD R9, R10, UR8 ;  /* 0x000000080a097c36 */ /* 0x000fe20008000000 */
[----:B------:R-:W-:Y:S02]  /*51c50*/  ULDC UR8, c[0x0][0x248] ;  /* 0x0000920000087ab9 */ /* 0x000fe40000000800 */
[----:B------:R-:W-:Y:S02]  /*51c60*/  LEA.HI.X.SX32 R93, R12, R0, 0x2, P1 ;  /* 0x000000000c5d7211 */ /* 0x000fe400008f16ff */
[----:B------:R-:W-:-:S03]  /*51c70*/  LEA R12, P2, R9, R2, 0x2 ;  /* 0x00000002090c7211 */ /* 0x000fc600078410ff */
[----:B------:R-:W-:Y:S04]  /*51c80*/  STL.64 [R1+0xd10], R92 ;  /* 0x000d105c01007387 */ /* 0x000fe80000100a00 */
[----:B------:R1:W-:Y:S01]  /*51c90*/  STL.64 [R1+0xd08], R14 ;  /* 0x000d080e01007387 */ /* 0x0003e20000100a00 */
[C---:B------:R-:W-:Y:S01]  /*51ca0*/  VIADD R8, R9.reuse, UR9 ;  /* 0x0000000909087c36 */ /* 0x040fe20008000000 */
[----:B------:R-:W-:Y:S01]  /*51cb0*/  LEA.HI.X.SX32 R13, R9, R0, 0x2, P2 ;  /* 0x00000000090d7211 */ /* 0x000fe200010f16ff */
[----:B------:R-:W-:Y:S02]  /*51cc0*/  ULDC UR9, c[0x0][0x248] ;  /* 0x0000920000097ab9 */ /* 0x000fe40000000800 */
[----:B------:R-:W-:Y:S01]  /*51cd0*/  VIADD R158, R8, UR10 ;  /* 0x0000000a089e7c36 */ /* 0x000fe20008000000 */
[----:B------:R-:W-:Y:S01]  /*51ce0*/  ULDC UR10, c[0x0][0x248] ;  /* 0x00009200000a7ab9 */ /* 0x000fe20000000800 */
[----:B-1----:R-:W-:-:S04]  /*51cf0*/  LEA R14, P1, R10, R2, 0x2 ;  /* 0x000000020a0e7211 */ /* 0x002fc800078210ff */
        /* <DEDUP_REMOVED lines=10> */
[----:B------:R-:W-:Y:S01]  /*51da0*/  LEA.HI.X.SX32 R13, R8, R0, 0x2, P1 ;  /* 0x00000000080d7211 */ /* 0x000fe200008f16ff */
[C---:B------:R-:W-:Y:S01]  /*51db0*/  VIADD R162, R159.reuse, UR13 ;  /* 0x0000000d9fa27c36 */ /* 0x040fe20008000000 */
[C---:B------:R-:W-:Y:S01]  /*51dc0*/  LEA R8, P2, R159.reuse, R2, 0x2 ;  /* 0x000000029f087211 */ /* 0x040fe200078410ff */
[----:B------:R-:W-:Y:S02]  /*51dd0*/  ULDC UR13, c[0x0][0x248] ;  /* 0x00009200000d7ab9 */ /* 0x000fe40000000800 */
[----:B------:R-:W-:Y:S04]  /*51de0*/  STL.64 [R1+0xcf0], R12 ;  /* 0x000cf00c01007387 */ /* 0x000fe80000100a00 */
[----:B------:R1:W-:Y:S01]  /*51df0*/  STL.64 [R1+0xce8], R10 ;  /* 0x000ce80a01007387 */ /* 0x0003e20000100a00 */
[----:B------:R-:W-:Y:S01]  /*51e00*/  LEA.HI.X.SX32 R9, R159, R0, 0x2, P2 ;  /* 0x000000009f097211 */ /* 0x000fe200010f16ff */
[----:B------:R-:W-:Y:S01]  /*51e10*/  VIADD R161, R162, UR14 ;  /* 0x0000000ea2a17c36 */ /* 0x000fe20008000000 */
[----:B------:R-:W-:Y:S01]  /*51e20*/  ULDC UR14, c[0x0][0x248] ;  /* 0x00009200000e7ab9 */ /* 0x000fe20000000800 */
[----:B-1----:R-:W-:-:S04]  /*51e30*/  LEA R10, P1, R160, R2, 0x2 ;  /* 0x00000002a00a7211 */ /* 0x002fc800078210ff */
[----:B------:R-:W-:Y:S02]  /*51e40*/  LEA.HI.X.SX32 R11, R160, R0, 0x2, P1 ;  /* 0x00000000a00b7211 */ /* 0x000fe400008f16ff */
[----:B------:R-:W-:Y:S01]  /*51e50*/  IADD3 R163, R161, UR15, RZ ;  /* 0x0000000fa1a37c10 */ /* 0x000fe2000fffe0ff */
[----:B------:R-:W-:Y:S02]  /*51e60*/  ULDC UR15, c[0x0][0x248] ;  /* 0x00009200000f7ab9 */ /* 0x000fe40000000800 */
        /* <DEDUP_REMOVED lines=29> */
[C---:B------:R-:W-:Y:S01]  /*52040*/  LEA R92, P1, R169.reuse, R2, 0x2 ;  /* 0x00000002a95c7211 */ /* 0x040fe200078210ff */
[----:B------:R-:W-:Y:S01]  /*52050*/  STL.64 [R1+0xcb0], R10 ;  /* 0x000cb00a01007387 */ /* 0x000fe20000100a00 */
[----:B------:R-:W-:Y:S01]  /*52060*/  ULDC UR21, c[0x0][0x248] ;  /* 0x0000920000157ab9 */ /* 0x000fe20000000800 */
[C---:B------:R-:W-:Y:S01]  /*52070*/  VIADD R173, R170.reuse, UR22 ;  /* 0x00000016aaad7c36 */ /* 0x040fe20008000000 */
[----:B------:R-:W-:Y:S01]  /*52080*/  LEA.HI.X.SX32 R93, R169, R0, 0x2, P1 ;  /* 0x00000000a95d7211 */ /* 0x000fe200008f16ff */
[----:B------:R1:W-:Y:S01]  /*52090*/  STL.64 [R1+0xca8], R8 ;  /* 0x000ca80801007387 */ /* 0x0003e20000100a00 */
[-C--:B------:R-:W-:Y:S01]  /*520a0*/  LEA R94, P1, R170, R2.reuse, 0x2 ;  /* 0x00000002aa5e7211 */ /* 0x080fe200078210ff */
[----:B------:R-:W-:Y:S01]  /*520b0*/  VIADD R175, R173, UR23 ;  /* 0x00000017adaf7c36 */ /* 0x000fe20008000000 */
[----:B------:R-:W-:Y:S01]  /*520c0*/  ULDC UR22, c[0x0][0x248] ;  /* 0x0000920000167ab9 */ /* 0x000fe20000000800 */
[----:B------:R3:W-:Y:S01]  /*520d0*/  STL.64 [R1+0xca0], R92 ;  /* 0x000ca05c01007387 */ /* 0x0007e20000100a00 */
[----:B-1----:R-:W-:Y:S01]  /*520e0*/  LEA R8, P2, R168, R2, 0x2 ;  /* 0x00000002a8087211 */ /* 0x002fe200078410ff */
[----:B------:R-:W-:-:S03]  /*520f0*/  ULDC UR23, c[0x0][0x248] ;  /* 0x0000920000177ab9 */ /* 0x000fc60000000800 */
[----:B------:R-:W-:Y:S02]  /*52100*/  LEA.HI.X.SX32 R9, R168, R0, 0x2, P2 ;  /* 0x00000000a8097211 */ /* 0x000fe400010f16ff */
[----:B---3--:R-:W-:Y:S02]  /*52110*/  LEA R92, P2, R173, R2, 0x2 ;  /* 0x00000002ad5c7211 */ /* 0x008fe400078410ff */
[-C--:B------:R-:W-:Y:S01]  /*52120*/  LEA.HI.X.SX32 R95, R170, R0.reuse, 0x2, P1 ;  /* 0x00000000aa5f7211 */ /* 0x080fe200008f16ff */
[----:B------:R-:W-:Y:S01]  /*52130*/  VIADD R174, R175, UR24 ;  /* 0x00000018afae7c36 */ /* 0x000fe20008000000 */
[----:B------:R-:W-:Y:S01]  /*52140*/  LEA.HI.X.SX32 R93, R173, R0, 0x2, P2 ;  /* 0x00000000ad5d7211 */ /* 0x000fe200010f16ff */
[----:B------:R-:W-:Y:S01]  /*52150*/  STL.64 [R1+0xc98], R8 ;  /* 0x000c980801007387 */ /* 0x000fe20000100a00 */
[----:B------:R-:W-:-:S03]  /*52160*/  ULDC UR24, c[0x0][0x248] ;  /* 0x0000920000187ab9 */ /* 0x000fc60000000800 */
        /* <DEDUP_REMOVED lines=100> */
[----:B------:R-:W-:Y:S01]  /*527b0*/  IADD3 R15, R152, UR45, RZ ;  /* 0x0000002d980f7c10 */ /* 0x000fe2000fffe0ff */
[----:B------:R1:W-:Y:S01]  /*527c0*/  STL.64 [R1+0xb38], R94 ;  /* 0x000b385e01007387 */ /* 0x0003e20000100a00 */
[----:B------:R-:W-:-:S03]  /*527d0*/  ULDC UR45, c[0x0][0x248] ;  /* 0x00009200002d7ab9 */ /* 0x000fc60000000800 */
        /* <DEDUP_REMOVED lines=39> */
[----:B------:R-:W-:Y:S01]  /*52a50*/  IMAD.MOV.U32 R122, RZ, RZ, R127 ;  /* 0x000000ffff7a7224 */ /* 0x000fe200078e007f */
[----:B------:R-:W-:Y:S01]  /*52a60*/  MOV R121, R126 ;  /* 0x0000007e00797202 */ /* 0x000fe20000000f00 */
[----:B------:R-:W-:Y:S01]  /*52a70*/  VIADD R155, R156, UR54 ;  /* 0x000000369c9b7c36 */ /* 0x000fe20008000000 */
[----:B------:R-:W-:Y:S01]  /*52a80*/  LEA.HI.X.SX32 R11, R9, R0, 0x2, P1 ;  /* 0x00000000090b7211 */ /* 0x000fe200008f16ff */
[----:B------:R-:W-:Y:S01]  /*52a90*/  STL.64 [R1+0xc08], R14 ;  /* 0x000c080e01007387 */ /* 0x000fe20000100a00 */
[----:B------:R-:W-:Y:S01]  /*52aa0*/  IMAD.MOV.U32 R120, RZ, RZ, R125 ;  /* 0x000000ffff787224 */ /* 0x000fe200078e007d */
[----:B------:R-:W-:Y:S01]  /*52ab0*/  LOP3.LUT R3, R3, 0xffffffef, RZ, 0xc0, !PT ;  /* 0xffffffef03037812 */ /* 0x000fe200078ec0ff */
[----:B------:R-:W-:Y:S01]  /*52ac0*/  IMAD.MOV.U32 R123, RZ, RZ, R128 ;  /* 0x000000ffff7b7224 */ /* 0x000fe200078e0080 */
[----:B------:R-:W-:Y:S01]  /*52ad0*/  LOP3.LUT R5, R5, 0xffff7fff, RZ, 0xc0, !PT ;  /* 0xffff7fff05057812 */ /* 0x000fe200078ec0ff */
[----:B------:R-:W-:Y:S01]  /*52ae0*/  ULDC UR53, c[0x0][0x22c] ;  /* 0x00008b0000357ab9 */ /* 0x000fe20000000800 */
[----:B------:R-:W-:Y:S01]  /*52af0*/  LOP3.LUT R19, R19, 0xffffbfff, RZ, 0xc0, !PT ;  /* 0xffffbfff13137812 */ /* 0x000fe200078ec0ff */
[----:B------:R-:W-:Y:S01]  /*52b00*/  ULDC UR52, c[0x0][0x22c] ;  /* 0x00008b0000347ab9 */ /* 0x000fe20000000800 */
[C---:B-1----:R-:W-:Y:S01]  /*52b10*/  LEA R12, P2, R8.reuse, R2, 0x2 ;  /* 0x00000002080c7211 */ /* 0x042fe200078410ff */
[----:B------:R1:W-:Y:S01]  /*52b20*/  STL.64 [R1+0xb10], R10 ;  /* 0x000b100a01007387 */ /* 0x0003e20000100a00 */
[----:B------:R-:W-:Y:S01]  /*52b30*/  IMAD.MOV.U32 R127, RZ, RZ, R131 ;  /* 0x000000ffff7f7224 */ /* 0x000fe200078e0083 */
[----:B------:R-:W-:Y:S01]  /*52b40*/  ULDC UR54, c[0x0][0x22c] ;  /* 0x00008b0000367ab9 */ /* 0x000fe20000000800 */
[----:B------:R-:W-:-:S02]  /*52b50*/  LEA.HI.X.SX32 R13, R8, R0, 0x2, P2 ;  /* 0x00000000080d7211 */ /* 0x000fc400010f16ff */
[CC--:B------:R-:W-:Y:S02]  /*52b60*/  LEA R8, P1, R156.reuse, R2.reuse, 0x2 ;  /* 0x000000029c087211 */ /* 0x0c0fe400078210ff */
[C---:B------:R-:W-:Y:S02]  /*52b70*/  IADD3 R158, R155.reuse, UR55, RZ ;  /* 0x000000379b9e7c10 */ /* 0x040fe4000fffe0ff */
[C---:B-1----:R-:W-:Y:S02]  /*52b80*/  LEA R10, P2, R155.reuse, R2, 0x2 ;  /* 0x000000029b0a7211 */ /* 0x042fe400078410ff */
[-C--:B------:R-:W-:Y:S01]  /*52b90*/  LEA.HI.X.SX32 R9, R156, R0.reuse, 0x2, P1 ;  /* 0x000000009c097211 */ /* 0x080fe200008f16ff */
[----:B------:R-:W-:Y:S01]  /*52ba0*/  STL.64 [R1+0xc00], R12 ;  /* 0x000c000c01007387 */ /* 0x000fe20000100a00 */
[----:B------:R-:W-:Y:S01]  /*52bb0*/  LEA.HI.X.SX32 R11, R155, R0, 0x2, P2 ;  /* 0x000000009b0b7211 */ /* 0x000fe200010f16ff */
[----:B------:R-:W-:Y:S01]  /*52bc0*/  VIADD R157, R158, UR56 ;  /* 0x000000389e9d7c36 */ /* 0x000fe20008000000 */
[----:B------:R-:W-:Y:S01]  /*52bd0*/  ULDC UR56, c[0x0][0x22c] ;  /* 0x00008b0000387ab9 */ /* 0x000fe20000000800 */
[----:B------:R1:W-:Y:S01]  /*52be0*/  STL.64 [R1+0xb08], R8 ;  /* 0x000b080801007387 */ /* 0x0003e20000100a00 */
[----:B------:R-:W-:Y:S01]  /*52bf0*/  IMAD.MOV.U32 R125, RZ, RZ, R129 ;  /* 0x000000ffff7d7224 */ /* 0x000fe200078e0081 */
[----:B------:R-:W-:-:S02]  /*52c00*/  ULDC UR55, c[0x0][0x22c] ;  /* 0x00008b0000377ab9 */ /* 0x000fc40000000800 */
[----:B------:R3:W-:Y:S01]  /*52c10*/  STL.64 [R1+0xbf8], R10 ;  /* 0x000bf80a01007387 */ /* 0x0007e20000100a00 */
[C---:B------:R-:W-:Y:S01]  /*52c20*/  VIADD R159, R157.reuse, UR57 ;  /* 0x000000399d9f7c36 */ /* 0x040fe20008000000 */
[----:B------:R-:W-:Y:S01]  /*52c30*/  ULDC UR57, c[0x0][0x22c] ;  /* 0x00008b0000397ab9 */ /* 0x000fe20000000800 */
[-C--:B-1----:R-:W-:Y:S02]  /*52c40*/  LEA R8, P2, R157, R2.reuse, 0x2 ;  /* 0x000000029d087211 */ /* 0x082fe400078410ff */
[C---:B---3--:R-:W-:Y:S01]  /*52c50*/  LEA R10, P1, R158.reuse, R2, 0x2 ;  /* 0x000000029e0a7211 */ /* 0x048fe200078210ff */
[----:B------:R-:W-:Y:S01]  /*52c60*/  VIADD R160, R159, UR58 ;  /* 0x0000003a9fa07c36 */ /* 0x000fe20008000000 */
[-C--:B------:R-:W-:Y:S01]  /*52c70*/  LEA.HI.X.SX32 R9, R157, R0.reuse, 0x2, P2 ;  /* 0x000000009d097211 */ /* 0x080fe200010f16ff */
[----:B------:R-:W-:Y:S01]  /*52c80*/  IMAD.MOV.U32 R128, RZ, RZ, R132 ;  /* 0x000000ffff807224 */ /* 0x000fe200078e0084 */
[----:B------:R-:W-:Y:S01]  /*52c90*/  LEA.HI.X.SX32 R11, R158, R0, 0x2, P1 ;  /* 0x000000009e0b7211 */ /* 0x000fe200008f16ff */
[----:B------:R-:W-:Y:S01]  /*52ca0*/  VIADD R162, R160, UR59 ;  /* 0x0000003ba0a27c36 */ /* 0x000fe20008000000 */
[----:B------:R-:W-:Y:S01]  /*52cb0*/  MOV R132, R136 ;  /* 0x0000008800847202 */ /* 0x000fe20000000f00 */
[----:B------:R-:W-:Y:S01]  /*52cc0*/  IMAD.MOV.U32 R131, RZ, RZ, R135 ;  /* 0x000000ffff837224 */ /* 0x000fe200078e0087 */
[----:B------:R-:W-:Y:S01]  /*52cd0*/  ULDC UR59, c[0x0][0x22c] ;  /* 0x00008b00003b7ab9 */ /* 0x000fe20000000800 */
[----:B------:R1:W-:Y:S01]  /*52ce0*/  STL.64 [R1+0xb00], R10 ;  /* 0x000b000a01007387 */ /* 0x0003e20000100a00 */
[----:B------:R-:W-:Y:S01]  /*52cf0*/  VIADD R161, R162, UR60 ;  /* 0x0000003ca2a17c36 */ /* 0x000fe20008000000 */
[----:B------:R-:W-:Y:S01]  /*52d00*/  ULDC UR60, c[0x0][0x22c] ;  /* 0x00008b00003c7ab9 */ /* 0x000fe20000000800 */
[----:B------:R-:W-:Y:S01]  /*52d10*/  IMAD.MOV.U32 R126, RZ, RZ, R130 ;  /* 0x000000ffff7e7224 */ /* 0x000fe200078e0082 */
[----:B------:R3:W-:Y:S01]  /*52d20*/  STL.64 [R1+0xbf0], R8 ;  /* 0x000bf00801007387 */ /* 0x0007e20000100a00 */
[----:B------:R-:W-:Y:S01]  /*52d30*/  VIADD R166, R161, UR61 ;  /* 0x0000003da1a67c36 */ /* 0x000fe20008000000 */
[----:B------:R-:W-:Y:S01]  /*52d40*/  ULDC UR58, c[0x0][0x22c] ;  /* 0x00008b00003a7ab9 */ /* 0x000fe20000000800 */
[-C--:B-1----:R-:W-:Y:S01]  /*52d50*/  LEA R10, P1, R159, R2.reuse, 0x2 ;  /* 0x000000029f0a7211 */ /* 0x082fe200078210ff */
[----:B------:R-:W-:Y:S01]  /*52d60*/  IMAD.MOV.U32 R129, RZ, RZ, R133 ;  /* 0x000000ffff817224 */ /* 0x000fe200078e0085 */
[----:B------:R-:W-:Y:S01]  /*52d70*/  LOP3.LUT R23, R23, 0x7fffffff, RZ, 0xc0, !PT ;  /* 0x7fffffff17177812 */ /* 0x000fe200078ec0ff */
[----:B------:R-:W-:Y:S01]  /*52d80*/  IMAD.MOV.U32 R135, RZ, RZ, R139 ;  /* 0x000000ffff877224 */ /* 0x000fe200078e008b */
[C---:B---3--:R-:W-:Y:S01]  /*52d90*/  LEA R8, P2, R160.reuse, R2, 0x2 ;  /* 0x00000002a0087211 */ /* 0x048fe200078410ff */
[----:B------:R-:W-:Y:S01]  /*52da0*/  IMAD.MOV.U32 R130, RZ, RZ, R134 ;  /* 0x000000ffff827224 */ /* 0x000fe200078e0086 */
[-C--:B------:R-:W-:Y:S01]  /*52db0*/  LEA.HI.X.SX32 R11, R159, R0.reuse, 0x2, P1 ;  /* 0x000000009f0b7211 */ /* 0x080fe200008f16ff */
[----:B------:R-:W-:Y:S01]  /*52dc0*/  IMAD.MOV.U32 R136, RZ, RZ, R140 ;  /* 0x000000ffff887224 */ /* 0x000fe200078e008c */
[----:B------:R-:W-:Y:S01]  /*52dd0*/  LEA.HI.X.SX32 R9, R160, R0, 0x2, P2 ;  /* 0x00000000a0097211 */ /* 0x000fe200010f16ff */
[----:B------:R-:W-:Y:S01]  /*52de0*/  IMAD.MOV.U32 R117, RZ, RZ, R125 ;  /* 0x000000ffff757224 */ /* 0x000fe200078e007d */
[----:B------:R-:W-:Y:S01]  /*52df0*/  LEA R92, P1, R162, R2, 0x2 ;  /* 0x00000002a25c7211 */ /* 0x000fe200078210ff */
[----:B------:R-:W-:Y:S01]  /*52e00*/  STL.64 [R1+0xaf8], R10 ;  /* 0x000af80a01007387 */ /* 0x000fe20000100a00 */
[----:B------:R-:W-:Y:S01]  /*52e10*/  VIADD R165, R166, UR6 ;  /* 0x00000006a6a57c36 */ /* 0x000fe20008000000 */
[----:B------:R-:W-:Y:S01]  /*52e20*/  ULDC UR6, c[0x0][0x248] ;  /* 0x0000920000067ab9 */ /* 0x000fe20000000800 */
[----:B------:R-:W-:Y:S01]  /*52e30*/  LEA.HI.X.SX32 R93, R162, R0, 0x2, P1 ;  /* 0x00000000a25d7211 */ /* 0x000fe200008f16ff */
[----:B------:R1:W-:Y:S01]  /*52e40*/  STL.64 [R1+0xbe8], R8 ;  /* 0x000be80801007387 */ /* 0x0003e20000100a00 */
[-C--:B------:R-:W-:Y:S01]  /*52e50*/  LEA R94, P1, R166, R2.reuse, 0x2 ;  /* 0x00000002a65e7211 */ /* 0x080fe200078210ff */
[----:B------:R-:W-:Y:S01]  /*52e60*/  VIADD R168, R165, UR8 ;  /* 0x00000008a5a87c36 */ /* 0x000fe20008000000 */
[----:B------:R-:W-:Y:S01]  /*52e70*/  ULDC UR8, c[0x0][0x248] ;  /* 0x0000920000087ab9 */ /* 0x000fe20000000800 */
[----:B------:R3:W-:Y:S01]  /*52e80*/  STL.64 [R1+0xaf0], R92 ;  /* 0x000af05c01007387 */ /* 0x0007e20000100a00 */
[----:B------:R-:W-:Y:S01]  /*52e90*/  IMAD.MOV.U32 R118, RZ, RZ, R126 ;  /* 0x000000ffff767224 */ /* 0x000fe200078e007e */
[----:B------:R-:W-:Y:S01]  /*52ea0*/  LOP3.LUT R18, R18, 0x7fffffff, RZ, 0xc0, !PT ;  /* 0x7fffffff12127812 */ /* 0x000fe200078ec0ff */
[----:B------:R-:W-:Y:S01]  /*52eb0*/  IMAD.MOV.U32 R119, RZ, RZ, R127 ;  /* 0x000000ffff777224 */ /* 0x000fe200078e007f */
[----:B------:R-:W-:Y:S01]  /*52ec0*/  ULDC UR61, c[0x0][0x22c] ;  /* 0x00008b00003d7ab9 */ /* 0x000fe20000000800 */
        /* <DEDUP_REMOVED lines=80> */
[----:B------:R1:W-:Y:S02]  /*533d0*/  STL.64 [R1+0xab0], R94 ;  /* 0x000ab05e01007387 */ /* 0x0003e40000100a00 */
[----:B------:R-:W-:Y:S01]  /*533e0*/  VIADD R14, R15, UR25 ;  /* 0x000000190f0e7c36 */ /* 0x000fe20008000000 */
[----:B------:R-:W-:Y:S01]  /*533f0*/  ULDC UR25, c[0x0][0x248] ;  /* 0x0000920000197ab9 */ /* 0x000fe20000000800 */
[----:B------:R3:W-:Y:S02]  /*53400*/  STL.64 [R1+0xba0], R92 ;  /* 0x000ba05c01007387 */ /* 0x0007e40000100a00 */
        /* <DEDUP_REMOVED lines=19> */
[----:B------:R-:W-:-:S03]  /*53540*/  ULDC UR29, c[0x0][0x248] ;  /* 0x00009200001d7ab9 */ /* 0x000fc60000000800 */
[----:B------:R1:W-:Y:S01]  /*53550*/  STL.64 [R1+0xb90], R92 ;  /* 0x000b905c01007387 */ /* 0x0003e20000100a00 */
[----:B------:R-:W-:Y:S01]  /*53560*/  IADD3 R9, R10, UR30, RZ ;  /* 0x0000001e0a097c10 */ /* 0x000fe2000fffe0ff */
[----:B------:R-:W-:Y:S01]  /*53570*/  ULDC UR30, c[0x0][0x248] ;  /* 0x00009200001e7ab9 */ /* 0x000fe20000000800 */
[----:B------:R-:W-:-:S03]  /*53580*/  LEA.HI.X.SX32 R15, R13, R0, 0x2, P1 ;  /* 0x000000000d0f7211 */ /* 0x000fc600008f16ff */
[----:B------:R-:W-:Y:S01]  /*53590*/  VIADD R8, R9, UR31 ;  /* 0x0000001f09087c36 */ /* 0x000fe20008000000 */
[----:B------:R-:W-:Y:S01]  /*535a0*/  ULDC UR31, c[0x0][0x248] ;  /* 0x00009200001f7ab9 */ /* 0x000fe20000000800 */
[----:B-1----:R-:W-:-:S04]  /*535b0*/  LEA R92, P2, R12, R2, 0x2 ;  /* 0x000000020c5c7211 */ /* 0x002fc800078410ff */
[----:B------:R-:W-:Y:S02]  /*535c0*/  LEA.HI.X.SX32 R93, R12, R0, 0x2, P2 ;  /* 0x000000000c5d7211 */ /* 0x000fe400010f16ff */
[C---:B------:R-:W-:Y:S01]  /*535d0*/  LEA R12, P1, R11.reuse, R2, 0x2 ;  /* 0x000000020b0c7211 */ /* 0x040fe200078210ff */
[----:B------:R1:W-:Y:S01]  /*535e0*/  STL.64 [R1+0xa98], R14 ;  /* 0x000a980e01007387 */ /* 0x0003e20000100a00 */
[----:B------:R-:W-:Y:S01]  /*535f0*/  VIADD R153, R8, UR32 ;  /* 0x0000002008997c36 */ /* 0x000fe20008000000 */
[----:B------:R-:W-:Y:S01]  /*53600*/  ULDC UR32, c[0x0][0x248] ;  /* 0x0000920000207ab9 */ /* 0x000fe20000000800 */
[----:B------:R-:W-:Y:S01]  /*53610*/  LEA.HI.X.SX32 R13, R11, R0, 0x2, P1 ;  /* 0x000000000b0d7211 */ /* 0x000fe200008f16ff */
[----:B------:R-:W-:Y:S01]  /*53620*/  STL.64 [R1+0xb88], R92 ;  /* 0x000b885c01007387 */ /* 0x000fe20000100a00 */
[----:B------:R-:W-:Y:S01]  /*53630*/  VIADD R154, R153, UR33 ;  /* 0x00000021999a7c36 */ /* 0x000fe20008000000 */
[----:B------:R-:W-:Y:S01]  /*53640*/  ULDC UR33, c[0x0][0x248] ;  /* 0x0000920000217ab9 */ /* 0x000fe20000000800 */
[C---:B-1----:R-:W-:Y:S01]  /*53650*/  LEA R14, P2, R10.reuse, R2, 0x2 ;  /* 0x000000020a0e7211 */ /* 0x042fe200078410ff */
[----:B------:R1:W-:Y:S03]  /*53660*/  STL.64 [R1+0xa90], R12 ;  /* 0x000a900c01007387 */ /* 0x0003e60000100a00 */
[----:B------:R-:W-:-:S02]  /*53670*/  LEA.HI.X.SX32 R15, R10, R0, 0x2, P2 ;  /* 0x000000000a0f7211 */ /* 0x000fc400010f16ff */
[C---:B------:R-:W-:Y:S01]  /*53680*/  LEA R10, P1, R9.reuse, R2, 0x2 ;  /* 0x00000002090a7211 */ /* 0x040fe200078210ff */
[----:B------:R-:W-:Y:S01]  /*53690*/  VIADD R156, R154, UR34 ;  /* 0x000000229a9c7c36 */ /* 0x000fe20008000000 */
[----:B------:R-:W-:Y:S02]  /*536a0*/  ULDC UR34, c[0x0][0x22c] ;  /* 0x00008b0000227ab9 */ /* 0x000fe40000000800 */
[----:B------:R-:W-:Y:S02]  /*536b0*/  LEA.HI.X.SX32 R11, R9, R0, 0x2, P1 ;  /* 0x00000000090b7211 */ /* 0x000fe400008f16ff */
[----:B-1----:R-:W-:Y:S01]  /*536c0*/  LEA R12, P2, R8, R2, 0x2 ;  /* 0x00000002080c7211 */ /* 0x002fe200078410ff */
[----:B------:R-:W-:Y:S01]  /*536d0*/  VIADD R155, R156, UR35 ;  /* 0x000000239c9b7c36 */ /* 0x000fe20008000000 */
[----:B------:R1:W-:Y:S01]  /*536e0*/  STL.64 [R1+0xb80], R14 ;  /* 0x000b800e01007387 */ /* 0x0003e20000100a00 */
[----:B------:R-:W-:Y:S01]  /*536f0*/  IMAD.MOV.U32 R133, RZ, RZ, R137 ;  /* 0x000000ffff857224 */ /* 0x000fe200078e0089 */
[----:B------:R-:W-:Y:S01]  /*53700*/  LEA.HI.X.SX32 R13, R8, R0, 0x2, P2 ;  /* 0x00000000080d7211 */ /* 0x000fe200010f16ff */
[----:B------:R-:W-:Y:S01]  /*53710*/  IMAD.MOV.U32 R139, RZ, RZ, R143 ;  /* 0x000000ffff8b7224 */ /* 0x000fe200078e008f */
[----:B------:R-:W-:Y:S01]  /*53720*/  LEA R8, P1, R153, R2, 0x2 ;  /* 0x0000000299087211 */ /* 0x000fe200078210ff */
[----:B------:R3:W-:Y:S01]  /*53730*/  STL.64 [R1+0xa88], R10 ;  /* 0x000a880a01007387 */ /* 0x0007e20000100a00 */
[----:B------:R-:W-:Y:S01]  /*53740*/  VIADD R158, R155, UR36 ;  /* 0x000000249b9e7c36 */ /* 0x000fe20008000000 */
[----:B------:R-:W-:Y:S01]  /*53750*/  ULDC UR36, c[0x0][0x22c] ;  /* 0x00008b0000247ab9 */ /* 0x000fe20000000800 */
[----:B------:R-:W-:Y:S01]  /*53760*/  LEA.HI.X.SX32 R9, R153, R0, 0x2, P1 ;  /* 0x0000000099097211 */ /* 0x000fe200008f16ff */
[----:B------:R-:W-:Y:S01]  /*53770*/  STL.64 [R1+0xb78], R12 ;  /* 0x000b780c01007387 */ /* 0x000fe20000100a00 */
[----:B------:R-:W-:Y:S01]  /*53780*/  IMAD.MOV.U32 R134, RZ, RZ, R138 ;  /* 0x000000ffff867224 */ /* 0x000fe200078e008a */
[----:B------:R-:W-:Y:S01]  /*53790*/  ULDC UR35, c[0x0][0x22c] ;  /* 0x00008b0000237ab9 */ /* 0x000fe20000000800 */
[----:B-1----:R-:W-:-:S02]  /*537a0*/  LEA R14, P1, R156, R2, 0x2 ;  /* 0x000000029c0e7211 */ /* 0x002fc400078210ff */
[----:B---3--:R-:W-:Y:S01]  /*537b0*/  LEA R10, P2, R154, R2, 0x2 ;  /* 0x000000029a0a7211 */ /* 0x008fe200078410ff */
[----:B------:R1:W-:Y:S01]  /*537c0*/  STL.64 [R1+0xa80], R8 ;  /* 0x000a800801007387 */ /* 0x0003e20000100a00 */
[-C--:B------:R-:W-:Y:S02]  /*537d0*/  LEA.HI.X.SX32 R15, R156, R0.reuse, 0x2, P1 ;  /* 0x000000009c0f7211 */ /* 0x080fe400008f16ff */
[----:B------:R-:W-:Y:S01]  /*537e0*/  LEA.HI.X.SX32 R11, R154, R0, 0x2, P2 ;  /* 0x000000009a0b7211 */ /* 0x000fe200010f16ff */
[C---:B------:R-:W-:Y:S01]  /*537f0*/  VIADD R157, R158.reuse, UR37 ;  /* 0x000000259e9d7c36 */ /* 0x040fe20008000000 */
[-C--:B------:R-:W-:Y:S01]  /*53800*/  LEA R92, P1, R158, R2.reuse, 0x2 ;  /* 0x000000029e5c7211 */ /* 0x080fe200078210ff */
[----:B------:R-:W-:Y:S01]  /*53810*/  IMAD.MOV.U32 R137, RZ, RZ, R141 ;  /* 0x000000ffff897224 */ /* 0x000fe200078e008d */
[----:B------:R-:W-:Y:S01]  /*53820*/  ULDC UR37, c[0x0][0x22c] ;  /* 0x00008b0000257ab9 */ /* 0x000fe20000000800 */
[----:B------:R-:W-:Y:S01]  /*53830*/  STL.64 [R1+0xa78], R10 ;  /* 0x000a780a01007387 */ /* 0x000fe20000100a00 */
[----:B-1----:R-:W-:-:S03]  /*53840*/  LEA R8, P2, R155, R2, 0x2 ;  /* 0x000000029b087211 */ /* 0x002fc600078410ff */
[----:B------:R1:W-:Y:S01]  /*53850*/  STL.64 [R1+0xa70], R14 ;  /* 0x000a700e01007387 */ /* 0x0003e20000100a00 */
[-C--:B------:R-:W-:Y:S01]  /*53860*/  LEA.HI.X.SX32 R9, R155, R0.reuse, 0x2, P2 ;  /* 0x000000009b097211 */ /* 0x080fe200010f16ff */
[C---:B------:R-:W-:Y:S01]  /*53870*/  VIADD R161, R157.reuse, UR38 ;  /* 0x000000269da17c36 */ /* 0x040fe20008000000 */
[----:B------:R-:W-:Y:S01]  /*53880*/  LEA.HI.X.SX32 R93, R158, R0, 0x2, P1 ;  /* 0x000000009e5d7211 */ /* 0x000fe200008f16ff */
[----:B------:R-:W-:Y:S01]  /*53890*/  IMAD.MOV.U32 R140, RZ, RZ, R144 ;  /* 0x000000ffff8c7224 */ /* 0x000fe200078e0090 */
[----:B------:R-:W-:Y:S01]  /*538a0*/  ULDC UR38, c[0x0][0x22c] ;  /* 0x00008b0000267ab9 */ /* 0x000fe20000000800 */
[----:B-1----:R-:W-:Y:S01]  /*538b0*/  LEA R14, P2, R157, R2, 0x2 ;  /* 0x000000029d0e7211 */ /* 0x002fe200078410ff */
[----:B------:R-:W-:Y:S01]  /*538c0*/  VIADD R162, R161, UR39 ;  /* 0x00000027a1a27c36 */ /* 0x000fe20008000000 */
[----:B------:R-:W-:Y:S01]  /*538d0*/  STL.64 [R1+0xa68], R8 ;  /* 0x000a680801007387 */ /* 0x000fe20000100a00 */
[----:B------:R-:W-:Y:S01]  /*538e0*/  IMAD.MOV.U32 R143, RZ, RZ, R147 ;  /* 0x000000ffff8f7224 */ /* 0x000fe200078e0093 */
[----:B------:R-:W-:Y:S01]  /*538f0*/  LEA.HI.X.SX32 R15, R157, R0, 0x2, P2 ;  /* 0x000000009d0f7211 */ /* 0x000fe200010f16ff */
[----:B------:R-:W-:Y:S01]  /*53900*/  IMAD.MOV.U32 R138, RZ, RZ, R142 ;  /* 0x000000ffff8a7224 */ /* 0x000fe200078e008e */
[----:B------:R1:W-:Y:S01]  /*53910*/  STL.64 [R1+0xa60], R92 ;  /* 0x000a605c01007387 */ /* 0x0003e20000100a00 */
[C---:B------:R-:W-:Y:S01]  /*53920*/  IADD3 R171, R162.reuse, UR40, RZ ;  /* 0x00000028a2ab7c10 */ /* 0x040fe2000fffe0ff */
[----:B------:R-:W-:Y:S01]  /*53930*/  IMAD.MOV.U32 R141, RZ, RZ, R145 ;  /* 0x000000ffff8d7224 */ /* 0x000fe200078e0091 */
[----:B------:R-:W-:Y:S01]  /*53940*/  MOV R142, R146 ;  /* 0x00000092008e7202 */ /* 0x000fe20000000f00 */
[----:B------:R3:W-:Y:S01]  /*53950*/  STL.64 [R1+0xa58], R14 ;  /* 0x000a580e01007387 */ /* 0x0007e20000100a00 */
[----:B------:R-:W-:Y:S01]  /*53960*/  IMAD.MOV.U32 R144, RZ, RZ, R148 ;  /* 0x000000ffff907224 */ /* 0x000fe200078e0094 */
[----:B------:R-:W-:Y:S01]  /*53970*/  ULDC UR40, c[0x0][0x22c] ;  /* 0x00008b0000287ab9 */ /* 0x000fe20000000800 */
[----:B------:R-:W-:Y:S01]  /*53980*/  VIADD R167, R171, UR41 ;  /* 0x00000029aba77c36 */ /* 0x000fe20008000000 */
[----:B------:R-:W-:Y:S01]  /*53990*/  ULDC UR41, c[0x0][0x22c] ;  /* 0x00008b0000297ab9 */ /* 0x000fe20000000800 */
[----:B------:R-:W-:Y:S01]  /*539a0*/  IMAD.MOV.U32 R125, RZ, RZ, R133 ;  /* 0x000000ffff7d7224 */ /* 0x000fe200078e0085 */
[----:B------:R-:W-:Y:S01]  /*539b0*/  ULDC UR39, c[0x0][0x22c] ;  /* 0x00008b0000277ab9 */ /* 0x000fe20000000800 */
[----:B-1----:R-:W-:-:S02]  /*539c0*/  LEA R92, P2, R162, R2, 0x2 ;  /* 0x00000002a25c7211 */ /* 0x002fc400078410ff */
[C---:B---3--:R-:W-:Y:S02]  /*539d0*/  LEA R14, P1, R161.reuse, R2, 0x2 ;  /* 0x00000002a10e7211 */ /* 0x048fe400078210ff */
[-C--:B------:R-:W-:Y:S02]  /*539e0*/  LEA.HI.X.SX32 R93, R162, R0.reuse, 0x2, P2 ;  /* 0x00000000a25d7211 */ /* 0x080fe400010f16ff */
[----:B------:R-:W-:Y:S02]  /*539f0*/  LEA.HI.X.SX32 R15, R161, R0, 0x2, P1 ;  /* 0x00000000a10f7211 */ /* 0x000fe400008f16ff */
[----:B------:R-:W-:-:S03]  /*53a00*/  LEA R94, P1, R171, R2, 0x2 ;  /* 0x00000002ab5e7211 */ /* 0x000fc600078210ff */
[----:B------:R-:W-:Y:S01]  /*53a10*/  STL.64 [R1+0xa50], R14 ;  /* 0x000a500e01007387 */ /* 0x000fe20000100a00 */
[----:B------:R-:W-:Y:S01]  /*53a20*/  VIADD R170, R167, UR42 ;  /* 0x0000002aa7aa7c36 */ /* 0x000fe20008000000 */
[----:B------:R-:W-:Y:S01]  /*53a30*/  LEA.HI.X.SX32 R95, R171, R0, 0x2, P1 ;  /* 0x00000000ab5f7211 */ /* 0x000fe200008f16ff */
[----:B------:R-:W-:Y:S01]  /*53a40*/  IMAD.MOV.U32 R147, RZ, RZ, R151 ;  /* 0x000000ffff937224 */ /* 0x000fe200078e0097 */
[----:B------:R1:W-:Y:S01]  /*53a50*/  STL.64 [R1+0xa48], R92 ;  /* 0x000a485c01007387 */ /* 0x0003e20000100a00 */
[----:B------:R-:W-:Y:S01]  /*53a60*/  VIADD R169, R170, UR43 ;  /* 0x0000002baaa97c36 */ /* 0x000fe20008000000 */
[----:B------:R-:W-:Y:S01]  /*53a70*/  ULDC UR43, c[0x0][0x22c] ;  /* 0x00008b00002b7ab9 */ /* 0x000fe20000000800 */
[----:B------:R-:W-:Y:S01]  /*53a80*/  IMAD.MOV.U32 R145, RZ, RZ, R149 ;  /* 0x000000ffff917224 */ /* 0x000fe200078e0095 */
[----:B------:R3:W-:Y:S01]  /*53a90*/  STL.64 [R1+0xa40], R94 ;  /* 0x000a405e01007387 */ /* 0x0007e20000100a00 */
[----:B------:R-:W-:Y:S01]  /*53aa0*/  IMAD.MOV.U32 R148, RZ, RZ, R17 ;  /* 0x000000ffff947224 */ /* 0x000fe200078e0011 */
[----:B------:R-:W-:Y:S01]  /*53ab0*/  ULDC UR42, c[0x0][0x22c] ;  /* 0x00008b00002a7ab9 */ /* 0x000fe20000000800 */
[----:B-1----:R-:W-:-:S04]  /*53ac0*/  LEA R92, P2, R167, R2, 0x2 ;  /* 0x00000002a75c7211 */ /* 0x002fc800078410ff */
[----:B------:R-:W-:Y:S02]  /*53ad0*/  LEA.HI.X.SX32 R93, R167, R0, 0x2, P2 ;  /* 0x00000000a75d7211 */ /* 0x000fe400010f16ff */
[C---:B---3--:R-:W-:Y:S01]  /*53ae0*/  LEA R94, P1, R170.reuse, R2, 0x2 ;  /* 0x00000002aa5e7211 */ /* 0x048fe200078210ff */
        /* <DEDUP_REMOVED lines=9> */
[----:B------:R-:W-:Y:S01]  /*53b80*/  VIADD R165, R168, UR46 ;  /* 0x0000002ea8a57c36 */ /* 0x000fe20008000000 */
        /* <DEDUP_REMOVED lines=19> */
[----:B------:R-:W-:Y:S01]  /*53cc0*/  IADD3 R159, R160, UR50, RZ ;  /* 0x00000032a09f7c10 */ /* 0x000fe2000fffe0ff */
[----:B------:R-:W-:Y:S01]  /*53cd0*/  IMAD.MOV.U32 R146, RZ, RZ, R150 ;  /* 0x000000ffff927224 */ /* 0x000fe200078e0096 */
[----:B------:R-:W-:Y:S01]  /*53ce0*/  ULDC UR50, c[0x0][0x22c] ;  /* 0x00008b0000327ab9 */ /* 0x000fe20000000800 */
        /* <DEDUP_REMOVED lines=27> */
[----:B------:R-:W-:Y:S01]  /*53ea0*/  STL.64 [R1+0x9e0], R94 ;  /* 0x0009e05e01007387 */ /* 0x000fe20000100a00 */
[C---:B------:R-:W-:Y:S01]  /*53eb0*/  VIADD R8, R9.reuse, UR11 ;  /* 0x0000000b09087c36 */ /* 0x040fe20008000000 */
[C---:B------:R-:W-:Y:S01]  /*53ec0*/  LEA R12, P2, R9.reuse, R2, 0x2 ;  /* 0x00000002090c7211 */ /* 0x040fe200078410ff */
[----:B------:R-:W-:Y:S01]  /*53ed0*/  ULDC UR11, c[0x0][0x248] ;  /* 0x00009200000b7ab9 */ /* 0x000fe20000000800 */
[----:B------:R1:W-:Y:S01]  /*53ee0*/  STL.64 [R1+0x9d8], R92 ;  /* 0x0009d85c01007387 */ /* 0x0003e20000100a00 */
[----:B------:R-:W-:Y:S01]  /*53ef0*/  VIADD R14, R8, UR12 ;  /* 0x0000000c080e7c36 */ /* 0x000fe20008000000 */
[----:B------:R-:W-:Y:S01]  /*53f00*/  LEA.HI.X.SX32 R13, R9, R0, 0x2, P2 ;  /* 0x00000000090d7211 */ /* 0x000fe200010f16ff */
[----:B------:R-:W-:Y:S01]  /*53f10*/  ULDC UR12, c[0x0][0x248] ;  /* 0x00009200000c7ab9 */ /* 0x000fe20000000800 */
[----:B-1----:R-:W-:-:S04]  /*53f20*/  LEA R92, P1, R10, R2, 0x2 ;  /* 0x000000020a5c7211 */ /* 0x002fc800078210ff */
[----:B------:R-:W-:Y:S01]  /*53f30*/  LEA.HI.X.SX32 R93, R10, R0, 0x2, P1 ;  /* 0x000000000a5d7211 */ /* 0x000fe200008f16ff */
[C---:B------:R-:W-:Y:S01]  /*53f40*/  VIADD R152, R14.reuse, UR13 ;  /* 0x0000000d0e987c36 */ /* 0x040fe20008000000 */
[----:B------:R-:W-:Y:S01]  /*53f50*/  LEA R10, P2, R14, R2, 0x2 ;  /* 0x000000020e0a7211 */ /* 0x000fe200078410ff */
[----:B------:R-:W-:Y:S02]  /*53f60*/  ULDC UR13, c[0x0][0x248] ;  /* 0x00009200000d7ab9 */ /* 0x000fe40000000800 */
[----:B------:R-:W-:Y:S01]  /*53f70*/  STL.64 [R1+0x9d0], R92 ;  /* 0x0009d05c01007387 */ /* 0x000fe20000100a00 */
[----:B------:R-:W-:Y:S01]  /*53f80*/  VIADD R15, R152, UR14 ;  /* 0x0000000e980f7c36 */ /* 0x000fe20008000000 */
[----:B------:R-:W-:Y:S01]  /*53f90*/  LEA.HI.X.SX32 R11, R14, R0, 0x2, P2 ;  /* 0x000000000e0b7211 */ /* 0x000fe200010f16ff */
[----:B------:R-:W-:Y:S01]  /*53fa0*/  ULDC UR14, c[0x0][0x248] ;  /* 0x00009200000e7ab9 */ /* 0x000fe20000000800 */
[----:B------:R1:W-:Y:S02]  /*53fb0*/  STL.64 [R1+0x9c8], R12 ;  /* 0x0009c80c01007387 */ /* 0x0003e40000100a00 */
[----:B------:R-:W-:Y:S01]  /*53fc0*/  IADD3 R155, R15, UR15, RZ ;  /* 0x0000000f0f9b7c10 */ /* 0x000fe2000fffe0ff */
[----:B------:R-:W-:Y:S01]  /*53fd0*/  ULDC UR15, c[0x0][0x248] ;  /* 0x00009200000f7ab9 */ /* 0x000fe20000000800 */
[----:B-1----:R-:W-:-:S04]  /*53fe0*/  LEA R12, P1, R8, R2, 0x2 ;  /* 0x00000002080c7211 */ /* 0x002fc800078210ff */
[----:B------:R-:W-:Y:S01]  /*53ff0*/  LEA.HI.X.SX32 R13, R8, R0, 0x2, P1 ;  /* 0x00000000080d7211 */ /* 0x000fe200008f16ff */
[----:B------:R-:W-:Y:S01]  /*54000*/  VIADD R154, R155, UR16 ;  /* 0x000000109b9a7c36 */ /* 0x000fe20008000000 */
[C---:B------:R-:W-:Y:S01]  /*54010*/  LEA R8, P2, R15.reuse, R2, 0x2 ;  /* 0x000000020f087211 */ /* 0x040fe200078410ff */
[----:B------:R-:W-:Y:S02]  /*54020*/  ULDC UR16, c[0x0][0x248] ;  /* 0x0000920000107ab9 */ /* 0x000fe40000000800 */
[----:B------:R-:W-:Y:S04]  /*54030*/  STL.64 [R1+0x9c0], R12 ;  /* 0x0009c00c01007387 */ /* 0x000fe80000100a00 */
[----:B------:R1:W-:Y:S01]  /*54040*/  STL.64 [R1+0x9b8], R10 ;  /* 0x0009b80a01007387 */ /* 0x0003e20000100a00 */
[----:B------:R-:W-:Y:S01]  /*54050*/  VIADD R156, R154, UR17 ;  /* 0x000000119a9c7c36 */ /* 0x000fe20008000000 */
[----:B------:R-:W-:Y:S01]  /*54060*/  LEA.HI.X.SX32 R9, R15, R0, 0x2, P2 ;  /* 0x000000000f097211 */ /* 0x000fe200010f16ff */
[----:B------:R-:W-:Y:S01]  /*54070*/  ULDC UR17, c[0x0][0x248] ;  /* 0x0000920000117ab9 */ /* 0x000fe20000000800 */
[----:B-1----:R-:W-:-:S04]  /*54080*/  LEA R10, P1, R152, R2, 0x2 ;  /* 0x00000002980a7211 */ /* 0x002fc800078210ff */
[----:B------:R-:W-:Y:S02]  /*54090*/  LEA.HI.X.SX32 R11, R152, R0, 0x2, P1 ;  /* 0x00000000980b7211 */ /* 0x000fe400008f16ff */
[C---:B------:R-:W-:Y:S01]  /*540a0*/  LEA R14, P1, R155.reuse, R2, 0x2 ;  /* 0x000000029b0e7211 */ /* 0x040fe200078210ff */
[----:B------:R-:W-:Y:S01]  /*540b0*/  VIADD R157, R156, UR18 ;  /* 0x000000129c9d7c36 */ /* 0x000fe20008000000 */
[----:B------:R-:W-:Y:S01]  /*540c0*/  ULDC UR18, c[0x0][0x248] ;  /* 0x0000920000127ab9 */ /* 0x000fe20000000800 */
[----:B------:R-:W-:Y:S01]  /*540d0*/  STL.64 [R1+0x9b0], R10 ;  /* 0x0009b00a01007387 */ /* 0x000fe20000100a00 */
[----:B------:R-:W-:-:S03]  /*540e0*/  LEA.HI.X.SX32 R15, R155, R0, 0x2, P1 ;  /* 0x000000009b0f7211 */ /* 0x000fc600008f16ff */
[----:B------:R1:W-:Y:S01]  /*540f0*/  STL.64 [R1+0x9a8], R8 ;  /* 0x0009a80801007387 */ /* 0x0003e20000100a00 */
[C---:B------:R-:W-:Y:S01]  /*54100*/  LEA R92, P1, R156.reuse, R2, 0x2 ;  /* 0x000000029c5c7211 */ /* 0x040fe200078210ff */
[----:B------:R-:W-:Y:S01]  /*54110*/  VIADD R163, R157, UR19 ;  /* 0x000000139da37c36 */ /* 0x000fe20008000000 */
[----:B------:R-:W-:Y:S01]  /*54120*/  ULDC UR19, c[0x0][0x248] ;  /* 0x0000920000137ab9 */ /* 0x000fe20000000800 */
[----:B------:R3:W-:Y:S01]  /*54130*/  STL.64 [R1+0x9a0], R14 ;  /* 0x0009a00e01007387 */ /* 0x0007e20000100a00 */
[----:B------:R-:W-:Y:S01]  /*54140*/  LEA.HI.X.SX32 R93, R156, R0, 0x2, P1 ;  /* 0x000000009c5d7211 */ /* 0x000fe200008f16ff */
[----:B------:R-:W-:Y:S01]  /*54150*/  VIADD R162, R163, UR20 ;  /* 0x00000014a3a27c36 */ /* 0x000fe20008000000 */
[----:B-1----:R-:W-:Y:S01]  /*54160*/  LEA R8, P2, R154, R2, 0x2 ;  /* 0x000000029a087211 */ /* 0x002fe200078410ff */
[----:B------:R-:W-:-:S03]  /*54170*/  ULDC UR20, c[0x0][0x248] ;  /* 0x0000920000147ab9 */ /* 0x000fc60000000800 */
[----:B------:R-:W-:Y:S02]  /*54180*/  LEA.HI.X.SX32 R9, R154, R0, 0x2, P2 ;  /* 0x000000009a097211 */ /* 0x000fe400010f16ff */
[-C--:B---3--:R-:W-:Y:S02]  /*54190*/  LEA R14, P2, R157, R2.reuse, 0x2 ;  /* 0x000000029d0e7211 */ /* 0x088fe400078410ff */
[----:B------:R-:W-:Y:S01]  /*541a0*/  LEA R94, P1, R163, R2, 0x2 ;  /* 0x00000002a35e7211 */ /* 0x000fe200078210ff */
[----:B------:R-:W-:Y:S01]  /*541b0*/  STL.64 [R1+0x998], R8 ;  /* 0x0009980801007387 */ /* 0x000fe20000100a00 */
[-C--:B------:R-:W-:Y:S01]  /*541c0*/  LEA.HI.X.SX32 R15, R157, R0.reuse, 0x2, P2 ;  /* 0x000000009d0f7211 */ /* 0x080fe200010f16ff */
[----:B------:R-:W-:Y:S01]  /*541d0*/  VIADD R164, R162, UR21 ;  /* 0x00000015a2a47c36 */ /* 0x000fe20008000000 */
[----:B------:R-:W-:Y:S01]  /*541e0*/  LEA.HI.X.SX32 R95, R163, R0, 0x2, P1 ;  /* 0x00000000a35f7211 */ /* 0x000fe200008f16ff */
[----:B------:R1:W-:Y:S01]  /*541f0*/  STL.64 [R1+0x990], R92 ;  /* 0x0009905c01007387 */ /* 0x0003e20000100a00 */
[----:B------:R-:W-:Y:S01]  /*54200*/  ULDC UR21, c[0x0][0x248] ;  /* 0x0000920000157ab9 */ /* 0x000fe20000000800 */
[----:B------:R-:W-:Y:S01]  /*54210*/  VIADD R161, R164, UR22 ;  /* 0x00000016a4a17c36 */ /* 0x000fe20008000000 */
[----:B------:R-:W-:Y:S01]  /*54220*/  ULDC UR22, c[0x0][0x248] ;  /* 0x0000920000167ab9 */ /* 0x000fe20000000800 */
[----:B------:R-:W-:Y:S01]  /*54230*/  STL.64 [R1+0x988], R14 ;  /* 0x0009880e01007387 */ /* 0x000fe20000100a00 */
        /* <DEDUP_REMOVED lines=11> */
[----:B------:R-:W-:Y:S02]  /*542f0*/  LEA.HI.X.SX32 R93, R161, R0, 0x2, P2 ;  /* 0x00000000a15d7211 */ /* 0x000fe400010f16ff */
[----:B------:R-:W-:Y:S01]  /*54300*/  IADD3 R159, R158, UR25, RZ ;  /* 0x000000199e9f7c10 */ /* 0x000fe2000fffe0ff */
[----:B------:R1:W-:Y:S01]  /*54310*/  STL.64 [R1+0x970], R94 ;  /* 0x0009705e01007387 */ /* 0x0003e20000100a00 */
[----:B------:R-:W-:Y:S01]  /*54320*/  IMAD.MOV.U32 R149, RZ, RZ, R22 ;  /* 0x000000ffff957224 */ /* 0x000fe200078e0016 */
[----:B------:R-:W-:Y:S02]  /*54330*/  ULDC UR25, c[0x0][0x22c] ;  /* 0x00008b0000197ab9 */ /* 0x000fe40000000800 */
[----:B------:R3:W-:Y:S01]  /*54340*/  STL.64 [R1+0x968], R92 ;  /* 0x0009685c01007387 */ /* 0x0007e20000100a00 */
[----:B------:R-:W-:Y:S01]  /*54350*/  VIADD R153, R159, UR26 ;  /* 0x0000001a9f997c36 */ /* 0x000fe20008000000 */
[----:B------:R-:W-:Y:S01]  /*54360*/  ULDC UR26, c[0x0][0x22c] ;  /* 0x00008b00001a7ab9 */ /* 0x000fe20000000800 */
[----:B-1----:R-:W-:-:S02]  /*54370*/  LEA R94, P1, R160, R2, 0x2 ;  /* 0x00000002a05e7211 */ /* 0x002fc400078210ff */
[----:B---3--:R-:W-:Y:S02]  /*54380*/  LEA R92, P2, R158, R2, 0x2 ;  /* 0x000000029e5c7211 */ /* 0x008fe400078410ff */
        /* <DEDUP_REMOVED lines=23> */
[----:B------:R-:W-:Y:S02]  /*54500*/  LEA.HI.X.SX32 R93, R12, R0, 0x2, P2 ;  /* 0x000000000c5d7211 */ /* 0x000fe400010f16ff */
[----:B------:R-:W-:Y:S01]  /*54510*/  LEA R12, P1, R11, R2, 0x2 ;  /* 0x000000020b0c7211 */ /* 0x000fe200078210ff */
[----:B------:R-:W-:Y:S01]  /*54520*/  VIADD R8, R9, UR32 ;  /* 0x0000002009087c36 */ /* 0x000fe20008000000 */
[----:B------:R-:W-:Y:S01]  /*54530*/  STL.64 [R1+0x940], R94 ;  /* 0x0009405e01007387 */ /* 0x000fe20000100a00 */
[----:B--2---:R-:W-:Y:S01]  /*54540*/  IMAD.MOV.U32 R150, RZ, RZ, R21 ;  /* 0x000000ffff967224 */ /* 0x004fe200078e0015 */
[----:B------:R-:W-:Y:S01]  /*54550*/  LEA.HI.X.SX32 R13, R11, R0, 0x2, P1 ;  /* 0x000000000b0d7211 */ /* 0x000fe200008f16ff */
[----:B------:R-:W-:Y:S01]  /*54560*/  IMAD.MOV.U32 R126, RZ, RZ, R134 ;  /* 0x000000ffff7e7224 */ /* 0x000fe200078e0086 */
[----:B------:R1:W-:Y:S01]  /*54570*/  STL.64 [R1+0x938], R92 ;  /* 0x0009385c01007387 */ /* 0x0003e20000100a00 */
[----:B------:R-:W-:Y:S01]  /*54580*/  VIADD R15, R8, UR33 ;  /* 0x00000021080f7c36 */ /* 0x000fe20008000000 */
[----:B------:R-:W-:Y:S01]  /*54590*/  MOV R134, R142 ;  /* 0x0000008e00867202 */ /* 0x000fe20000000f00 */
[----:B------:R-:W-:Y:S01]  /*545a0*/  IMAD.MOV.U32 R133, RZ, RZ, R141 ;  /* 0x000000ffff857224 */ /* 0x000fe200078e008d */
[----:B------:R2:W-:Y:S01]  /*545b0*/  STL.64 [R1+0x930], R12 ;  /* 0x0009300c01007387 */ /* 0x0005e20000100a00 */
[----:B------:R-:W-:Y:S01]  /*545c0*/  VIADD R14, R15, UR6 ;  /* 0x000000060f0e7c36 */ /* 0x000fe20008000000 */
[----:B------:R-:W-:Y:S01]  /*545d0*/  ULDC UR6, c[0x0][0x248] ;  /* 0x0000920000067ab9 */ /* 0x000fe20000000800 */
[----:B------:R-:W-:Y:S01]  /*545e0*/  IMAD.MOV.U32 R127, RZ, RZ, R135 ;  /* 0x000000ffff7f7224 */ /* 0x000fe200078e0087 */
[----:B------:R-:W-:Y:S01]  /*545f0*/  ULDC UR33, c[0x0][0x22c] ;  /* 0x00008b0000217ab9 */ /* 0x000fe20000000800 */
[----:B------:R-:W-:Y:S01]  /*54600*/  ULDC UR32, c[0x0][0x22c] ;  /* 0x00008b0000207ab9 */ /* 0x000fe20000000800 */
[----:B-1----:R-:W-:-:S04]  /*54610*/  LEA R92, P2, R10, R2, 0x2 ;  /* 0x000000020a5c7211 */ /* 0x002fc800078410ff */
[----:B------:R-:W-:Y:S02]  /*54620*/  LEA.HI.X.SX32 R93, R10, R0, 0x2, P2 ;  /* 0x000000000a5d7211 */ /* 0x000fe400010f16ff */
[CC--:B------:R-:W-:Y:S02]  /*54630*/  LEA R10, P1, R9.reuse, R2.reuse, 0x2 ;  /* 0x00000002090a7211 */ /* 0x0c0fe400078210ff */
[C---:B--2---:R-:W-:Y:S02]  /*54640*/  LEA R12, P2, R8.reuse, R2, 0x2 ;  /* 0x00000002080c7211 */ /* 0x044fe400078410ff */
[-C--:B------:R-:W-:Y:S02]  /*54650*/  LEA.HI.X.SX32 R11, R9, R0.reuse, 0x2, P1 ;  /* 0x00000000090b7211 */ /* 0x080fe400008f16ff */
[----:B------:R-:W-:Y:S02]  /*54660*/  LEA.HI.X.SX32 R13, R8, R0, 0x2, P2 ;  /* 0x00000000080d7211 */ /* 0x000fe400010f16ff */
[----:B------:R-:W-:Y:S01]  /*54670*/  IADD3 R154, R14, UR8, RZ ;  /* 0x000000080e9a7c10 */ /* 0x000fe2000fffe0ff */
[----:B------:R-:W-:Y:S01]  /*54680*/  STL.64 [R1+0x928], R92 ;  /* 0x0009285c01007387 */ /* 0x000fe20000100a00 */
[----:B------:R-:W-:Y:S01]  /*54690*/  LEA R8, P1, R15, R2, 0x2 ;  /* 0x000000020f087211 */ /* 0x000fe200078210ff */
[----:B------:R-:W-:-:S02]  /*546a0*/  ULDC UR8, c[0x0][0x248] ;  /* 0x0000920000087ab9 */ /* 0x000fc40000000800 */
[----:B------:R-:W-:Y:S01]  /*546b0*/  STL.64 [R1+0x920], R10 ;  /* 0x0009200a01007387 */ /* 0x000fe20000100a00 */
[----:B------:R-:W-:Y:S01]  /*546c0*/  VIADD R156, R154, UR9 ;  /* 0x000000099a9c7c36 */ /* 0x000fe20008000000 */
[----:B------:R-:W-:Y:S01]  /*546d0*/  LEA.HI.X.SX32 R9, R15, R0, 0x2, P1 ;  /* 0x000000000f097211 */ /* 0x000fe200008f16ff */
[----:B------:R-:W-:Y:S01]  /*546e0*/  ULDC UR9, c[0x0][0x248] ;  /* 0x0000920000097ab9 */ /* 0x000fe20000000800 */
[----:B------:R1:W-:Y:S01]  /*546f0*/  STL.64 [R1+0x918], R12 ;  /* 0x0009180c01007387 */ /* 0x0003e20000100a00 */
[----:B------:R-:W-:Y:S01]  /*54700*/  VIADD R160, R156, UR10 ;  /* 0x0000000a9ca07c36 */ /* 0x000fe20008000000 */
[----:B------:R-:W-:Y:S02]  /*54710*/  ULDC UR10, c[0x0][0x248] ;  /* 0x00009200000a7ab9 */ /* 0x000fe40000000800 */
[----:B------:R-:W-:Y:S01]  /*54720*/  STL.64 [R1+0x910], R8 ;  /* 0x0009100801007387 */ /* 0x000fe20000100a00 */
[----:B-1----:R-:W-:-:S04]  /*54730*/  LEA R12, P2, R14, R2, 0x2 ;  /* 0x000000020e0c7211 */ /* 0x002fc800078410ff */
[----:B------:R-:W-:Y:S02]  /*54740*/  LEA.HI.X.SX32 R13, R14, R0, 0x2, P2 ;  /* 0x000000000e0d7211 */ /* 0x000fe400010f16ff */
[----:B------:R-:W-:Y:S01]  /*54750*/  LEA R14, P1, R154, R2, 0x2 ;  /* 0x000000029a0e7211 */ /* 0x000fe200078210ff */
[----:B------:R-:W-:Y:S01]  /*54760*/  VIADD R157, R160, UR11 ;  /* 0x0000000ba09d7c36 */ /* 0x000fe20008000000 */
[----:B------:R-:W-:Y:S01]  /*54770*/  ULDC UR11, c[0x0][0x248] ;  /* 0x00009200000b7ab9 */ /* 0x000fe20000000800 */
[----:B------:R1:W-:Y:S01]  /*54780*/  STL.64 [R1+0x908], R12 ;  /* 0x0009080c01007387 */ /* 0x0003e20000100a00 */
[----:B------:R-:W-:Y:S01]  /*54790*/  LEA.HI.X.SX32 R15, R154, R0, 0x2, P1 ;  /* 0x000000009a0f7211 */ /* 0x000fe200008f16ff */
[----:B------:R-:W-:Y:S01]  /*547a0*/  VIADD R159, R157, UR12 ;  /* 0x0000000c9d9f7c36 */ /* 0x000fe20008000000 */
[C---:B------:R-:W-:Y:S01]  /*547b0*/  LEA R92, P1, R160.reuse, R2, 0x2 ;  /* 0x00000002a05c7211 */ /* 0x040fe200078210ff */
[----:B------:R-:W-:Y:S02]  /*547c0*/  ULDC UR12, c[0x0][0x248] ;  /* 0x00009200000c7ab9 */ /* 0x000fe40000000800 */
[----:B------:R2:W-:Y:S01]  /*547d0*/  STL.64 [R1+0x900], R14 ;  /* 0x0009000e01007387 */ /* 0x0005e20000100a00 */
[----:B------:R-:W-:-:S02]  /*547e0*/  LEA.HI.X.SX32 R93, R160, R0, 0x2, P1 ;  /* 0x00000000a05d7211 */ /* 0x000fc400008f16ff */
[CC--:B-1----:R-:W-:Y:S01]  /*547f0*/  LEA R12, P2, R156.reuse, R2.reuse, 0x2 ;  /* 0x000000029c0c7211 */ /* 0x0c2fe200078410ff */
[C---:B------:R-:W-:Y:S01]  /*54800*/  VIADD R158, R159.reuse, UR13 ;  /* 0x0000000d9f9e7c36 */ /* 0x040fe20008000000 */
[----:B------:R-:W-:Y:S01]  /*54810*/  LEA R94, P1, R159, R2, 0x2 ;  /* 0x000000029f5e7211 */ /* 0x000fe200078210ff */
[----:B------:R-:W-:Y:S01]  /*54820*/  ULDC UR13, c[0x0][0x248] ;  /* 0x00009200000d7ab9 */ /* 0x000fe20000000800 */
[----:B------:R-:W-:Y:S02]  /*54830*/  LEA.HI.X.SX32 R13, R156, R0, 0x2, P2 ;  /* 0x000000009c0d7211 */ /* 0x000fe400010f16ff */
[----:B--2---:R-:W-:-:S03]  /*54840*/  LEA R14, P2, R157, R2, 0x2 ;  /* 0x000000029d0e7211 */ /* 0x004fc600078410ff */
[----:B------:R-:W-:Y:S01]  /*54850*/  STL.64 [R1+0x8f8], R12 ;  /* 0x0008f80c01007387 */ /* 0x000fe20000100a00 */
[-C--:B------:R-:W-:Y:S01]  /*54860*/  LEA.HI.X.SX32 R15, R157, R0.reuse, 0x2, P2 ;  /* 0x000000009d0f7211 */ /* 0x080fe200010f16ff */
[C---:B------:R-:W-:Y:S01]  /*54870*/  VIADD R155, R158.reuse, UR14 ;  /* 0x0000000e9e9b7c36 */ /* 0x040fe20008000000 */
        /* <DEDUP_REMOVED lines=15> */
[----:B--2---:R-:W-:-:S02]  /*54970*/  LEA R92, P2, R153, R2, 0x2 ;  /* 0x00000002995c7211 */ /* 0x004fc400078410ff */
[-C--:B------:R-:W-:Y:S02]  /*54980*/  LEA.HI.X.SX32 R95, R155, R0.reuse, 0x2, P1 ;  /* 0x000000009b5f7211 */ /* 0x080fe400008f16ff */
[----:B------:R-:W-:-:S03]  /*54990*/  LEA.HI.X.SX32 R93, R153, R0, 0x2, P2 ;  /* 0x00000000995d7211 */ /* 0x000fc600010f16ff */
[----:B------:R1:W-:Y:S01]  /*549a0*/  STL.64 [R1+0x8d0], R94 ;  /* 0x0008d05e01007387 */ /* 0x0003e20000100a00 */
[C---:B------:R-:W-:Y:S01]  /*549b0*/  IADD3 R10, R11.reuse, UR18, RZ ;  /* 0x000000120b0a7c10 */ /* 0x040fe2000fffe0ff */
[----:B------:R-:W-:Y:S01]  /*549c0*/  IMAD.MOV.U32 R141, RZ, RZ, R149 ;  /* 0x000000ffff8d7224 */ /* 0x000fe200078e0095 */
[----:B------:R-:W-:Y:S01]  /*549d0*/  ULDC UR18, c[0x0][0x22c] ;  /* 0x00008b0000127ab9 */ /* 0x000fe20000000800 */
[----:B------:R2:W-:Y:S02]  /*549e0*/  STL.64 [R1+0x8c8], R92 ;  /* 0x0008c85c01007387 */ /* 0x0005e40000100a00 */
[----:B------:R-:W-:Y:S01]  /*549f0*/  VIADD R9, R10, UR19 ;  /* 0x000000130a097c36 */ /* 0x000fe20008000000 */
[----:B------:R-:W-:Y:S01]  /*54a00*/  ULDC UR19, c[0x0][0x22c] ;  /* 0x00008b0000137ab9 */ /* 0x000fe20000000800 */
[-C--:B-1----:R-:W-:Y:S02]  /*54a10*/  LEA R94, P1, R152, R2.reuse, 0x2 ;  /* 0x00000002985e7211 */ /* 0x082fe400078210ff */
[----:B--2---:R-:W-:-:S02]  /*54a20*/  LEA R92, P2, R11, R2, 0x2 ;  /* 0x000000020b5c7211 */ /* 0x004fc400078410ff */
        /* <DEDUP_REMOVED lines=9> */
[----:B--2---:R-:W-:Y:S02]  /*54ac0*/  LEA R92, P2, R9, R2, 0x2 ;  /* 0x00000002095c7211 */ /* 0x004fe400078410ff */
        /* <DEDUP_REMOVED lines=9> */
[----:B--2---:R-:W-:Y:S02]  /*54b60*/  LEA R92, P2, R12, R2, 0x2 ;  /* 0x000000020c5c7211 */ /* 0x004fe400078410ff */
        /* <DEDUP_REMOVED lines=19> */
[C---:B--2---:R-:W-:Y:S02]  /*54ca0*/  LEA R92, P2, R15.reuse, R2, 0x2 ;  /* 0x000000020f5c7211 */ /* 0x044fe400078410ff */
        /* <DEDUP_REMOVED lines=8> */
[-C--:B-1----:R-:W-:Y:S02]  /*54d30*/  LEA R94, P1, R154, R2.reuse, 0x2 ;  /* 0x000000029a5e7211 */ /* 0x082fe400078210ff */
[----:B--2---:R-:W-:Y:S02]  /*54d40*/  LEA R92, P2, R152, R2, 0x2 ;  /* 0x00000002985c7211 */ /* 0x004fe400078410ff */
        /* <DEDUP_REMOVED lines=11> */
[----:B--2---:R-:W-:Y:S02]  /*54e00*/  LEA R92, P2, R11, R2, 0x2 ;  /* 0x000000020b5c7211 */ /* 0x004fe400078410ff */
        /* <DEDUP_REMOVED lines=19> */
[----:B------:R-:W-:Y:S01]  /*54f40*/  IMAD.MOV.U32 R135, RZ, RZ, R143 ;  /* 0x000000ffff877224 */ /* 0x000fe200078e008f */
[----:B------:R-:W-:Y:S01]  /*54f50*/  ULDC UR10, c[0x0][0x22c] ;  /* 0x00008b00000a7ab9 */ /* 0x000fe20000000800 */
[----:B------:R-:W-:Y:S01]  /*54f60*/  VIADD R153, R154, UR11 ;  /* 0x0000000b9a997c36 */ /* 0x000fe20008000000 */
[----:B------:R-:W-:Y:S01]  /*54f70*/  STL.64 [R1+0x840], R10 ;  /* 0x0008400a01007387 */ /* 0x000fe20000100a00 */
[----:B------:R-:W-:Y:S01]  /*54f80*/  IMAD.MOV.U32 R142, RZ, RZ, R150 ;  /* 0x000000ffff8e7224 */ /* 0x000fe200078e0096 */
[----:B------:R-:W-:Y:S01]  /*54f90*/  ULDC UR11, c[0x0][0x22c] ;  /* 0x00008b00000b7ab9 */ /* 0x000fe20000000800 */
[----:B-1----:R-:W-:-:S04]  /*54fa0*/  LEA R92, P2, R12, R2, 0x2 ;  /* 0x000000020c5c7211 */ /* 0x002fc800078410ff */
[----:B------:R-:W-:Y:S02]  /*54fb0*/  LEA.HI.X.SX32 R93, R12, R0, 0x2, P2 ;  /* 0x000000000c5d7211 */ /* 0x000fe400010f16ff */
[----:B------:R-:W-:Y:S01]  /*54fc0*/  IADD3 R152, R153, UR12, RZ ;  /* 0x0000000c99987c10 */ /* 0x000fe2000fffe0ff */
[----:B------:R-:W-:Y:S02]  /*54fd0*/  ULDC UR12, c[0x0][0x22c] ;  /* 0x00008b00000c7ab9 */ /* 0x000fe40000000800 */
[----:B------:R1:W-:Y:S01]  /*54fe0*/  STL.64 [R1+0x838], R92 ;  /* 0x0008385c01007387 */ /* 0x0003e20000100a00 */
[-C--:B------:R-:W-:Y:S01]  /*54ff0*/  LEA R8, P2, R14, R2.reuse, 0x2 ;  /* 0x000000020e087211 */ /* 0x080fe200078410ff */
[----:B------:R-:W-:Y:S01]  /*55000*/  VIADD R13, R152, UR6 ;  /* 0x00000006980d7c36 */ /* 0x000fe20008000000 */
[----:B------:R-:W-:Y:S01]  /*55010*/  ULDC UR6, c[0x0][0x248] ;  /* 0x0000920000067ab9 */ /* 0x000fe20000000800 */
[----:B-1----:R-:W-:-:S04]  /*55020*/  LEA R92, P1, R15, R2, 0x2 ;  /* 0x000000020f5c7211 */ /* 0x002fc800078210ff */
[-C--:B------:R-:W-:Y:S01]  /*55030*/  LEA.HI.X.SX32 R93, R15, R0.reuse, 0x2, P1 ;  /* 0x000000000f5d7211 */ /* 0x080fe200008f16ff */
[----:B------:R-:W-:Y:S01]  /*55040*/  VIADD R11, R13, UR8 ;  /* 0x000000080d0b7c36 */ /* 0x000fe20008000000 */
[----:B------:R-:W-:Y:S01]  /*55050*/  LEA.HI.X.SX32 R9, R14, R0, 0x2, P2 ;  /* 0x000000000e097211 */ /* 0x000fe200010f16ff */
[----:B------:R-:W-:Y:S01]  /*55060*/  ULDC UR8, c[0x0][0x248] ;  /* 0x0000920000087ab9 */ /* 0x000fe20000000800 */
[C---:B------:R-:W-:Y:S01]  /*55070*/  LEA R14, P1, R154.reuse, R2, 0x2 ;  /* 0x000000029a0e7211 */ /* 0x040fe200078210ff */
[----:B------:R1:W-:Y:S01]  /*55080*/  STL.64 [R1+0x830], R92 ;  /* 0x0008305c01007387 */ /* 0x0003e20000100a00 */
[----:B------:R-:W-:Y:S01]  /*55090*/  VIADD R10, R11, UR9 ;  /* 0x000000090b0a7c36 */ /* 0x000fe20008000000 */
[----:B------:R-:W-:Y:S01]  /*550a0*/  ULDC UR9, c[0x0][0x22c] ;  /* 0x00008b0000097ab9 */ /* 0x000fe20000000800 */
[----:B------:R-:W-:Y:S01]  /*550b0*/  LEA.HI.X.SX32 R15, R154, R0, 0x2, P1 ;  /* 0x000000009a0f7211 */ /* 0x000fe200008f16ff */
[----:B------:R2:W-:Y:S01]  /*550c0*/  STL.64 [R1+0x828], R8 ;  /* 0x0008280801007387 */ /* 0x0005e20000100a00 */
[----:B-1----:R-:W-:-:S04]  /*550d0*/  LEA R92, P2, R153, R2, 0x2 ;  /* 0x00000002995c7211 */ /* 0x002fc800078410ff */
[----:B------:R-:W-:Y:S01]  /*550e0*/  LEA.HI.X.SX32 R93, R153, R0, 0x2, P2 ;  /* 0x00000000995d7211 */ /* 0x000fe200010f16ff */
[----:B--2---:R-:W-:Y:S01]  /*550f0*/  VIADD R9, R10, UR6 ;  /* 0x000000060a097c36 */ /* 0x004fe20008000000 */
[----:B------:R-:W-:Y:S01]  /*55100*/  STL.64 [R1+0x820], R14 ;  /* 0x0008200e01007387 */ /* 0x000fe20000100a00 */
[----:B------:R-:W-:-:S03]  /*55110*/  ULDC UR6, c[0x0][0x248] ;  /* 0x0000920000067ab9 */ /* 0x000fc60000000800 */
[----:B------:R1:W-:Y:S01]  /*55120*/  STL.64 [R1+0x818], R92 ;  /* 0x0008185c01007387 */ /* 0x0003e20000100a00 */
[----:B------:R-:W-:Y:S01]  /*55130*/  VIADD R8, R9, UR8 ;  /* 0x0000000809087c36 */ /* 0x000fe20008000000 */
[CC--:B------:R-:W-:Y:S01]  /*55140*/  LEA R94, P2, R13.reuse, R2.reuse, 0x2 ;  /* 0x000000020d5e7211 */ /* 0x0c0fe200078410ff */
[----:B------:R-:W-:Y:S01]  /*55150*/  VIADD R153, R6, 0x3a ;  /* 0x0000003a06997836 */ /* 0x000fe20000000000 */
[----:B------:R-:W-:Y:S01]  /*55160*/  ULDC UR8, c[0x0][0x22c] ;  /* 0x00008b0000087ab9 */ /* 0x000fe20000000800 */
[----:B------:R-:W-:Y:S01]  /*55170*/  VIADD R12, R8, UR6 ;  /* 0x00000006080c7c36 */ /* 0x000fe20008000000 */
[----:B-1----:R-:W-:Y:S01]  /*55180*/  LEA R92, P1, R152, R2, 0x2 ;  /* 0x00000002985c7211 */ /* 0x002fe200078210ff */
[----:B------:R-:W-:Y:S01]  /*55190*/  VIADD R14, R6, 0x6 ;  /* 0x00000006060e7836 */ /* 0x000fe20000000000 */
[-C--:B------:R-:W-:Y:S01]  /*551a0*/  LEA.HI.X.SX32 R95, R13, R0.reuse, 0x2, P2 ;  /* 0x000000000d5f7211 */ /* 0x080fe200010f16ff */
[----:B------:R-:W-:Y:S01]  /*551b0*/  ULDC UR6, c[0x0][0x22c] ;  /* 0x00008b0000067ab9 */ /* 0x000fe20000000800 */
[----:B------:R-:W-:-:S05]  /*551c0*/  LEA.HI.X.SX32 R93, R152, R0, 0x2, P1 ;  /* 0x00000000985d7211 */ /* 0x000fca00008f16ff */
[----:B------:R1:W-:Y:S04]  /*551d0*/  STL.64 [R1+0x810], R92 ;  /* 0x0008105c01007387 */ /* 0x0003e80000100a00 */
[----:B------:R2:W-:Y:S01]  /*551e0*/  STL.64 [R1+0x808], R94 ;  /* 0x0008085e01007387 */ /* 0x0005e20000100a00 */
[----:B-1----:R-:W-:-:S04]  /*551f0*/  LEA R92, P1, R12, R2, 0x2 ;  /* 0x000000020c5c7211 */ /* 0x002fc800078210ff */
[----:B------:R-:W-:Y:S02]  /*55200*/  LEA.HI.X.SX32 R93, R12, R0, 0x2, P1 ;  /* 0x000000000c5d7211 */ /* 0x000fe400008f16ff */
[----:B--2---:R-:W-:-:S03]  /*55210*/  LEA R94, P2, R11, R2, 0x2 ;  /* 0x000000020b5e7211 */ /* 0x004fc600078410ff */
[----:B------:R1:W-:Y:S01]  /*55220*/  STL.64 [R1+0x800], R92 ;  /* 0x0008005c01007387 */ /* 0x0003e20000100a00 */
[----:B------:R-:W-:Y:S02]  /*55230*/  LEA.HI.X.SX32 R95, R11, R0, 0x2, P2 ;  /* 0x000000000b5f7211 */ /* 0x000fe400010f16ff */
[----:B-1----:R-:W-:-:S04]  /*55240*/  LEA R92, P1, R10, R2, 0x2 ;  /* 0x000000020a5c7211 */ /* 0x002fc800078210ff */
[----:B------:R-:W-:Y:S01]  /*55250*/  LEA.HI.X.SX32 R93, R10, R0, 0x2, P1 ;  /* 0x000000000a5d7211 */ /* 0x000fe200008f16ff */
[----:B------:R1:W-:Y:S04]  /*55260*/  STL.64 [R1+0x7f8], R94 ;  /* 0x0007f85e01007387 */ /* 0x0003e80000100a00 */
[----:B------:R2:W-:Y:S01]  /*55270*/  STL.64 [R1+0x7f0], R92 ;  /* 0x0007f05c01007387 */ /* 0x0005e20000100a00 */
[CC--:B-1----:R-:W-:Y:S02]  /*55280*/  LEA R94, P2, R9.reuse, R2.reuse, 0x2 ;  /* 0x00000002095e7211 */ /* 0x0c2fe400078410ff */
[----:B--2---:R-:W-:Y:S02]  /*55290*/  LEA R92, P1, R8, R2, 0x2 ;  /* 0x00000002085c7211 */ /* 0x004fe400078210ff */
[----:B------:R-:W-:-:S02]  /*552a0*/  LEA.HI.X.SX32 R95, R9, R0, 0x2, P2 ;  /* 0x00000000095f7211 */ /* 0x000fc400010f16ff */
[----:B------:R-:W-:Y:S01]  /*552b0*/  LEA.HI.X.SX32 R93, R8, R0, 0x2, P1 ;  /* 0x00000000085d7211 */ /* 0x000fe200008f16ff */
[----:B------:R-:W-:Y:S02]  /*552c0*/  VIADD R13, R6, 0x5 ;  /* 0x00000005060d7836 */ /* 0x000fe40000000000 */
[----:B------:R-:W-:Y:S01]  /*552d0*/  STL.64 [R1+0x7e8], R94 ;  /* 0x0007e85e01007387 */ /* 0x000fe20000100a00 */
[----:B------:R-:W-:Y:S01]  /*552e0*/  ISETP.LT.AND P2, PT, R14, UR6, !P0 ;  /* 0x000000060e007c0c */ /* 0x000fe2000c741270 */
[----:B------:R-:W-:Y:S02]  /*552f0*/  ULDC UR6, c[0x0][0x22c] ;  /* 0x00008b0000067ab9 */ /* 0x000fe40000000800 */
[----:B------:R-:W-:Y:S04]  /*55300*/  STL.64 [R1+0x7e0], R92 ;  /* 0x0007e05c01007387 */ /* 0x000fe80000100a00 */
[----:B------:R-:W2:Y:S01]  /*55310*/  LDL.LU R151, [R1+0x44] ;  /* 0x0000440001977983 */ /* 0x000ea20000300800 */
[----:B------:R-:W-:Y:S01]  /*55320*/  ISETP.LT.AND P1, PT, R13, UR6, !P0 ;  /* 0x000000060d007c0c */ /* 0x000fe2000c721270 */
[----:B------:R-:W-:Y:S01]  /*55330*/  IMAD.MOV.U32 R8, RZ, RZ, R120 ;  /* 0x000000ffff087224 */ /* 0x000fe200078e0078 */
[----:B------:R-:W-:Y:S01]  /*55340*/  MOV R9, R121 ;  /* 0x0000007900097202 */ /* 0x000fe20000000f00 */
[----:B------:R-:W3:Y:S01]  /*55350*/  LDL.LU R17, [R1+0x4c] ;  /* 0x00004c0001117983 */ /* 0x000ee20000300800 */
[----:B------:R-:W-:-:S02]  /*55360*/  IMAD.MOV.U32 R10, RZ, RZ, R122 ;  /* 0x000000ffff0a7224 */ /* 0x000fc400078e007a */
[----:B------:R-:W-:Y:S01]  /*55370*/  IMAD.MOV.U32 R11, RZ, RZ, R123 ;  /* 0x000000ffff0b7224 */ /* 0x000fe200078e007b */
[----:B------:R-:W4:Y:S01]  /*55380*/  LDL.LU R22, [R1+0x450] ;  /* 0x0004500001167983 */ /* 0x000f220000300800 */
[----:B------:R-:W-:Y:S01]  /*55390*/  LOP3.LUT R2, R124, 0x7f, RZ, 0xc0, !PT ;  /* 0x0000007f7c027812 */ /* 0x000fe200078ec0ff */
[C---:B------:R-:W-:Y:S01]  /*553a0*/  VIADD R152, R6.reuse, 0x39 ;  /* 0x0000003906987836 */ /* 0x040fe20000000000 */
[----:B------:R-:W-:Y:S01]  /*553b0*/  @P2 LOP3.LUT R3, R3, 0x10, RZ, 0xfc, !PT ;  /* 0x0000001003032812 */ /* 0x000fe200078efcff */
[----:B------:R-:W4:Y:S01]  /*553c0*/  LDL.LU R21, [R1+0x458] ;  /* 0x0004580001157983 */ /* 0x000f220000300800 */
[----:B------:R-:W-:Y:S01]  /*553d0*/  VIADD R154, R6, 0x3b ;  /* 0x0000003b069a7836 */ /* 0x000fe20000000000 */
[----:B------:R-:W-:Y:S02]  /*553e0*/  ULDC UR6, c[0x0][0x22c] ;  /* 0x00008b0000067ab9 */ /* 0x000fe40000000800 */
[----:B------:R-:W3:Y:S04]  /*553f0*/  LDL.LU R12, [R1+0x404] ;  /* 0x00040400010c7983 */ /* 0x000ee80000300800 */
[----:B------:R-:W3:Y:S04]  /*55400*/  LDL.LU R13, [R1+0x40c] ;  /* 0x00040c00010d7983 */ /* 0x000ee80000300800 */
[----:B------:R-:W3:Y:S04]  /*55410*/  LDL.LU R14, [R1+0x4] ;  /* 0x00000400010e7983 */ /* 0x000ee80000300800 */
[----:B------:R-:W3:Y:S04]  /*55420*/  LDL.LU R15, [R1+0xc] ;  /* 0x00000c00010f7983 */ /* 0x000ee80000300800 */
[----:B------:R1:W-:Y:S04]  /*55430*/  STSM.16.M88.4 [R4], R8 ;  /* 0x0000000804007844 */ /* 0x0003e80000000200 */
[----:B-1----:R-:W4:Y:S04]  /*55440*/  LDL.LU R8, [R1+0x410] ;  /* 0x0004100001087983 */ /* 0x002f280000300800 */
[----:B------:R-:W4:Y:S04]  /*55450*/  LDL.LU R9, [R1+0x418] ;  /* 0x0004180001097983 */ /* 0x000f280000300800 */
[----:B------:R-:W4:Y:S04]  /*55460*/  LDL.LU R10, [R1+0x10] ;  /* 0x00001000010a7983 */ /* 0x000f280000300800 */
[----:B------:R-:W4:Y:S01]  /*55470*/  LDL.LU R11, [R1+0x18] ;  /* 0x00001800010b7983 */ /* 0x000f220000300800 */
[----:B------:R-:W-:Y:S01]  /*55480*/  BAR.SYNC.DEFER_BLOCKING 0x0 ;  /* 0x0000000000007b1d */ /* 0x000fe20000010000 */
[----:B------:R-:W-:Y:S01]  /*55490*/  LEA R0, R2, UR7, 0x4 ;  /* 0x0000000702007c11 */ /* 0x000fe2000f8e20ff */
[----:B------:R-:W-:Y:S01]  /*554a0*/  IMAD.MOV.U32 R123, RZ, RZ, R131 ;  /* 0x000000ffff7b7224 */ /* 0x000fe200078e0083 */
[----:B------:R-:W-:Y:S01]  /*554b0*/  MOV R124, R132 ;  /* 0x00000084007c7202 */ /* 0x000fe20000000f00 */
[----:B------:R-:W-:-:S02]  /*554c0*/  IMAD.MOV.U32 R120, RZ, RZ, R128 ;  /* 0x000000ffff787224 */ /* 0x000fc400078e0080 */
[----:B------:R-:W-:Y:S02]  /*554d0*/  IMAD.MOV.U32 R121, RZ, RZ, R129 ;  /* 0x000000ffff797224 */ /* 0x000fe400078e0081 */
[----:B------:R-:W-:Y:S02]  /*554e0*/  IMAD.MOV.U32 R122, RZ, RZ, R130 ;  /* 0x000000ffff7a7224 */ /* 0x000fe400078e0082 */
[----:B--2---:R-:W-:Y:S01]  /*554f0*/  IMAD.MOV.U32 R143, RZ, RZ, R151 ;  /* 0x000000ffff8f7224 */ /* 0x004fe200078e0097 */
[----:B------:R-:W1:Y:S01]  /*55500*/  LDS.128 R92, [R0] ;  /* 0x00000000005c7984 */ /* 0x000e620000000c00 */
[----:B------:R-:W-:Y:S01]  /*55510*/  LOP3.LUT R3, R3, 0xfffffff7, RZ, 0xc0, !PT ;  /* 0xfffffff703037812 */ /* 0x000fe200078ec0ff */
[----:B------:R-:W-:Y:S01]  /*55520*/  VIADD R2, R6, 0x1 ;  /* 0x0000000106027836 */ /* 0x000fe20000000000 */
[----:B------:R-:W-:Y:S01]  /*55530*/  ULDC UR7, c[0x0][0x22c] ;  /* 0x00008b0000077ab9 */ /* 0x000fe20000000800 */
[----:B------:R-:W-:Y:S06]  /*55540*/  BAR.SYNC.DEFER_BLOCKING 0x0 ;  /* 0x0000000000007b1d */ /* 0x000fec0000010000 */
[----:B---3--:R-:W-:Y:S02]  /*55550*/  STSM.16.M88.4 [R4], R12 ;  /* 0x0000000c04007844 */ /* 0x008fe40000000200 */
[----:B------:R-:W-:Y:S06]  /*55560*/  BAR.SYNC.DEFER_BLOCKING 0x0 ;  /* 0x0000000000007b1d */ /* 0x000fec0000010000 */
[----:B------:R-:W2:Y:S01]  /*55570*/  LDS.128 R12, [R0] ;  /* 0x00000000000c7984 */ /* 0x000ea20000000c00 */
[----:B------:R-:W-:-:S03]  /*55580*/  IMAD.MOV.U32 R131, RZ, RZ, R139 ;  /* 0x000000ffff837224 */ /* 0x000fc600078e008b */
[----:B-1----:R-:W-:Y:S01]  /*55590*/  STL.64 [R1+0x7d0], R92 ;  /* 0x0007d05c01007387 */ /* 0x002fe20000100a00 */
[----:B------:R-:W-:-:S03]  /*555a0*/  IMAD.MOV.U32 R132, RZ, RZ, R140 ;  /* 0x000000ffff847224 */ /* 0x000fc600078e008c */
[----:B------:R-:W-:Y:S01]  /*555b0*/  STL.64 [R1+0x7d8], R94 ;  /* 0x0007d85e01007387 */ /* 0x000fe20000100a00 */
[----:B------:R-:W-:Y:S02]  /*555c0*/  IMAD.MOV.U32 R139, RZ, RZ, R147 ;  /* 0x000000ffff8b7224 */ /* 0x000fe400078e0093 */
[----:B------:R-:W-:Y:S01]  /*555d0*/  IMAD.MOV.U32 R140, RZ, RZ, R148 ;  /* 0x000000ffff8c7224 */ /* 0x000fe200078e0094 */
[----:B------:R-:W-:Y:S01]  /*555e0*/  BAR.SYNC.DEFER_BLOCKING 0x0 ;  /* 0x0000000000007b1d */ /* 0x000fe20000010000 */
[----:B------:R-:W-:Y:S02]  /*555f0*/  IMAD.MOV.U32 R128, RZ, RZ, R136 ;  /* 0x000000ffff807224 */ /* 0x000fe400078e0088 */
[----:B------:R-:W-:Y:S02]  /*55600*/  IMAD.MOV.U32 R129, RZ, RZ, R137 ;  /* 0x000000ffff817224 */ /* 0x000fe400078e0089 */
[----:B------:R-:W-:Y:S01]  /*55610*/  IMAD.MOV.U32 R136, RZ, RZ, R144 ;  /* 0x000000ffff887224 */ /* 0x000fe200078e0090 */
[----:B------:R-:W-:Y:S01]  /*55620*/  MOV R144, R17 ;  /* 0x0000001100907202 */ /* 0x000fe20000000f00 */
[----:B------:R-:W-:-:S02]  /*55630*/  IMAD.MOV.U32 R130, RZ, RZ, R138 ;  /* 0x000000ffff827224 */ /* 0x000fc400078e008a */
[----:B------:R-:W-:Y:S02]  /*55640*/  IMAD.MOV.U32 R137, RZ, RZ, R145 ;  /* 0x000000ffff897224 */ /* 0x000fe400078e0091 */
[----:B------:R-:W-:Y:S02]  /*55650*/  IMAD.MOV.U32 R138, RZ, RZ, R146 ;  /* 0x000000ffff8a7224 */ /* 0x000fe400078e0092 */
[----:B----4-:R-:W-:Y:S02]  /*55660*/  IMAD.MOV.U32 R145, RZ, RZ, R22 ;  /* 0x000000ffff917224 */ /* 0x010fe400078e0016 */
[----:B------:R-:W-:Y:S01]  /*55670*/  IMAD.MOV.U32 R146, RZ, RZ, R21 ;  /* 0x000000ffff927224 */ /* 0x000fe200078e0015 */
[----:B--2---:R1:W-:Y:S04]  /*55680*/  STL.64 [R1+0x7c0], R12 ;  /* 0x0007c00c01007387 */ /* 0x0043e80000100a00 */
[----:B------:R2:W-:Y:S04]  /*55690*/  STL.64 [R1+0x7c8], R14 ;  /* 0x0007c80e01007387 */ /* 0x0005e80000100a00 */
[----:B------:R-:W3:Y:S04]  /*556a0*/  LDL.LU R147, [R1+0x50] ;  /* 0x0000500001937983 */ /* 0x000ee80000300800 */
[----:B------:R-:W4:Y:S04]  /*556b0*/  LDL.LU R148, [R1+0x58] ;  /* 0x0000580001947983 */ /* 0x000f280000300800 */
[----:B------:R-:W4:Y:S04]  /*556c0*/  LDL.LU R149, [R1+0x454] ;  /* 0x0004540001957983 */ /* 0x000f280000300800 */
[----:B------:R-:W4:Y:S04]  /*556d0*/  LDL.LU R150, [R1+0x45c] ;  /* 0x00045c0001967983 */ /* 0x000f280000300800 */
[----:B------:R-:W4:Y:S04]  /*556e0*/  LDL.LU R151, [R1+0x54] ;  /* 0x0000540001977983 */ /* 0x000f280000300800 */
[----:B------:R-:W4:Y:S04]  /*556f0*/  LDL.LU R17, [R1+0x5c] ;  /* 0x00005c0001117983 */ /* 0x000f280000300800 */
[----:B------:R-:W4:Y:S04]  /*55700*/  LDL.LU R22, [R1+0x460] ;  /* 0x0004600001167983 */ /* 0x000f280000300800 */
[----:B------:R-:W4:Y:S04]  /*55710*/  LDL.LU R21, [R1+0x468] ;  /* 0x0004680001157983 */ /* 0x000f280000300800 */
[----:B------:R2:W-:Y:S01]  /*55720*/  STSM.16.M88.4 [R4], R8 ;  /* 0x0000000804007844 */ /* 0x0005e20000000200 */
[----:B------:R-:W-:Y:S01]  /*55730*/  BAR.SYNC.DEFER_BLOCKING 0x0 ;  /* 0x0000000000007b1d */ /* 0x000fe20000010000 */
[----:B-1----:R-:W-:-:S02]  /*55740*/  IMAD.MOV.U32 R12, RZ, RZ, R117 ;  /* 0x000000ffff0c7224 */ /* 0x002fc400078e0075 */
[----:B------:R-:W-:-:S03]  /*55750*/  IMAD.MOV.U32 R13, RZ, RZ, R118 ;  /* 0x000000ffff0d7224 */ /* 0x000fc600078e0076 */
[----:B------:R-:W1:Y:S01]  /*55760*/  LDS.128 R92, [R0] ;  /* 0x00000000005c7984 */ /* 0x000e620000000c00 */
[----:B--2---:R-:W-:Y:S02]  /*55770*/  IMAD.MOV.U32 R14, RZ, RZ, R119 ;  /* 0x000000ffff0e7224 */ /* 0x004fe400078e0077 */
[----:B------:R-:W-:Y:S01]  /*55780*/  IMAD.MOV.U32 R15, RZ, RZ, R120 ;  /* 0x000000ffff0f7224 */ /* 0x000fe200078e0078 */
[----:B------:R-:W-:Y:S06]  /*55790*/  BAR.SYNC.DEFER_BLOCKING 0x0 ;  /* 0x0000000000007b1d */ /* 0x000fec0000010000 */
[----:B------:R-:W-:Y:S02]  /*557a0*/  STSM.16.M88.4 [R4], R12 ;  /* 0x0000000c04007844 */ /* 0x000fe40000000200 */
[----:B------:R-:W-:Y:S06]  /*557b0*/  BAR.SYNC.DEFER_BLOCKING 0x0 ;  /* 0x0000000000007b1d */ /* 0x000fec0000010000 */
[----:B------:R-:W2:Y:S01]  /*557c0*/  LDS.128 R12, [R0] ;  /* 0x00000000000c7984 */ /* 0x000ea20000000c00 */
[----:B------:R-:W-:Y:S01]  /*557d0*/  IMAD.MOV.U32 R10, RZ, RZ, R123 ;  /* 0x000000ffff0a7224 */ /* 0x000fe200078e007b */
[----:B------:R-:W-:Y:S01]  /*557e0*/  MOV R11, R124 ;  /* 0x0000007c000b7202 */ /* 0x000fe20000000f00 */
[----:B------:R-:W-:Y:S01]  /*557f0*/  IMAD.MOV.U32 R123, RZ, RZ, R131 ;  /* 0x000000ffff7b7224 */ /* 0x000fe200078e0083 */
[----:B-1----:R-:W-:Y:S01]  /*55800*/  STL.64 [R1+0x7b0], R92 ;  /* 0x0007b05c01007387 */ /* 0x002fe20000100a00 */
[----:B------:R-:W-:-:S02]  /*55810*/  IMAD.MOV.U32 R117, RZ, RZ, R125 ;  /* 0x000000ffff757224 */ /* 0x000fc400078e007d */
[----:B------:R-:W-:Y:S01]  /*55820*/  IMAD.MOV.U32 R124, RZ, RZ, R132 ;  /* 0x000000ffff7c7224 */ /* 0x000fe200078e0084 */
[----:B------:R-:W-:Y:S01]  /*55830*/  STL.64 [R1+0x7b8], R94 ;  /* 0x0007b85e01007387 */ /* 0x000fe20000100a00 */
[----:B------:R-:W-:Y:S02]  /*55840*/  IMAD.MOV.U32 R131, RZ, RZ, R139 ;  /* 0x000000ffff837224 */ /* 0x000fe400078e008b */
[----:B------:R-:W-:Y:S01]  /*55850*/  IMAD.MOV.U32 R118, RZ, RZ, R126 ;  /* 0x000000ffff767224 */ /* 0x000fe200078e007e */
[----:B------:R-:W-:Y:S01]  /*55860*/  MOV R126, R134 ;  /* 0x00000086007e7202 */ /* 0x000fe20000000f00 */
[----:B------:R-:W-:Y:S01]  /*55870*/  IMAD.MOV.U32 R125, RZ, RZ, R133 ;  /* 0x000000ffff7d7224 */ /* 0x000fe200078e0085 */
[----:B------:R-:W-:Y:S01]  /*55880*/  BAR.SYNC.DEFER_BLOCKING 0x0 ;  /* 0x0000000000007b1d */ /* 0x000fe20000010000 */
        /* <DEDUP_REMOVED lines=12> */
[----:B--2---:R1:W-:Y:S04]  /*55950*/  STL.64 [R1+0x7a0], R12 ;  /* 0x0007a00c01007387 */ /* 0x0043e80000100a00 */
[----:B------:R2:W-:Y:S01]  /*55960*/  STL.64 [R1+0x7a8], R14 ;  /* 0x0007a80e01007387 */ /* 0x0005e20000100a00 */
[----:B------:R-:W-:-:S02]  /*55970*/  IMAD.MOV.U32 R122, RZ, RZ, R130 ;  /* 0x000000ffff7a7224 */ /* 0x000fc400078e0082 */
[----:B------:R-:W-:Y:S02]  /*55980*/  IMAD.MOV.U32 R129, RZ, RZ, R137 ;  /* 0x000000ffff817224 */ /* 0x000fe400078e0089 */
[----:B------:R-:W-:Y:S02]  /*55990*/  IMAD.MOV.U32 R130, RZ, RZ, R138 ;  /* 0x000000ffff827224 */ /* 0x000fe400078e008a */
[----:B------:R-:W-:Y:S02]  /*559a0*/  IMAD.MOV.U32 R137, RZ, RZ, R145 ;  /* 0x000000ffff897224 */ /* 0x000fe400078e0091 */
[----:B------:R-:W-:Y:S02]  /*559b0*/  IMAD.MOV.U32 R138, RZ, RZ, R146 ;  /* 0x000000ffff8a7224 */ /* 0x000fe400078e0092 */
[----:B---3--:R-:W-:Y:S02]  /*559c0*/  IMAD.MOV.U32 R139, RZ, RZ, R147 ;  /* 0x000000ffff8b7224 */ /* 0x008fe400078e0093 */
[----:B------:R-:W3:Y:S01]  /*559d0*/  LDL.LU R147, [R1+0x60] ;  /* 0x0000600001937983 */ /* 0x000ee20000300800 */
[----:B----4-:R-:W-:-:S03]  /*559e0*/  IMAD.MOV.U32 R140, RZ, RZ, R148 ;  /* 0x000000ffff8c7224 */ /* 0x010fc600078e0094 */
[----:B------:R-:W4:Y:S01]  /*559f0*/  LDL.LU R148, [R1+0x68] ;  /* 0x0000680001947983 */ /* 0x000f220000300800 */
[----:B------:R-:W-:-:S03]  /*55a00*/  IMAD.MOV.U32 R141, RZ, RZ, R149 ;  /* 0x000000ffff8d7224 */ /* 0x000fc600078e0095 */
        /* <DEDUP_REMOVED lines=9> */
[----:B------:R-:W-:-:S03]  /*55aa0*/  MOV R146, R21 ;  /* 0x0000001500927202 */ /* 0x000fc60000000f00 */
[----:B------:R-:W4:Y:S04]  /*55ab0*/  LDL.LU R21, [R1+0x478] ;  /* 0x0004780001157983 */ /* 0x000f280000300800 */
[----:B------:R2:W-:Y:S01]  /*55ac0*/  STSM.16.M88.4 [R4], R8 ;  /* 0x0000000804007844 */ /* 0x0005e20000000200 */
[----:B------:R-:W-:Y:S01]  /*55ad0*/  BAR.SYNC.DEFER_BLOCKING 0x0 ;  /* 0x0000000000007b1d */ /* 0x000fe20000010000 */
[----:B-1----:R-:W-:Y:S02]  /*55ae0*/  IMAD.MOV.U32 R12, RZ, RZ, R117 ;  /* 0x000000ffff0c7224 */ /* 0x002fe400078e0075 */
        /* <DEDUP_REMOVED lines=8> */
[----:B------:R-:W-:-:S02]  /*55b70*/  IMAD.MOV.U32 R10, RZ, RZ, R123 ;  /* 0x000000ffff0a7224 */ /* 0x000fc400078e007b */
[----:B------:R-:W-:Y:S01]  /*55b80*/  IMAD.MOV.U32 R11, RZ, RZ, R124 ;  /* 0x000000ffff0b7224 */ /* 0x000fe200078e007c */
[----:B-1----:R-:W-:Y:S01]  /*55b90*/  STL.64 [R1+0x790], R92 ;  /* 0x0007905c01007387 */ /* 0x002fe20000100a00 */
[----:B------:R-:W-:Y:S01]  /*55ba0*/  IMAD.MOV.U32 R123, RZ, RZ, R131 ;  /* 0x000000ffff7b7224 */ /* 0x000fe200078e0083 */
[----:B------:R-:W-:Y:S01]  /*55bb0*/  MOV R118, R126 ;  /* 0x0000007e00767202 */ /* 0x000fe20000000f00 */
[----:B------:R-:W-:Y:S01]  /*55bc0*/  IMAD.MOV.U32 R117, RZ, RZ, R125 ;  /* 0x000000ffff757224 */ /* 0x000fe200078e007d */
[----:B------:R-:W-:Y:S01]  /*55bd0*/  STL.64 [R1+0x798], R94 ;  /* 0x0007985e01007387 */ /* 0x000fe20000100a00 */
[----:B------:R-:W-:Y:S02]  /*55be0*/  IMAD.MOV.U32 R124, RZ, RZ, R132 ;  /* 0x000000ffff7c7224 */ /* 0x000fe400078e0084 */
[----:B------:R-:W-:Y:S01]  /*55bf0*/  IMAD.MOV.U32 R131, RZ, RZ, R139 ;  /* 0x000000ffff837224 */ /* 0x000fe200078e008b */
[----:B------:R-:W-:Y:S01]  /*55c00*/  BAR.SYNC.DEFER_BLOCKING 0x0 ;  /* 0x0000000000007b1d */ /* 0x000fe20000010000 */
        /* <DEDUP_REMOVED lines=13> */
[----:B--2---:R1:W-:Y:S04]  /*55ce0*/  STL.64 [R1+0x780], R12 ;  /* 0x0007800c01007387 */ /* 0x0043e80000100a00 */
[----:B------:R2:W-:Y:S01]  /*55cf0*/  STL.64 [R1+0x788], R14 ;  /* 0x0007880e01007387 */ /* 0x0005e20000100a00 */
[----:B------:R-:W-:-:S02]  /*55d00*/  IMAD.MOV.U32 R122, RZ, RZ, R130 ;  /* 0x000000ffff7a7224 */ /* 0x000fc400078e0082 */
[----:B------:R-:W-:Y:S02]  /*55d10*/  IMAD.MOV.U32 R129, RZ, RZ, R137 ;  /* 0x000000ffff817224 */ /* 0x000fe400078e0089 */
[----:B------:R-:W-:Y:S02]  /*55d20*/  IMAD.MOV.U32 R136, RZ, RZ, R144 ;  /* 0x000000ffff887224 */ /* 0x000fe400078e0090 */
[----:B------:R-:W-:Y:S01]  /*55d30*/  IMAD.MOV.U32 R130, RZ, RZ, R138 ;  /* 0x000000ffff827224 */ /* 0x000fe200078e008a */
[----:B------:R-:W-:Y:S01]  /*55d40*/  MOV R138, R146 ;  /* 0x00000092008a7202 */ /* 0x000fe20000000f00 */
        /* <DEDUP_REMOVED lines=16> */
[----:B------:R-:W4:Y:S04]  /*55e50*/  LDL.LU R21, [R1+0x488] ;  /* 0x0004880001157983 */ /* 0x000f280000300800 */
[----:B------:R2:W-:Y:S01]  /*55e60*/  STSM.16.M88.4 [R4], R8 ;  /* 0x0000000804007844 */ /* 0x0005e20000000200 */
[----:B------:R-:W-:Y:S01]  /*55e70*/  BAR.SYNC.DEFER_BLOCKING 0x0 ;  /* 0x0000000000007b1d */ /* 0x000fe20000010000 */
[----:B-1----:R-:W-:Y:S01]  /*55e80*/  IMAD.MOV.U32 R12, RZ, RZ, R117 ;  /* 0x000000ffff0c7224 */ /* 0x002fe200078e0075 */
[----:B------:R-:W-:Y:S01]  /*55e90*/  MOV R13, R118 ;  /* 0x00000076000d7202 */ /* 0x000fe20000000f00 */
[----:B--2---:R-:W-:-:S03]  /*55ea0*/  IMAD.MOV.U32 R14, RZ, RZ, R119 ;  /* 0x000000ffff0e7224 */ /* 0x004fc600078e0077 */
[----:B------:R-:W1:Y:S01]  /*55eb0*/  LDS.128 R92, [R0] ;  /* 0x00000000005c7984 */ /* 0x000e620000000c00 */
        /* <DEDUP_REMOVED lines=8> */
[----:B------:R-:W-:Y:S02]  /*55f40*/  IMAD.MOV.U32 R123, RZ, RZ, R131 ;  /* 0x000000ffff7b7224 */ /* 0x000fe400078e0083 */
[----:B------:R-:W-:Y:S01]  /*55f50*/  IMAD.MOV.U32 R117, RZ, RZ, R125 ;  /* 0x000000ffff757224 */ /* 0x000fe200078e007d */
[----:B------:R-:W-:Y:S01]  /*55f60*/  STL.64 [R1+0x778], R94 ;  /* 0x0007785e01007387 */ /* 0x000fe20000100a00 */
[----:B------:R-:W-:Y:S02]  /*55f70*/  IMAD.MOV.U32 R124, RZ, RZ, R132 ;  /* 0x000000ffff7c7224 */ /* 0x000fe400078e0084 */
[----:B------:R-:W-:Y:S02]  /*55f80*/  IMAD.MOV.U32 R131, RZ, RZ, R139 ;  /* 0x000000ffff837224 */ /* 0x000fe400078e008b */
[----:B------:R-:W-:Y:S01]  /*55f90*/  IMAD.MOV.U32 R118, RZ, RZ, R126 ;  /* 0x000000ffff767224 */ /* 0x000fe200078e007e */
[----:B------:R-:W-:Y:S01]  /*55fa0*/  MOV R120, R128 ;  /* 0x0000008000787202 */ /* 0x000fe20000000f00 */
        /* <DEDUP_REMOVED lines=12> */
[----:B--2---:R1:W-:Y:S01]  /*56070*/  STL.64 [R1+0x760], R12 ;  /* 0x0007600c01007387 */ /* 0x0043e20000100a00 */
[----:B------:R-:W-:-:S03]  /*56080*/  IMAD.MOV.U32 R135, RZ, RZ, R143 ;  /* 0x000000ffff877224 */ /* 0x000fc600078e008f */
[----:B------:R2:W-:Y:S01]  /*56090*/  STL.64 [R1+0x768], R14 ;  /* 0x0007680e01007387 */ /* 0x0005e20000100a00 */
[----:B------:R-:W-:Y:S01]  /*560a0*/  IMAD.MOV.U32 R122, RZ, RZ, R130 ;  /* 0x000000ffff7a7224 */ /* 0x000fe200078e0082 */
[----:B------:R-:W-:Y:S01]  /*560b0*/  MOV R130, R138 ;  /* 0x0000008a00827202 */ /* 0x000fe20000000f00 */
[----:B------:R-:W-:Y:S02]  /*560c0*/  IMAD.MOV.U32 R129, RZ, RZ, R137 ;  /* 0x000000ffff817224 */ /* 0x000fe400078e0089 */
[----:B------:R-:W-:Y:S02]  /*560d0*/  IMAD.MOV.U32 R136, RZ, RZ, R144 ;  /* 0x000000ffff887224 */ /* 0x000fe400078e0090 */
[----:B------:R-:W-:Y:S02]  /*560e0*/  IMAD.MOV.U32 R137, RZ, RZ, R145 ;  /* 0x000000ffff897224 */ /* 0x000fe400078e0091 */
[----:B------:R-:W-:Y:S02]  /*560f0*/  IMAD.MOV.U32 R138, RZ, RZ, R146 ;  /* 0x000000ffff8a7224 */ /* 0x000fe400078e0092 */
[----:B---3--:R-:W-:-:S02]  /*56100*/  IMAD.MOV.U32 R139, RZ, RZ, R147 ;  /* 0x000000ffff8b7224 */ /* 0x008fc400078e0093 */
[----:B------:R-:W3:Y:S01]  /*56110*/  LDL.LU R147, [R1+0x80] ;  /* 0x0000800001937983 */ /* 0x000ee20000300800 */
[----:B----4-:R-:W-:-:S03]  /*56120*/  MOV R140, R148 ;  /* 0x00000094008c7202 */ /* 0x010fc60000000f00 */
        /* <DEDUP_REMOVED lines=16> */
[----:B--2---:R-:W-:Y:S01]  /*56230*/  MOV R15, R120 ;  /* 0x00000078000f7202 */ /* 0x004fe20000000f00 */
[----:B------:R-:W-:-:S03]  /*56240*/  IMAD.MOV.U32 R13, RZ, RZ, R118 ;  /* 0x000000ffff0d7224 */ /* 0x000fc600078e0076 */
        /* <DEDUP_REMOVED lines=28> */
[----:B------:R-:W-:Y:S01]  /*56410*/  IMAD.MOV.U32 R128, RZ, RZ, R136 ;  /* 0x000000ffff807224 */ /* 0x000fe200078e0088 */
[----:B--2---:R1:W-:Y:S01]  /*56420*/  STL.64 [R1+0x740], R12 ;  /* 0x0007400c01007387 */ /* 0x0043e20000100a00 */
[----:B------:R-:W-:-:S03]  /*56430*/  IMAD.MOV.U32 R135, RZ, RZ, R143 ;  /* 0x000000ffff877224 */ /* 0x000fc600078e008f */
[----:B------:R2:W-:Y:S01]  /*56440*/  STL.64 [R1+0x748], R14 ;  /* 0x0007480e01007387 */ /* 0x0005e20000100a00 */
[----:B------:R-:W-:Y:S02]  /*56450*/  IMAD.MOV.U32 R129, RZ, RZ, R137 ;  /* 0x000000ffff817224 */ /* 0x000fe400078e0089 */
[----:B------:R-:W-:Y:S02]  /*56460*/  IMAD.MOV.U32 R136, RZ, RZ, R144 ;  /* 0x000000ffff887224 */ /* 0x000fe400078e0090 */
[----:B------:R-:W-:Y:S02]  /*56470*/  IMAD.MOV.U32 R130, RZ, RZ, R138 ;  /* 0x000000ffff827224 */ /* 0x000fe400078e008a */
[----:B------:R-:W-:Y:S02]  /*56480*/  IMAD.MOV.U32 R137, RZ, RZ, R145 ;  /* 0x000000ffff897224 */ /* 0x000fe400078e0091 */
[----:B------:R-:W-:Y:S02]  /*56490*/  IMAD.MOV.U32 R138, RZ, RZ, R146 ;  /* 0x000000ffff8a7224 */ /* 0x000fe400078e0092 */
[----:B---3--:R-:W-:-:S02]  /*564a0*/  IMAD.MOV.U32 R139, RZ, RZ, R147 ;  /* 0x000000ffff8b7224 */ /* 0x008fc400078e0093 */
[----:B------:R-:W3:Y:S01]  /*564b0*/  LDL.LU R147, [R1+0x90] ;  /* 0x0000900001937983 */ /* 0x000ee20000300800 */
[----:B----4-:R-:W-:-:S03]  /*564c0*/  IMAD.MOV.U32 R140, RZ, RZ, R148 ;  /* 0x000000ffff8c7224 */ /* 0x010fc600078e0094 */
[----:B------:R-:W4:Y:S01]  /*564d0*/  LDL.LU R148, [R1+0x98] ;  /* 0x0000980001947983 */ /* 0x000f220000300800 */
[----:B------:R-:W-:-:S03]  /*564e0*/  IMAD.MOV.U32 R141, RZ, RZ, R149 ;  /* 0x000000ffff8d7224 */ /* 0x000fc600078e0095 */
[----:B------:R-:W4:Y:S01]  /*564f0*/  LDL.LU R149, [R1+0x494] ;  /* 0x0004940001957983 */ /* 0x000f220000300800 */
[----:B------:R-:W-:-:S03]  /*56500*/  MOV R142, R150 ;  /* 0x00000096008e7202 */ /* 0x000fc60000000f00 */
        /* <DEDUP_REMOVED lines=29> */
[----:B------:R-:W-:Y:S01]  /*566e0*/  MOV R9, R122 ;  /* 0x0000007a00097202 */ /* 0x000fe20000000f00 */
[----:B------:R-:W-:Y:S01]  /*566f0*/  IMAD.MOV.U32 R125, RZ, RZ, R133 ;  /* 0x000000ffff7d7224 */ /* 0x000fe200078e0085 */
[----:B------:R-:W-:Y:S01]  /*56700*/  BAR.SYNC.DEFER_BLOCKING 0x0 ;  /* 0x0000000000007b1d */ /* 0x000fe20000010000 */
        /* <DEDUP_REMOVED lines=398> */
[----:B------:R-:W-:Y:S01]  /*57ff0*/  IMAD.MOV.U32 R117, RZ, RZ, R125 ;  /* 0x000000ffff757224 */ /* 0x000fe200078e007d */
[----:B------:R-:W-:Y:S01]  /*58000*/  MOV R125, R133 ;  /* 0x00000085007d7202 */ /* 0x000fe20000000f00 */
[----:B------:R-:W-:Y:S01]  /*58010*/  IMAD.MOV.U32 R124, RZ, RZ, R132 ;  /* 0x000000ffff7c7224 */ /* 0x000fe200078e0084 */
[----:B------:R-:W-:Y:S01]  /*58020*/  STL.64 [R1+0x658], R94 ;  /* 0x0006585e01007387 */ /* 0x000fe20000100a00 */
[----:B------:R-:W-:-:S02]  /*58030*/  IMAD.MOV.U32 R131, RZ, RZ, R139 ;  /* 0x000000ffff837224 */ /* 0x000fc400078e008b */
[----:B------:R-:W-:Y:S01]  /*58040*/  IMAD.MOV.U32 R118, RZ, RZ, R126 ;  /* 0x000000ffff767224 */ /* 0x000fe200078e007e */
[----:B------:R-:W-:Y:S01]  /*58050*/  BAR.SYNC.DEFER_BLOCKING 0x0 ;  /* 0x0000000000007b1d */ /* 0x000fe20000010000 */
        /* <DEDUP_REMOVED lines=13> */
[----:B--2---:R1:W-:Y:S04]  /*58130*/  STL.64 [R1+0x640], R12 ;  /* 0x0006400c01007387 */ /* 0x0043e80000100a00 */
[----:B------:R2:W-:Y:S01]  /*58140*/  STL.64 [R1+0x648], R14 ;  /* 0x0006480e01007387 */ /* 0x0005e20000100a00 */
[----:B------:R-:W-:Y:S02]  /*58150*/  IMAD.MOV.U32 R129, RZ, RZ, R137 ;  /* 0x000000ffff817224 */ /* 0x000fe400078e0089 */
[----:B------:R-:W-:Y:S02]  /*58160*/  IMAD.MOV.U32 R136, RZ, RZ, R144 ;  /* 0x000000ffff887224 */ /* 0x000fe400078e0090 */
[----:B------:R-:W-:-:S02]  /*58170*/  IMAD.MOV.U32 R130, RZ, RZ, R138 ;  /* 0x000000ffff827224 */ /* 0x000fc400078e008a */
        /* <DEDUP_REMOVED lines=38> */
[----:B------:R-:W-:Y:S01]  /*583e0*/  BAR.SYNC.DEFER_BLOCKING 0x0 ;  /* 0x0000000000007b1d */ /* 0x000fe20000010000 */
        /* <DEDUP_REMOVED lines=14> */
[----:B--2---:R1:W-:Y:S04]  /*584d0*/  STL.64 [R1+0x620], R12 ;  /* 0x0006200c01007387 */ /* 0x0043e80000100a00 */
[----:B------:R2:W-:Y:S01]  /*584e0*/  STL.64 [R1+0x628], R14 ;  /* 0x0006280e01007387 */ /* 0x0005e20000100a00 */
[----:B------:R-:W-:Y:S02]  /*584f0*/  IMAD.MOV.U32 R118, RZ, RZ, R126 ;  /* 0x000000ffff767224 */ /* 0x000fe400078e007e */
[----:B------:R-:W-:-:S02]  /*58500*/  IMAD.MOV.U32 R125, RZ, RZ, R133 ;  /* 0x000000ffff7d7224 */ /* 0x000fc400078e0085 */
[----:B------:R-:W-:Y:S02]  /*58510*/  IMAD.MOV.U32 R126, RZ, RZ, R134 ;  /* 0x000000ffff7e7224 */ /* 0x000fe400078e0086 */
[----:B------:R-:W-:Y:S02]  /*58520*/  IMAD.MOV.U32 R133, RZ, RZ, R141 ;  /* 0x000000ffff857224 */ /* 0x000fe400078e008d */
[----:B------:R-:W-:Y:S02]  /*58530*/  IMAD.MOV.U32 R134, RZ, RZ, R142 ;  /* 0x000000ffff867224 */ /* 0x000fe400078e008e */
[----:B---3--:R-:W-:Y:S02]  /*58540*/  IMAD.MOV.U32 R139, RZ, RZ, R147 ;  /* 0x000000ffff8b7224 */ /* 0x008fe400078e0093 */
[----:B----4-:R-:W-:Y:S01]  /*58550*/  IMAD.MOV.U32 R140, RZ, RZ, R148 ;  /* 0x000000ffff8c7224 */ /* 0x010fe200078e0094 */
[----:B------:R-:W-:Y:S02]  /*58560*/  MOV R143, R149 ;  /* 0x00000095008f7202 */ /* 0x000fe40000000f00 */
[----:B------:R-:W3:Y:S01]  /*58570*/  LDL.LU R149, [R1+0x140] ;  /* 0x0001400001957983 */ /* 0x000ee20000300800 */
[----:B------:R-:W-:-:S03]  /*58580*/  IMAD.MOV.U32 R144, RZ, RZ, R150 ;  /* 0x000000ffff907224 */ /* 0x000fc600078e0096 */
[----:B------:R-:W4:Y:S01]  /*58590*/  LDL.LU R150, [R1+0x148] ;  /* 0x0001480001967983 */ /* 0x000f220000300800 */
[----:B------:R-:W-:-:S03]  /*585a0*/  IMAD.MOV.U32 R145, RZ, RZ, R151 ;  /* 0x000000ffff917224 */ /* 0x000fc600078e0097 */
[----:B------:R-:W3:Y:S01]  /*585b0*/  LDL.LU R151, [R1+0x544] ;  /* 0x0005440001977983 */ /* 0x000ee20000300800 */
[----:B------:R-:W-:-:S03]  /*585c0*/  IMAD.MOV.U32 R146, RZ, RZ, R17 ;  /* 0x000000ffff927224 */ /* 0x000fc600078e0011 */
[----:B------:R-:W3:Y:S01]  /*585d0*/  LDL.LU R17, [R1+0x54c] ;  /* 0x00054c0001117983 */ /* 0x000ee20000300800 */
[----:B------:R-:W-:-:S03]  /*585e0*/  IMAD.MOV.U32 R147, RZ, RZ, R22 ;  /* 0x000000ffff937224 */ /* 0x000fc600078e0016 */
[----:B------:R-:W3:Y:S01]  /*585f0*/  LDL.LU R22, [R1+0x144] ;  /* 0x0001440001167983 */ /* 0x000ee20000300800 */
[----:B------:R-:W-:-:S03]  /*58600*/  IMAD.MOV.U32 R148, RZ, RZ, R21 ;  /* 0x000000ffff947224 */ /* 0x000fc600078e0015 */
[----:B------:R-:W3:Y:S04]  /*58610*/  LDL.LU R21, [R1+0x14c] ;  /* 0x00014c0001157983 */ /* 0x000ee80000300800 */
[----:B------:R-:W4:Y:S04]  /*58620*/  LDL.LU R141, [R1+0x524] ;  /* 0x00052400018d7983 */ /* 0x000f280000300800 */
[----:B------:R-:W3:Y:S04]  /*58630*/  LDL.LU R142, [R1+0x52c] ;  /* 0x00052c00018e7983 */ /* 0x000ee80000300800 */
        /* <DEDUP_REMOVED lines=11> */
[----:B------:R-:W-:Y:S01]  /*586f0*/  IMAD.MOV.U32 R8, RZ, RZ, R121 ;  /* 0x000000ffff087224 */ /* 0x000fe200078e0079 */
[----:B------:R-:W-:-:S02]  /*58700*/  MOV R121, R129 ;  /* 0x0000008100797202 */ /* 0x000fc40000000f00 */
[----:B-1----:R-:W-:Y:S01]  /*58710*/  STL.64 [R1+0x610], R92 ;  /* 0x0006105c01007387 */ /* 0x002fe20000100a00 */
[----:B------:R-:W-:-:S03]  /*58720*/  IMAD.MOV.U32 R9, RZ, RZ, R122 ;  /* 0x000000ffff097224 */ /* 0x000fc600078e007a */
[----:B------:R-:W-:Y:S01]  /*58730*/  STL.64 [R1+0x618], R94 ;  /* 0x0006185e01007387 */ /* 0x000fe20000100a00 */
[----:B------:R-:W-:Y:S02]  /*58740*/  IMAD.MOV.U32 R10, RZ, RZ, R123 ;  /* 0x000000ffff0a7224 */ /* 0x000fe400078e007b */
[----:B------:R-:W-:Y:S01]  /*58750*/  IMAD.MOV.U32 R122, RZ, RZ, R130 ;  /* 0x000000ffff7a7224 */ /* 0x000fe200078e0082 */
[----:B------:R-:W-:Y:S01]  /*58760*/  MOV R130, R138 ;  /* 0x0000008a00827202 */ /* 0x000fe20000000f00 */
[----:B------:R-:W-:Y:S01]  /*58770*/  IMAD.MOV.U32 R129, RZ, RZ, R137 ;  /* 0x000000ffff817224 */ /* 0x000fe200078e0089 */
[----:B------:R-:W-:Y:S01]  /*58780*/  BAR.SYNC.DEFER_BLOCKING 0x0 ;  /* 0x0000000000007b1d */ /* 0x000fe20000010000 */
        /* <DEDUP_REMOVED lines=11> */
[----:B------:R2:W-:Y:S04]  /*58840*/  STL.64 [R1+0x608], R14 ;  /* 0x0006080e01007387 */ /* 0x0005e80000100a00 */
[----:B------:R-:W2:Y:S04]  /*58850*/  LDL.LU R137, [R1+0x124] ;  /* 0x0001240001897983 */ /* 0x000ea80000300800 */
[----:B------:R-:W2:Y:S01]  /*58860*/  LDL.LU R138, [R1+0x12c] ;  /* 0x00012c00018a7983 */ /* 0x000ea20000300800 */
[----:B------:R-:W-:-:S03]  /*58870*/  IMAD.MOV.U32 R118, RZ, RZ, R126 ;  /* 0x000000ffff767224 */ /* 0x000fc600078e007e */
[----:B------:R-:W2:Y:S01]  /*58880*/  LDL.LU R139, [R1+0x530] ;  /* 0x00053000018b7983 */ /* 0x000ea20000300800 */
[----:B------:R-:W-:-:S03]  /*58890*/  IMAD.MOV.U32 R125, RZ, RZ, R133 ;  /* 0x000000ffff7d7224 */ /* 0x000fc600078e0085 */
[----:B------:R-:W2:Y:S01]  /*588a0*/  LDL.LU R140, [R1+0x538] ;  /* 0x00053800018c7983 */ /* 0x000ea20000300800 */
[----:B------:R-:W-:-:S03]  /*588b0*/  IMAD.MOV.U32 R126, RZ, RZ, R134 ;  /* 0x000000ffff7e7224 */ /* 0x000fc600078e0086 */
[----:B------:R2:W-:Y:S01]  /*588c0*/  STSM.16.M88.4 [R4], R8 ;  /* 0x0000000804007844 */ /* 0x0005e20000000200 */
[----:B------:R-:W-:Y:S01]  /*588d0*/  BAR.SYNC.DEFER_BLOCKING 0x0 ;  /* 0x0000000000007b1d */ /* 0x000fe20000010000 */
[----:B----4-:R-:W-:-:S05]  /*588e0*/  IMAD.MOV.U32 R135, RZ, RZ, R141 ;  /* 0x000000ffff877224 */ /* 0x010fca00078e008d */
[----:B------:R-:W4:Y:S01]  /*588f0*/  LDS.128 R92, [R0] ;  /* 0x00000000005c7984 */ /* 0x000f220000000c00 */
[----:B---3--:R-:W-:-:S03]  /*58900*/  IMAD.MOV.U32 R136, RZ, RZ, R142 ;  /* 0x000000ffff887224 */ /* 0x008fc600078e008e */
[----:B------:R-:W3:Y:S04]  /*58910*/  LDL.LU R141, [R1+0x130] ;  /* 0x00013000018d7983 */ /* 0x000ee80000300800 */
[----:B------:R-:W3:Y:S04]  /*58920*/  LDL.LU R142, [R1+0x138] ;  /* 0x00013800018e7983 */ /* 0x000ee80000300800 */
[----:B------:R-:W3:Y:S04]  /*58930*/  LDL.LU R133, [R1+0x514] ;  /* 0x0005140001857983 */ /* 0x000ee80000300800 */
[----:B------:R-:W3:Y:S01]  /*58940*/  LDL.LU R134, [R1+0x51c] ;  /* 0x00051c0001867983 */ /* 0x000ee20000300800 */
[----:B-1----:R-:W-:-:S02]  /*58950*/  IMAD.MOV.U32 R12, RZ, RZ, R117 ;  /* 0x000000ffff0c7224 */ /* 0x002fc400078e0075 */
[----:B------:R-:W-:Y:S02]  /*58960*/  IMAD.MOV.U32 R13, RZ, RZ, R118 ;  /* 0x000000ffff0d7224 */ /* 0x000fe400078e0076 */
[----:B--2---:R-:W-:Y:S02]  /*58970*/  IMAD.MOV.U32 R14, RZ, RZ, R119 ;  /* 0x000000ffff0e7224 */ /* 0x004fe400078e0077 */
[----:B------:R-:W-:Y:S01]  /*58980*/  IMAD.MOV.U32 R15, RZ, RZ, R120 ;  /* 0x000000ffff0f7224 */ /* 0x000fe200078e0078 */
[----:B------:R-:W-:Y:S06]  /*58990*/  BAR.SYNC.DEFER_BLOCKING 0x0 ;  /* 0x0000000000007b1d */ /* 0x000fec0000010000 */
[----:B------:R-:W-:Y:S02]  /*589a0*/  STSM.16.M88.4 [R4], R12 ;  /* 0x0000000c04007844 */ /* 0x000fe40000000200 */
[----:B------:R-:W-:Y:S06]  /*589b0*/  BAR.SYNC.DEFER_BLOCKING 0x0 ;  /* 0x0000000000007b1d */ /* 0x000fec0000010000 */
[----:B------:R-:W1:Y:S01]  /*589c0*/  LDS.128 R12, [R0] ;  /* 0x00000000000c7984 */ /* 0x000e620000000c00 */
[----:B------:R-:W-:-:S03]  /*589d0*/  IMAD.MOV.U32 R10, RZ, RZ, R123 ;  /* 0x000000ffff0a7224 */ /* 0x000fc600078e007b */
[----:B----4-:R-:W-:Y:S01]  /*589e0*/  STL.64 [R1+0x4f0], R92 ;  /* 0x0004f05c01007387 */ /* 0x010fe20000100a00 */
[----:B------:R-:W-:-:S03]  /*589f0*/  IMAD.MOV.U32 R11, RZ, RZ, R124 ;  /* 0x000000ffff0b7224 */ /* 0x000fc600078e007c */
[----:B------:R-:W-:Y:S01]  /*58a00*/  STL.64 [R1+0x4f8], R94 ;  /* 0x0004f85e01007387 */ /* 0x000fe20000100a00 */
[----:B------:R-:W-:Y:S01]  /*58a10*/  IMAD.MOV.U32 R123, RZ, RZ, R129 ;  /* 0x000000ffff7b7224 */ /* 0x000fe200078e0081 */
[----:B------:R-:W-:Y:S01]  /*58a20*/  MOV R124, R130 ;  /* 0x00000082007c7202 */ /* 0x000fe20000000f00 */
[----:B------:R-:W-:Y:S01]  /*58a30*/  IMAD.MOV.U32 R119, RZ, RZ, R125 ;  /* 0x000000ffff777224 */ /* 0x000fe200078e007d */
[----:B------:R-:W-:Y:S01]  /*58a40*/  MOV R8, R121 ;  /* 0x0000007900087202 */ /* 0x000fe20000000f00 */
[----:B------:R-:W-:Y:S01]  /*58a50*/  IMAD.MOV.U32 R120, RZ, RZ, R126 ;  /* 0x000000ffff787224 */ /* 0x000fe200078e007e */
[----:B------:R-:W-:Y:S06]  /*58a60*/  BAR.SYNC.DEFER_BLOCKING 0x0 ;  /* 0x0000000000007b1d */ /* 0x000fec0000010000 */
[----:B-1----:R1:W-:Y:S04]  /*58a70*/  STL.64 [R1+0x4e0], R12 ;  /* 0x0004e00c01007387 */ /* 0x0023e80000100a00 */
[----:B------:R2:W-:Y:S04]  /*58a80*/  STL.64 [R1+0x4e8], R14 ;  /* 0x0004e80e01007387 */ /* 0x0005e80000100a00 */
[----:B------:R-:W4:Y:S04]  /*58a90*/  LDL.LU R129, [R1+0x114] ;  /* 0x0001140001817983 */ /* 0x000f280000300800 */
[----:B------:R-:W4:Y:S01]  /*58aa0*/  LDL.LU R130, [R1+0x11c] ;  /* 0x00011c0001827983 */ /* 0x000f220000300800 */
[----:B------:R-:W-:-:S02]  /*58ab0*/  IMAD.MOV.U32 R125, RZ, RZ, R131 ;  /* 0x000000ffff7d7224 */ /* 0x000fc400078e0083 */
[----:B------:R-:W-:Y:S01]  /*58ac0*/  IMAD.MOV.U32 R9, RZ, RZ, R122 ;  /* 0x000000ffff097224 */ /* 0x000fe200078e007a */
[----:B------:R-:W4:Y:S01]  /*58ad0*/  LDL.LU R131, [R1+0x520] ;  /* 0x0005200001837983 */ /* 0x000f220000300800 */
[----:B------:R-:W-:Y:S02]  /*58ae0*/  IMAD.MOV.U32 R121, RZ, RZ, R127 ;  /* 0x000000ffff797224 */ /* 0x000fe400078e007f */
[----:B------:R-:W-:Y:S02]  /*58af0*/  IMAD.MOV.U32 R126, RZ, RZ, R132 ;  /* 0x000000ffff7e7224 */ /* 0x000fe400078e0084 */
[----:B------:R-:W-:Y:S01]  /*58b00*/  IMAD.MOV.U32 R122, RZ, RZ, R128 ;  /* 0x000000ffff7a7224 */ /* 0x000fe200078e0080 */
[----:B------:R-:W4:Y:S04]  /*58b10*/  LDL.LU R132, [R1+0x528] ;  /* 0x0005280001847983 */ /* 0x000f280000300800 */
[----:B------:R2:W-:Y:S01]  /*58b20*/  STSM.16.M88.4 [R4], R8 ;  /* 0x0000000804007844 */ /* 0x0005e20000000200 */
[----:B------:R-:W-:Y:S01]  /*58b30*/  BAR.SYNC.DEFER_BLOCKING 0x0 ;  /* 0x0000000000007b1d */ /* 0x000fe20000010000 */
[----:B-1----:R-:W-:-:S02]  /*58b40*/  IMAD.MOV.U32 R12, RZ, RZ, R119 ;  /* 0x000000ffff0c7224 */ /* 0x002fc400078e0077 */
[----:B------:R-:W-:-:S03]  /*58b50*/  IMAD.MOV.U32 R13, RZ, RZ, R120 ;  /* 0x000000ffff0d7224 */ /* 0x000fc600078e0078 */
[----:B------:R-:W1:Y:S01]  /*58b60*/  LDS.128 R92, [R0] ;  /* 0x00000000005c7984 */ /* 0x000e620000000c00 */
[----:B---3--:R-:W-:-:S03]  /*58b70*/  IMAD.MOV.U32 R127, RZ, RZ, R133 ;  /* 0x000000ffff7f7224 */ /* 0x008fc600078e0085 */
[----:B------:R-:W3:Y:S01]  /*58b80*/  LDL.LU R133, [R1+0x120] ;  /* 0x0001200001857983 */ /* 0x000ee20000300800 */
[----:B------:R-:W-:-:S03]  /*58b90*/  IMAD.MOV.U32 R128, RZ, RZ, R134 ;  /* 0x000000ffff807224 */ /* 0x000fc600078e0086 */
[----:B------:R-:W3:Y:S01]  /*58ba0*/  LDL.LU R134, [R1+0x128] ;  /* 0x0001280001867983 */ /* 0x000ee20000300800 */
[----:B--2---:R-:W-:Y:S02]  /*58bb0*/  IMAD.MOV.U32 R14, RZ, RZ, R121 ;  /* 0x000000ffff0e7224 */ /* 0x004fe400078e0079 */
[----:B------:R-:W-:Y:S01]  /*58bc0*/  IMAD.MOV.U32 R15, RZ, RZ, R122 ;  /* 0x000000ffff0f7224 */ /* 0x000fe200078e007a */
[----:B------:R-:W-:Y:S06]  /*58bd0*/  BAR.SYNC.DEFER_BLOCKING 0x0 ;  /* 0x0000000000007b1d */ /* 0x000fec0000010000 */
[----:B------:R-:W-:Y:S02]  /*58be0*/  STSM.16.M88.4 [R4], R12 ;  /* 0x0000000c04007844 */ /* 0x000fe40000000200 */
[----:B------:R-:W-:Y:S01]  /*58bf0*/  BAR.SYNC.DEFER_BLOCKING 0x0 ;  /* 0x0000000000007b1d */ /* 0x000fe20000010000 */
[----:B------:R-:W-:Y:S01]  /*58c00*/  MOV R8, R123 ;  /* 0x0000007b00087202 */ /* 0x000fe20000000f00 */
[----:B------:R-:W-:-:S02]  /*58c10*/  IMAD.MOV.U32 R9, RZ, RZ, R124 ;  /* 0x000000ffff097224 */ /* 0x000fc400078e007c */
[----:B------:R-:W-:Y:S02]  /*58c20*/  IMAD.MOV.U32 R10, RZ, RZ, R125 ;  /* 0x000000ffff0a7224 */ /* 0x000fe400078e007d */
[----:B------:R-:W2:Y:S01]  /*58c30*/  LDS.128 R12, [R0] ;  /* 0x00000000000c7984 */ /* 0x000ea20000000c00 */
[----:B------:R-:W-:Y:S01]  /*58c40*/  IMAD.MOV.U32 R11, RZ, RZ, R126 ;  /* 0x000000ffff0b7224 */ /* 0x000fe200078e007e */
[----:B------:R-:W-:Y:S06]  /*58c50*/  BAR.SYNC.DEFER_BLOCKING 0x0 ;  /* 0x0000000000007b1d */ /* 0x000fec0000010000 */
[----:B------:R-:W-:Y:S04]  /*58c60*/  STSM.16.M88.4 [R4], R8 ;  /* 0x0000000804007844 */ /* 0x000fe80000000200 */
[----:B-1----:R-:W-:Y:S04]  /*58c70*/  STL.64 [R1+0x4d0], R92 ;  /* 0x0004d05c01007387 */ /* 0x002fe80000100a00 */
[----:B------:R-:W-:Y:S01]  /*58c80*/  STL.64 [R1+0x4d8], R94 ;  /* 0x0004d85e01007387 */ /* 0x000fe20000100a00 */
[----:B------:R-:W-:Y:S06]  /*58c90*/  BAR.SYNC.DEFER_BLOCKING 0x0 ;  /* 0x0000000000007b1d */ /* 0x000fec0000010000 */
[----:B------:R-:W1:Y:S04]  /*58ca0*/  LDS.128 R92, [R0] ;  /* 0x00000000005c7984 */ /* 0x000e680000000c00 */
[----:B--2---:R2:W-:Y:S04]  /*58cb0*/  STL.64 [R1+0x4c0], R12 ;  /* 0x0004c00c01007387 */ /* 0x0045e80000100a00 */
[----:B------:R4:W-:Y:S01]  /*58cc0*/  STL.64 [R1+0x4c8], R14 ;  /* 0x0004c80e01007387 */ /* 0x0009e20000100a00 */
[----:B--2---:R-:W-:-:S02]  /*58cd0*/  IMAD.MOV.U32 R12, RZ, RZ, R127 ;  /* 0x000000ffff0c7224 */ /* 0x004fc400078e007f */
[----:B------:R-:W-:Y:S02]  /*58ce0*/  IMAD.MOV.U32 R13, RZ, RZ, R128 ;  /* 0x000000ffff0d7224 */ /* 0x000fe400078e0080 */
[----:B----4-:R-:W-:Y:S02]  /*58cf0*/  IMAD.MOV.U32 R14, RZ, RZ, R129 ;  /* 0x000000ffff0e7224 */ /* 0x010fe400078e0081 */
[----:B------:R-:W-:Y:S01]  /*58d00*/  IMAD.MOV.U32 R15, RZ, RZ, R130 ;  /* 0x000000ffff0f7224 */ /* 0x000fe200078e0082 */
[----:B------:R-:W-:Y:S06]  /*58d10*/  BAR.SYNC.DEFER_BLOCKING 0x0 ;  /* 0x0000000000007b1d */ /* 0x000fec0000010000 */
[----:B------:R-:W-:Y:S02]  /*58d20*/  STSM.16.M88.4 [R4], R12 ;  /* 0x0000000c04007844 */ /* 0x000fe40000000200 */
[----:B------:R-:W-:Y:S01]  /*58d30*/  BAR.SYNC.DEFER_BLOCKING 0x0 ;  /* 0x0000000000007b1d */ /* 0x000fe20000010000 */
[----:B------:R-:W-:Y:S01]  /*58d40*/  IMAD.MOV.U32 R8, RZ, RZ, R131 ;  /* 0x000000ffff087224 */ /* 0x000fe200078e0083 */
[----:B------:R-:W-:-:S04]  /*58d50*/  MOV R9, R132 ;  /* 0x0000008400097202 */ /* 0x000fc80000000f00 */
[----:B------:R-:W2:Y:S04]  /*58d60*/  LDS.128 R12, [R0] ;  /* 0x00000000000c7984 */ /* 0x000ea80000000c00 */
[----:B-1----:R-:W-:Y:S04]  /*58d70*/  STL.64 [R1+0x4b0], R92 ;  /* 0x0004b05c01007387 */ /* 0x002fe80000100a00 */
[----:B------:R-:W-:Y:S01]  /*58d80*/  STL.64 [R1+0x4b8], R94 ;  /* 0x0004b85e01007387 */ /* 0x000fe20000100a00 */
[----:B------:R-:W-:Y:S06]  /*58d90*/  BAR.SYNC.DEFER_BLOCKING 0x0 ;  /* 0x0000000000007b1d */ /* 0x000fec0000010000 */
[----:B--2---:R1:W-:Y:S04]  /*58da0*/  STL.64 [R1+0x4a0], R12 ;  /* 0x0004a00c01007387 */ /* 0x0043e80000100a00 */
[----:B------:R2:W-:Y:S01]  /*58db0*/  STL.64 [R1+0x4a8], R14 ;  /* 0x0004a80e01007387 */ /* 0x0005e20000100a00 */
[----:B---3--:R-:W-:-:S02]  /*58dc0*/  IMAD.MOV.U32 R10, RZ, RZ, R133 ;  /* 0x000000ffff0a7224 */ /* 0x008fc400078e0085 */
[----:B------:R-:W-:-:S05]  /*58dd0*/  IMAD.MOV.U32 R11, RZ, RZ, R134 ;  /* 0x000000ffff0b7224 */ /* 0x000fca00078e0086 */
        /* <DEDUP_REMOVED lines=9> */
[----:B------:R-:W-:Y:S01]  /*58e70*/  BAR.SYNC.DEFER_BLOCKING 0x0 ;  /* 0x0000000000007b1d */ /* 0x000fe20000010000 */
[----:B---3--:R-:W-:Y:S01]  /*58e80*/  IMAD.MOV.U32 R8, RZ, RZ, R139 ;  /* 0x000000ffff087224 */ /* 0x008fe200078e008b */
[----:B------:R-:W-:Y:S01]  /*58e90*/  MOV R10, R141 ;  /* 0x0000008d000a7202 */ /* 0x000fe20000000f00 */
[----:B------:R-:W-:-:S03]  /*58ea0*/  IMAD.MOV.U32 R9, RZ, RZ, R140 ;  /* 0x000000ffff097224 */ /* 0x000fc600078e008c */
        /* <DEDUP_REMOVED lines=12> */
[----:B---3--:R-:W-:Y:S02]  /*58f70*/  IMAD.MOV.U32 R14, RZ, RZ, R145 ;  /* 0x000000ffff0e7224 */ /* 0x008fe400078e0091 */
[----:B------:R-:W-:Y:S01]  /*58f80*/  IMAD.MOV.U32 R15, RZ, RZ, R146 ;  /* 0x000000ffff0f7224 */ /* 0x000fe200078e0092 */
[----:B------:R-:W-:Y:S06]  /*58f90*/  BAR.SYNC.DEFER_BLOCKING 0x0 ;  /* 0x0000000000007b1d */ /* 0x000fec0000010000 */
[----:B------:R-:W-:Y:S02]  /*58fa0*/  STSM.16.M88.4 [R4], R12 ;  /* 0x0000000c04007844 */ /* 0x000fe40000000200 */
[----:B------:R-:W-:Y:S01]  /*58fb0*/  BAR.SYNC.DEFER_BLOCKING 0x0 ;  /* 0x0000000000007b1d */ /* 0x000fe20000010000 */
[----:B------:R-:W-:Y:S01]  /*58fc0*/  IMAD.MOV.U32 R8, RZ, RZ, R147 ;  /* 0x000000ffff087224 */ /* 0x000fe200078e0093 */
[----:B------:R-:W-:Y:S01]  /*58fd0*/  MOV R11, R150 ;  /* 0x00000096000b7202 */ /* 0x000fe20000000f00 */
[----:B------:R-:W-:-:S03]  /*58fe0*/  IMAD.MOV.U32 R9, RZ, RZ, R148 ;  /* 0x000000ffff097224 */ /* 0x000fc600078e0094 */
[----:B------:R-:W2:Y:S01]  /*58ff0*/  LDS.128 R12, [R0] ;  /* 0x00000000000c7984 */ /* 0x000ea20000000c00 */
[----:B------:R-:W-:Y:S01]  /*59000*/  IMAD.MOV.U32 R10, RZ, RZ, R149 ;  /* 0x000000ffff0a7224 */ /* 0x000fe200078e0095 */
[----:B------:R-:W-:Y:S06]  /*59010*/  BAR.SYNC.DEFER_BLOCKING 0x0 ;  /* 0x0000000000007b1d */ /* 0x000fec0000010000 */
[----:B------:R3:W-:Y:S04]  /*59020*/  STSM.16.M88.4 [R4], R8 ;  /* 0x0000000804007844 */ /* 0x0007e80000000200 */
[----:B-1----:R-:W-:Y:S04]  /*59030*/  STL.64 [R1+0x470], R92 ;  /* 0x0004705c01007387 */ /* 0x002fe80000100a00 */
[----:B------:R-:W-:Y:S01]  /*59040*/  STL.64 [R1+0x478], R94 ;  /* 0x0004785e01007387 */ /* 0x000fe20000100a00 */
[----:B------:R-:W-:Y:S06]  /*59050*/  BAR.SYNC.DEFER_BLOCKING 0x0 ;  /* 0x0000000000007b1d */ /* 0x000fec0000010000 */
[----:B------:R-:W1:Y:S04]  /*59060*/  LDS.128 R92, [R0] ;  /* 0x00000000005c7984 */ /* 0x000e680000000c00 */
[----:B--2---:R2:W-:Y:S04]  /*59070*/  STL.64 [R1+0x460], R12 ;  /* 0x0004600c01007387 */ /* 0x0045e80000100a00 */
[----:B------:R4:W-:Y:S04]  /*59080*/  STL.64 [R1+0x468], R14 ;  /* 0x0004680e01007387 */ /* 0x0009e80000100a00 */
[----:B---3--:R-:W3:Y:S01]  /*59090*/  LDL.LU R8, [R1+0x550] ;  /* 0x0005500001087983 */ /* 0x008ee20000300800 */
[----:B--2---:R-:W-:-:S03]  /*590a0*/  IMAD.MOV.U32 R12, RZ, RZ, R151 ;  /* 0x000000ffff0c7224 */ /* 0x004fc600078e0097 */
[----:B------:R-:W3:Y:S01]  /*590b0*/  LDL.LU R9, [R1+0x558] ;  /* 0x0005580001097983 */ /* 0x000ee20000300800 */
[----:B------:R-:W-:Y:S02]  /*590c0*/  IMAD.MOV.U32 R13, RZ, RZ, R17 ;  /* 0x000000ffff0d7224 */ /* 0x000fe400078e0011 */
[----:B----4-:R-:W-:Y:S01]  /*590d0*/  IMAD.MOV.U32 R14, RZ, RZ, R22 ;  /* 0x000000ffff0e7224 */ /* 0x010fe200078e0016 */
[----:B------:R-:W3:Y:S01]  /*590e0*/  LDL.LU R10, [R1+0x150] ;  /* 0x00015000010a7983 */ /* 0x000ee20000300800 */
[----:B------:R-:W-:Y:S01]  /*590f0*/  IMAD.MOV.U32 R15, RZ, RZ, R21 ;  /* 0x000000ffff0f7224 */ /* 0x000fe200078e0015 */
[----:B------:R-:W-:Y:S06]  /*59100*/  BAR.SYNC.DEFER_BLOCKING 0x0 ;  /* 0x0000000000007b1d */ /* 0x000fec0000010000 */
[----:B------:R-:W3:Y:S04]  /*59110*/  LDL.LU R11, [R1+0x158] ;  /* 0x00015800010b7983 */ /* 0x000ee80000300800 */
[----:B------:R-:W-:Y:S01]  /*59120*/  STSM.16.M88.4 [R4], R12 ;  /* 0x0000000c04007844 */ /* 0x000fe20000000200 */
[----:B------:R-:W-:Y:S06]  /*59130*/  BAR.SYNC.DEFER_BLOCKING 0x0 ;  /* 0x0000000000007b1d */ /* 0x000fec0000010000 */
[----:B------:R-:W2:Y:S04]  /*59140*/  LDS.128 R12, [R0] ;  /* 0x00000000000c7984 */ /* 0x000ea80000000c00 */
[----:B-1----:R-:W-:Y:S04]  /*59150*/  STL.64 [R1+0x450], R92 ;  /* 0x0004505c01007387 */ /* 0x002fe80000100a00 */
[----:B------:R-:W-:Y:S01]  /*59160*/  STL.64 [R1+0x458], R94 ;  /* 0x0004585e01007387 */ /* 0x000fe20000100a00 */
[----:B------:R-:W-:Y:S06]  /*59170*/  BAR.SYNC.DEFER_BLOCKING 0x0 ;  /* 0x0000000000007b1d */ /* 0x000fec0000010000 */
[----:B--2---:R1:W-:Y:S04]  /*59180*/  STL.64 [R1+0x440], R12 ;  /* 0x0004400c01007387 */ /* 0x0043e80000100a00 */
[----:B------:R2:W-:Y:S04]  /*59190*/  STL.64 [R1+0x448], R14 ;  /* 0x0004480e01007387 */ /* 0x0005e80000100a00 */
[----:B-1----:R-:W4:Y:S04]  /*591a0*/  LDL.LU R12, [R1+0x554] ;  /* 0x00055400010c7983 */ /* 0x002f280000300800 */
[----:B------:R-:W4:Y:S04]  /*591b0*/  LDL.LU R13, [R1+0x55c] ;  /* 0x00055c00010d7983 */ /* 0x000f280000300800 */
[----:B--2---:R-:W4:Y:S04]  /*591c0*/  LDL.LU R14, [R1+0x154] ;  /* 0x00015400010e7983 */ /* 0x004f280000300800 */
[----:B------:R-:W4:Y:S04]  /*591d0*/  LDL.LU R15, [R1+0x15c] ;  /* 0x00015c00010f7983 */ /* 0x000f280000300800 */
[----:B---3--:R1:W-:Y:S01]  /*591e0*/  STSM.16.M88.4 [R4], R8 ;  /* 0x0000000804007844 */ /* 0x0083e20000000200 */
[----:B------:R-:W-:Y:S06]  /*591f0*/  BAR.SYNC.DEFER_BLOCKING 0x0 ;  /* 0x0000000000007b1d */ /* 0x000fec0000010000 */
[----:B-1----:R-:W2:Y:S04]  /*59200*/  LDL.LU R8, [R1+0x560] ;  /* 0x0005600001087983 */ /* 0x002ea80000300800 */
[----:B------:R-:W2:Y:S04]  /*59210*/  LDL.LU R9, [R1+0x568] ;  /* 0x0005680001097983 */ /* 0x000ea80000300800 */
[----:B------:R-:W2:Y:S04]  /*59220*/  LDL.LU R10, [R1+0x160] ;  /* 0x00016000010a7983 */ /* 0x000ea80000300800 */
[----:B------:R-:W1:Y:S01]  /*59230*/  LDS.128 R92, [R0] ;  /* 0x00000000005c7984 */ /* 0x000e620000000c00 */
[----:B------:R-:W-:Y:S06]  /*59240*/  BAR.SYNC.DEFER_BLOCKING 0x0 ;  /* 0x0000000000007b1d */ /* 0x000fec0000010000 */
[----:B------:R-:W2:Y:S04]  /*59250*/  LDL.LU R11, [R1+0x168] ;  /* 0x00016800010b7983 */ /* 0x000ea80000300800 */
[----:B----4-:R-:W-:Y:S01]  /*59260*/  STSM.16.M88.4 [R4], R12 ;  /* 0x0000000c04007844 */ /* 0x010fe20000000200 */
[----:B------:R-:W-:Y:S06]  /*59270*/  BAR.SYNC.DEFER_BLOCKING 0x0 ;  /* 0x0000000000007b1d */ /* 0x000fec0000010000 */
[----:B------:R-:W3:Y:S04]  /*59280*/  LDS.128 R12, [R0] ;  /* 0x00000000000c7984 */ /* 0x000ee80000000c00 */
[----:B-1----:R-:W-:Y:S04]  /*59290*/  STL.64 [R1+0x430], R92 ;  /* 0x0004305c01007387 */ /* 0x002fe80000100a00 */
[----:B------:R-:W-:Y:S01]  /*592a0*/  STL.64 [R1+0x438], R94 ;  /* 0x0004385e01007387 */ /* 0x000fe20000100a00 */
[----:B------:R-:W-:Y:S06]  /*592b0*/  BAR.SYNC.DEFER_BLOCKING 0x0 ;  /* 0x0000000000007b1d */ /* 0x000fec0000010000 */
[----:B---3--:R1:W-:Y:S04]  /*592c0*/  STL.64 [R1+0x420], R12 ;  /* 0x0004200c01007387 */ /* 0x0083e80000100a00 */
[----:B------:R3:W-:Y:S04]  /*592d0*/  STL.64 [R1+0x428], R14 ;  /* 0x0004280e01007387 */ /* 0x0007e80000100a00 */
[----:B-1----:R-:W4:Y:S04]  /*592e0*/  LDL.LU R12, [R1+0x564] ;  /* 0x00056400010c7983 */ /* 0x002f280000300800 */
[----:B------:R-:W4:Y:S04]  /*592f0*/  LDL.LU R13, [R1+0x56c] ;  /* 0x00056c00010d7983 */ /* 0x000f280000300800 */
[----:B---3--:R-:W4:Y:S04]  /*59300*/  LDL.LU R14, [R1+0x164] ;  /* 0x00016400010e7983 */ /* 0x008f280000300800 */
[----:B------:R-:W4:Y:S04]  /*59310*/  LDL.LU R15, [R1+0x16c] ;  /* 0x00016c00010f7983 */ /* 0x000f280000300800 */
[----:B--2---:R1:W-:Y:S01]  /*59320*/  STSM.16.M88.4 [R4], R8 ;  /* 0x0000000804007844 */ /* 0x0043e20000000200 */
[----:B------:R-:W-:Y:S06]  /*59330*/  BAR.SYNC.DEFER_BLOCKING 0x0 ;  /* 0x0000000000007b1d */ /* 0x000fec0000010000 */
[----:B-1----:R-:W2:Y:S04]  /*59340*/  LDL.LU R8, [R1+0x570] ;  /* 0x0005700001087983 */ /* 0x002ea80000300800 */
[----:B------:R-:W2:Y:S04]  /*59350*/  LDL.LU R9, [R1+0x578] ;  /* 0x0005780001097983 */ /* 0x000ea80000300800 */
[----:B------:R-:W2:Y:S04]  /*59360*/  LDL.LU R10, [R1+0x170] ;  /* 0x00017000010a7983 */ /* 0x000ea80000300800 */
[----:B------:R-:W1:Y:S01]  /*59370*/  LDS.128 R92, [R0] ;  /* 0x00000000005c7984 */ /* 0x000e620000000c00 */
[----:B------:R-:W-:Y:S06]  /*59380*/  BAR.SYNC.DEFER_BLOCKING 0x0 ;  /* 0x0000000000007b1d */ /* 0x000fec0000010000 */
[----:B------:R-:W2:Y:S04]  /*59390*/  LDL.LU R11, [R1+0x178] ;  /* 0x00017800010b7983 */ /* 0x000ea80000300800 */
[----:B-1----:R-:W-:Y:S04]  /*593a0*/  STL.64 [R1+0x410], R92 ;  /* 0x0004105c01007387 */ /* 0x002fe80000100a00 */
[----:B------:R-:W-:Y:S04]  /*593b0*/  STL.64 [R1+0x418], R94 ;  /* 0x0004185e01007387 */ /* 0x000fe80000100a00 */
[----:B----4-:R-:W-:Y:S01]  /*593c0*/  STSM.16.M88.4 [R4], R12 ;  /* 0x0000000c04007844 */ /* 0x010fe20000000200 */
[----:B------:R-:W-:Y:S06]  /*593d0*/  BAR.SYNC.DEFER_BLOCKING 0x0 ;  /* 0x0000000000007b1d */ /* 0x000fec0000010000 */
[----:B------:R-:W1:Y:S02]  /*593e0*/  LDS.128 R12, [R0] ;  /* 0x00000000000c7984 */ /* 0x000e640000000c00 */
[----:B------:R-:W-:Y:S06]  /*593f0*/  BAR.SYNC.DEFER_BLOCKING 0x0 ;  /* 0x0000000000007b1d */ /* 0x000fec0000010000 */
[----:B-1----:R1:W-:Y:S04]  /*59400*/  STL.64 [R1+0x400], R12 ;  /* 0x0004000c01007387 */ /* 0x0023e80000100a00 */
        /* <DEDUP_REMOVED lines=169> */
[----:B------:R-:W1:Y:S01]  /*59ea0*/  LDS.128 R92, [R0] ;  /* 0x00000000005c7984 */ /* 0x000e620000000c00 */
[----:B------:R-:W-:Y:S06]  /*59eb0*/  BAR.SYNC.DEFER_BLOCKING 0x0 ;  /* 0x0000000000007b1d */ /* 0x000fec0000010000 */
[----:B-1----:R-:W-:Y:S04]  /*59ec0*/  STL.64 [R1+0x70], R92 ;  /* 0x0000705c01007387 */ /* 0x002fe80000100a00 */
[----:B------:R-:W-:Y:S04]  /*59ed0*/  STL.64 [R1+0x78], R94 ;  /* 0x0000785e01007387 */ /* 0x000fe80000100a00 */
[----:B----4-:R-:W-:Y:S01]  /*59ee0*/  STSM.16.M88.4 [R4], R12 ;  /* 0x0000000c04007844 */ /* 0x010fe20000000200 */
[----:B------:R-:W-:Y:S06]  /*59ef0*/  BAR.SYNC.DEFER_BLOCKING 0x0 ;  /* 0x0000000000007b1d */ /* 0x000fec0000010000 */
[----:B------:R-:W1:Y:S04]  /*59f00*/  LDS.128 R12, [R0] ;  /* 0x00000000000c7984 */ /* 0x000e680000000c00 */
[----:B-1----:R1:W-:Y:S04]  /*59f10*/  STL.64 [R1+0x60], R12 ;  /* 0x0000600c01007387 */ /* 0x0023e80000100a00 */
[----:B------:R-:W-:Y:S04]  /*59f20*/  STL.64 [R1+0x68], R14 ;  /* 0x0000680e01007387 */ /* 0x000fe80000100a00 */
[----:B-1----:R-:W3:Y:S04]  /*59f30*/  LDL.LU R12, [R1+0x204] ;  /* 0x00020400010c7983 */ /* 0x002ee80000300800 */
[----:B------:R-:W3:Y:S01]  /*59f40*/  LDL.LU R13, [R1+0x20c] ;  /* 0x00020c00010d7983 */ /* 0x000ee20000300800 */
[----:B------:R-:W-:-:S02]  /*59f50*/  IMAD.MOV.U32 R10, RZ, RZ, R24 ;  /* 0x000000ffff0a7224 */ /* 0x000fc400078e0018 */
[----:B------:R-:W-:Y:S01]  /*59f60*/  IMAD.MOV.U32 R11, RZ, RZ, R26 ;  /* 0x000000ffff0b7224 */ /* 0x000fe200078e001a */
[----:B------:R-:W-:Y:S06]  /*59f70*/  BAR.SYNC.DEFER_BLOCKING 0x0 ;  /* 0x0000000000007b1d */ /* 0x000fec0000010000 */
[----:B------:R-:W-:Y:S04]  /*59f80*/  STL [R1+0x1958], R25 ;  /* 0x0019581901007387 */ /* 0x000fe80000100800 */
[----:B--2---:R1:W-:Y:S01]  /*59f90*/  STSM.16.M88.4 [R4], R8 ;  /* 0x0000000804007844 */ /* 0x0043e20000000200 */
[----:B------:R-:W-:Y:S06]  /*59fa0*/  BAR.SYNC.DEFER_BLOCKING 0x0 ;  /* 0x0000000000007b1d */ /* 0x000fec0000010000 */
[----:B-1----:R-:W2:Y:S04]  /*59fb0*/  LDL.LU R8, [R1+0x210] ;  /* 0x0002100001087983 */ /* 0x002ea80000300800 */
[----:B------:R-:W2:Y:S04]  /*59fc0*/  LDL.LU R9, [R1+0x218] ;  /* 0x0002180001097983 */ /* 0x000ea80000300800 */
[----:B------:R-:W1:Y:S01]  /*59fd0*/  LDS.128 R92, [R0] ;  /* 0x00000000005c7984 */ /* 0x000e620000000c00 */
[----:B------:R-:W-:-:S02]  /*59fe0*/  IMAD.MOV.U32 R14, RZ, RZ, R25 ;  /* 0x000000ffff0e7224 */ /* 0x000fc400078e0019 */
[----:B------:R-:W-:Y:S01]  /*59ff0*/  IMAD.MOV.U32 R15, RZ, RZ, R27 ;  /* 0x000000ffff0f7224 */ /* 0x000fe200078e001b */
[----:B------:R-:W-:Y:S06]  /*5a000*/  BAR.SYNC.DEFER_BLOCKING 0x0 ;  /* 0x0000000000007b1d */ /* 0x000fec0000010000 */
[----:B-1----:R-:W-:Y:S04]  /*5a010*/  STL.64 [R1+0x50], R92 ;  /* 0x0000505c01007387 */ /* 0x002fe80000100a00 */
[----:B------:R-:W-:Y:S01]  /*5a020*/  STL.64 [R1+0x58], R94 ;  /* 0x0000585e01007387 */ /* 0x000fe20000100a00 */
[----:B------:R-:W-:Y:S01]  /*5a030*/  MOV R10, R28 ;  /* 0x0000001c000a7202 */ /* 0x000fe20000000f00 */
[----:B------:R-:W-:-:S02]  /*5a040*/  IMAD.MOV.U32 R11, RZ, RZ, R30 ;  /* 0x000000ffff0b7224 */ /* 0x000fc400078e001e */
[----:B---3--:R-:W-:Y:S01]  /*5a050*/  STSM.16.M88.4 [R4], R12 ;  /* 0x0000000c04007844 */ /* 0x008fe20000000200 */
[----:B------:R-:W-:Y:S06]  /*5a060*/  BAR.SYNC.DEFER_BLOCKING 0x0 ;  /* 0x0000000000007b1d */ /* 0x000fec0000010000 */
[----:B------:R-:W1:Y:S02]  /*5a070*/  LDS.128 R12, [R0] ;  /* 0x00000000000c7984 */ /* 0x000e640000000c00 */
[----:B------:R-:W-:Y:S06]  /*5a080*/  BAR.SYNC.DEFER_BLOCKING 0x0 ;  /* 0x0000000000007b1d */ /* 0x000fec0000010000 */
[----:B-1----:R1:W-:Y:S04]  /*5a090*/  STL.64 [R1+0x40], R12 ;  /* 0x0000400c01007387 */ /* 0x0023e80000100a00 */
[----:B------:R-:W-:Y:S04]  /*5a0a0*/  STL.64 [R1+0x48], R14 ;  /* 0x0000480e01007387 */ /* 0x000fe80000100a00 */
[----:B-1----:R-:W3:Y:S04]  /*5a0b0*/  LDL.LU R12, [R1+0x214] ;  /* 0x00021400010c7983 */ /* 0x002ee80000300800 */
[----:B------:R-:W3:Y:S04]  /*5a0c0*/  LDL.LU R13, [R1+0x21c] ;  /* 0x00021c00010d7983 */ /* 0x000ee80000300800 */
[----:B--2---:R1:W-:Y:S04]  /*5a0d0*/  STSM.16.M88.4 [R4], R8 ;  /* 0x0000000804007844 */ /* 0x0043e80000000200 */
[----:B-1----:R-:W2:Y:S04]  /*5a0e0*/  LDL.LU R8, [R1+0x220] ;  /* 0x0002200001087983 */ /* 0x002ea80000300800 */
[----:B------:R-:W2:Y:S01]  /*5a0f0*/  LDL.LU R9, [R1+0x228] ;  /* 0x0002280001097983 */ /* 0x000ea20000300800 */
[----:B------:R-:W-:-:S02]  /*5a100*/  IMAD.MOV.U32 R14, RZ, RZ, R29 ;  /* 0x000000ffff0e7224 */ /* 0x000fc400078e001d */
[----:B------:R-:W-:Y:S01]  /*5a110*/  IMAD.MOV.U32 R15, RZ, RZ, R31 ;  /* 0x000000ffff0f7224 */ /* 0x000fe200078e001f */
[----:B------:R-:W-:Y:S06]  /*5a120*/  BAR.SYNC.DEFER_BLOCKING 0x0 ;  /* 0x0000000000007b1d */ /* 0x000fec0000010000 */
[----:B------:R-:W1:Y:S02]  /*5a130*/  LDS.128 R28, [R0] ;  /* 0x00000000001c7984 */ /* 0x000e640000000c00 */
[----:B------:R-:W-:Y:S06]  /*5a140*/  BAR.SYNC.DEFER_BLOCKING 0x0 ;  /* 0x0000000000007b1d */ /* 0x000fec0000010000 */
[----:B-1----:R-:W-:Y:S04]  /*5a150*/  STL.64 [R1+0x30], R28 ;  /* 0x0000301c01007387 */ /* 0x002fe80000100a00 */
[----:B------:R-:W-:Y:S01]  /*5a160*/  STL.64 [R1+0x38], R30 ;  /* 0x0000381e01007387 */ /* 0x000fe20000100a00 */
[----:B------:R-:W-:-:S02]  /*5a170*/  IMAD.MOV.U32 R10, RZ, RZ, R32 ;  /* 0x000000ffff0a7224 */ /* 0x000fc400078e0020 */
[----:B------:R-:W-:Y:S01]  /*5a180*/  IMAD.MOV.U32 R11, RZ, RZ, R34 ;  /* 0x000000ffff0b7224 */ /* 0x000fe200078e0022 */
        /* <DEDUP_REMOVED lines=8> */
[----:B--2---:R1:W-:Y:S01]  /*5a210*/  STSM.16.M88.4 [R4], R8 ;  /* 0x0000000804007844 */ /* 0x0043e20000000200 */
[----:B------:R-:W-:Y:S06]  /*5a220*/  BAR.SYNC.DEFER_BLOCKING 0x0 ;  /* 0x0000000000007b1d */ /* 0x000fec0000010000 */
[----:B-1----:R-:W2:Y:S04]  /*5a230*/  LDL.LU R8, [R1+0x230] ;  /* 0x0002300001087983 */ /* 0x002ea80000300800 */
[----:B------:R-:W2:Y:S04]  /*5a240*/  LDL.LU R9, [R1+0x238] ;  /* 0x0002380001097983 */ /* 0x000ea80000300800 */
[----:B------:R-:W1:Y:S01]  /*5a250*/  LDS.128 R28, [R0] ;  /* 0x00000000001c7984 */ /* 0x000e620000000c00 */
[----:B------:R-:W-:-:S02]  /*5a260*/  IMAD.MOV.U32 R14, RZ, RZ, R33 ;  /* 0x000000ffff0e7224 */ /* 0x000fc400078e0021 */
[----:B------:R-:W-:Y:S01]  /*5a270*/  IMAD.MOV.U32 R15, RZ, RZ, R35 ;  /* 0x000000ffff0f7224 */ /* 0x000fe200078e0023 */
[----:B------:R-:W-:Y:S01]  /*5a280*/  BAR.SYNC.DEFER_BLOCKING 0x0 ;  /* 0x0000000000007b1d */ /* 0x000fe20000010000 */
[----:B------:R-:W-:Y:S01]  /*5a290*/  IMAD.MOV.U32 R10, RZ, RZ, R36 ;  /* 0x000000ffff0a7224 */ /* 0x000fe200078e0024 */
[----:B------:R-:W-:-:S04]  /*5a2a0*/  MOV R11, R38 ;  /* 0x00000026000b7202 */ /* 0x000fc80000000f00 */
[----:B-1----:R-:W-:Y:S04]  /*5a2b0*/  STL.64 [R1+0x10], R28 ;  /* 0x0000101c01007387 */ /* 0x002fe80000100a00 */
[----:B------:R-:W-:Y:S04]  /*5a2c0*/  STL.64 [R1+0x18], R30 ;  /* 0x0000181e01007387 */ /* 0x000fe80000100a00 */
[----:B---3--:R-:W-:Y:S01]  /*5a2d0*/  STSM.16.M88.4 [R4], R12 ;  /* 0x0000000c04007844 */ /* 0x008fe20000000200 */
[----:B------:R-:W-:Y:S06]  /*5a2e0*/  BAR.SYNC.DEFER_BLOCKING 0x0 ;  /* 0x0000000000007b1d */ /* 0x000fec0000010000 */
[----:B------:R-:W1:Y:S02]  /*5a2f0*/  LDS.128 R12, [R0] ;  /* 0x00000000000c7984 */ /* 0x000e640000000c00 */
[----:B------:R-:W-:Y:S06]  /*5a300*/  BAR.SYNC.DEFER_BLOCKING 0x0 ;  /* 0x0000000000007b1d */ /* 0x000fec0000010000 */
[----:B--2---:R2:W-:Y:S02]  /*5a310*/  STSM.16.M88.4 [R4], R8 ;  /* 0x0000000804007844 */ /* 0x0045e40000000200 */
[----:B------:R-:W-:Y:S06]  /*5a320*/  BAR.SYNC.DEFER_BLOCKING 0x0 ;  /* 0x0000000000007b1d */ /* 0x000fec0000010000 */
[----:B-1----:R1:W-:Y:S04]  /*5a330*/  STL.64 [R1], R12 ;  /* 0x0000000c01007387 */ /* 0x0023e80000100a00 */
[----:B------:R-:W-:Y:S04]  /*5a340*/  STL.64 [R1+0x8], R14 ;  /* 0x0000080e01007387 */ /* 0x000fe80000100a00 */
[----:B--2---:R-:W2:Y:S04]  /*5a350*/  LDL.LU R8, [R1+0x234] ;  /* 0x0002340001087983 */ /* 0x004ea80000300800 */
[----:B------:R-:W2:Y:S04]  /*5a360*/  LDL.LU R9, [R1+0x23c] ;  /* 0x00023c0001097983 */ /* 0x000ea80000300800 */
[----:B------:R-:W3:Y:S01]  /*5a370*/  LDS.128 R248, [R0] ;  /* 0x0000000000f87984 */ /* 0x000ee20000000c00 */
[----:B------:R-:W-:-:S02]  /*5a380*/  IMAD.MOV.U32 R10, RZ, RZ, R37 ;  /* 0x000000ffff0a7224 */ /* 0x000fc400078e0025 */
[----:B------:R-:W-:Y:S01]  /*5a390*/  IMAD.MOV.U32 R11, RZ, RZ, R39 ;  /* 0x000000ffff0b7224 */ /* 0x000fe200078e0027 */
[----:B------:R-:W-:Y:S06]  /*5a3a0*/  BAR.SYNC.DEFER_BLOCKING 0x0 ;  /* 0x0000000000007b1d */ /* 0x000fec0000010000 */
[----:B-1----:R-:W4:Y:S04]  /*5a3b0*/  LDL.LU R12, [R1+0x240] ;  /* 0x00024000010c7983 */ /* 0x002f280000300800 */
[----:B------:R-:W4:Y:S04]  /*5a3c0*/  LDL.LU R13, [R1+0x248] ;  /* 0x00024800010d7983 */ /* 0x000f280000300800 */
[----:B---3--:R-:W-:Y:S04]  /*5a3d0*/  STL [R1+0x1968], R248 ;  /* 0x001968f801007387 */ /* 0x008fe80000100800 */
[----:B------:R-:W-:Y:S04]  /*5a3e0*/  STL [R1+0x1964], R249 ;  /* 0x001964f901007387 */ /* 0x000fe80000100800 */
[----:B------:R-:W-:Y:S04]  /*5a3f0*/  STL [R1+0x1960], R250 ;  /* 0x001960fa01007387 */ /* 0x000fe80000100800 */
[----:B------:R-:W-:Y:S04]  /*5a400*/  STL [R1+0x195c], R251 ;  /* 0x00195cfb01007387 */ /* 0x000fe80000100800 */
[----:B--2---:R-:W-:Y:S01]  /*5a410*/  STSM.16.M88.4 [R4], R8 ;  /* 0x0000000804007844 */ /* 0x004fe20000000200 */
[----:B------:R-:W-:Y:S06]  /*5a420*/  BAR.SYNC.DEFER_BLOCKING 0x0 ;  /* 0x0000000000007b1d */ /* 0x000fec0000010000 */
[----:B------:R-:W1:Y:S04]  /*5a430*/  LDS.128 R244, [R0] ;  /* 0x0000000000f47984 */ /* 0x000e680000000c00 */
[----:B-1----:R-:W-:Y:S04]  /*5a440*/  STL [R1+0x1974], R245 ;  /* 0x001974f501007387 */ /* 0x002fe80000100800 */
[----:B------:R-:W-:Y:S04]  /*5a450*/  STL [R1+0x1970], R246 ;  /* 0x001970f601007387 */ /* 0x000fe80000100800 */
[----:B------:R-:W-:Y:S04]  /*5a460*/  STL [R1+0x196c], R247 ;  /* 0x00196cf701007387 */ /* 0x000fe80000100800 */
[----:B------:R-:W2:Y:S04]  /*5a470*/  LDL.LU R8, [R1+0x244] ;  /* 0x0002440001087983 */ /* 0x000ea80000300800 */
[----:B------:R-:W2:Y:S01]  /*5a480*/  LDL.LU R9, [R1+0x24c] ;  /* 0x00024c0001097983 */ /* 0x000ea20000300800 */
[----:B------:R-:W-:-:S02]  /*5a490*/  IMAD.MOV.U32 R14, RZ, RZ, R40 ;  /* 0x000000ffff0e7224 */ /* 0x000fc400078e0028 */
[----:B------:R-:W-:Y:S01]  /*5a4a0*/  IMAD.MOV.U32 R15, RZ, RZ, R42 ;  /* 0x000000ffff0f7224 */ /* 0x000fe200078e002a */
[----:B------:R-:W-:Y:S06]  /*5a4b0*/  BAR.SYNC.DEFER_BLOCKING 0x0 ;  /* 0x0000000000007b1d */ /* 0x000fec0000010000 */
[----:B----4-:R1:W-:Y:S02]  /*5a4c0*/  STSM.16.M88.4 [R4], R12 ;  /* 0x0000000c04007844 */ /* 0x0103e40000000200 */
[----:B------:R-:W-:Y:S06]  /*5a4d0*/  BAR.SYNC.DEFER_BLOCKING 0x0 ;  /* 0x0000000000007b1d */ /* 0x000fec0000010000 */
[----:B-1----:R-:W3:Y:S04]  /*5a4e0*/  LDL.LU R12, [R1+0x250] ;  /* 0x00025000010c7983 */ /* 0x002ee80000300800 */
[----:B------:R-:W3:Y:S04]  /*5a4f0*/  LDL.LU R13, [R1+0x258] ;  /* 0x00025800010d7983 */ /* 0x000ee80000300800 */
[----:B------:R-:W-:Y:S01]  /*5a500*/  LDS.128 R240, [R0] ;  /* 0x0000000000f07984 */ /* 0x000fe20000000c00 */
[----:B------:R-:W-:-:S02]  /*5a510*/  IMAD.MOV.U32 R10, RZ, RZ, R41 ;  /* 0x000000ffff0a7224 */ /* 0x000fc400078e0029 */
[----:B------:R-:W-:Y:S01]  /*5a520*/  IMAD.MOV.U32 R11, RZ, RZ, R43 ;  /* 0x000000ffff0b7224 */ /* 0x000fe200078e002b */
[----:B------:R-:W-:Y:S06]  /*5a530*/  BAR.SYNC.DEFER_BLOCKING 0x0 ;  /* 0x0000000000007b1d */ /* 0x000fec0000010000 */
[----:B--2---:R1:W-:Y:S02]  /*5a540*/  STSM.16.M88.4 [R4], R8 ;  /* 0x0000000804007844 */ /* 0x0043e40000000200 */
[----:B------:R-:W-:Y:S06]  /*5a550*/  BAR.SYNC.DEFER_BLOCKING 0x0 ;  /* 0x0000000000007b1d */ /* 0x000fec0000010000 */
[----:B-1----:R-:W2:Y:S04]  /*5a560*/  LDL.LU R8, [R1+0x254] ;  /* 0x0002540001087983 */ /* 0x002ea80000300800 */
[----:B------:R-:W2:Y:S04]  /*5a570*/  LDL.LU R9, [R1+0x25c] ;  /* 0x00025c0001097983 */ /* 0x000ea80000300800 */
[----:B------:R-:W-:Y:S01]  /*5a580*/  LDS.128 R236, [R0] ;  /* 0x0000000000ec7984 */ /* 0x000fe20000000c00 */
[----:B------:R-:W-:-:S02]  /*5a590*/  IMAD.MOV.U32 R14, RZ, RZ, R44 ;  /* 0x000000ffff0e7224 */ /* 0x000fc400078e002c */
[----:B------:R-:W-:Y:S01]  /*5a5a0*/  IMAD.MOV.U32 R15, RZ, RZ, R46 ;  /* 0x000000ffff0f7224 */ /* 0x000fe200078e002e */
[----:B------:R-:W-:Y:S06]  /*5a5b0*/  BAR.SYNC.DEFER_BLOCKING 0x0 ;  /* 0x0000000000007b1d */ /* 0x000fec0000010000 */
[----:B---3--:R1:W-:Y:S02]  /*5a5c0*/  STSM.16.M88.4 [R4], R12 ;  /* 0x0000000c04007844 */ /* 0x0083e40000000200 */
[----:B------:R-:W-:Y:S06]  /*5a5d0*/  BAR.SYNC.DEFER_BLOCKING 0x0 ;  /* 0x0000000000007b1d */ /* 0x000fec0000010000 */
[----:B-1----:R-:W3:Y:S04]  /*5a5e0*/  LDL.LU R12, [R1+0x260] ;  /* 0x00026000010c7983 */ /* 0x002ee80000300800 */
[----:B------:R-:W3:Y:S04]  /*5a5f0*/  LDL.LU R13, [R1+0x268] ;  /* 0x00026800010d7983 */ /* 0x000ee80000300800 */
[----:B------:R-:W-:Y:S01]  /*5a600*/  LDS.128 R232, [R0] ;  /* 0x0000000000e87984 */ /* 0x000fe20000000c00 */
[----:B------:R-:W-:Y:S01]  /*5a610*/  MOV R10, R45 ;  /* 0x0000002d000a7202 */ /* 0x000fe20000000f00 */
        /* <DEDUP_REMOVED lines=31> */
[----:B------:R-:W-:Y:S01]  /*5a810*/  IMAD.MOV.U32 R10, RZ, RZ, R53 ;  /* 0x000000ffff0a7224 */ /* 0x000fe200078e0035 */
[----:B------:R-:W-:Y:S01]  /*5a820*/  MOV R11, R55 ;  /* 0x00000037000b7202 */ /* 0x000fe20000000f00 */
        /* <DEDUP_REMOVED lines=29> */
[----:B------:R-:W1:Y:S01]  /*5aa00*/  LDS.128 R200, [R0] ;  /* 0x0000000000c87984 */ /* 0x000e620000000c00 */
[----:B------:R-:W-:-:S02]  /*5aa10*/  IMAD.MOV.U32 R10, RZ, RZ, R61 ;  /* 0x000000ffff0a7224 */ /* 0x000fc400078e003d */
[----:B------:R-:W-:Y:S01]  /*5aa20*/  IMAD.MOV.U32 R11, RZ, RZ, R63 ;  /* 0x000000ffff0b7224 */ /* 0x000fe200078e003f */
[----:B------:R-:W-:Y:S06]  /*5aa30*/  BAR.SYNC.DEFER_BLOCKING 0x0 ;  /* 0x0000000000007b1d */ /* 0x000fec0000010000 */
[----:B--2---:R2:W-:Y:S02]  /*5aa40*/  STSM.16.M88.4 [R4], R8 ;  /* 0x0000000804007844 */ /* 0x0045e40000000200 */
[----:B------:R-:W-:Y:S06]  /*5aa50*/  BAR.SYNC.DEFER_BLOCKING 0x0 ;  /* 0x0000000000007b1d */ /* 0x000fec0000010000 */
[----:B--2---:R-:W2:Y:S04]  /*5aa60*/  LDL.LU R8, [R1+0x2a4] ;  /* 0x0002a40001087983 */ /* 0x004ea80000300800 */
[----:B------:R-:W2:Y:S04]  /*5aa70*/  LDL.LU R9, [R1+0x2ac] ;  /* 0x0002ac0001097983 */ /* 0x000ea80000300800 */
[----:B------:R-:W4:Y:S01]  /*5aa80*/  LDS.128 R196, [R0] ;  /* 0x0000000000c47984 */ /* 0x000f220000000c00 */
[----:B------:R-:W-:Y:S01]  /*5aa90*/  MOV R14, R64 ;  /* 0x00000040000e7202 */ /* 0x000fe20000000f00 */
[----:B------:R-:W-:Y:S01]  /*5aaa0*/  IMAD.MOV.U32 R15, RZ, RZ, R66 ;  /* 0x000000ffff0f7224 */ /* 0x000fe200078e0042 */
[----:B------:R-:W-:Y:S06]  /*5aab0*/  BAR.SYNC.DEFER_BLOCKING 0x0 ;  /* 0x0000000000007b1d */ /* 0x000fec0000010000 */
[----:B---3--:R3:W-:Y:S02]  /*5aac0*/  STSM.16.M88.4 [R4], R12 ;  /* 0x0000000c04007844 */ /* 0x0087e40000000200 */
[----:B------:R-:W-:Y:S06]  /*5aad0*/  BAR.SYNC.DEFER_BLOCKING 0x0 ;  /* 0x0000000000007b1d */ /* 0x000fec0000010000 */
[----:B---3--:R-:W3:Y:S04]  /*5aae0*/  LDL.LU R12, [R1+0x2b0] ;  /* 0x0002b000010c7983 */ /* 0x008ee80000300800 */
[----:B------:R-:W3:Y:S04]  /*5aaf0*/  LDL.LU R13, [R1+0x2b8] ;  /* 0x0002b800010d7983 */ /* 0x000ee80000300800 */
[----:B------:R-:W4:Y:S01]  /*5ab00*/  LDS.128 R192, [R0] ;  /* 0x0000000000c07984 */ /* 0x000f220000000c00 */
        /* <DEDUP_REMOVED lines=8> */
[----:B------:R-:W-:-:S02]  /*5ab90*/  IMAD.MOV.U32 R14, RZ, RZ, R68 ;  /* 0x000000ffff0e7224 */ /* 0x000fc400078e0044 */
        /* <DEDUP_REMOVED lines=14> */
[----:B------:R-:W4:Y:S04]  /*5ac80*/  LDL.LU R28, [R1+0x2d0] ;  /* 0x0002d000011c7983 */ /* 0x000f280000300800 */
[----:B------:R-:W4:Y:S04]  /*5ac90*/  LDL.LU R29, [R1+0x2d8] ;  /* 0x0002d800011d7983 */ /* 0x000f280000300800 */
[----:B------:R-:W1:Y:S01]  /*5aca0*/  LDS.128 R180, [R0] ;  /* 0x0000000000b47984 */ /* 0x000e620000000c00 */
[----:B------:R-:W-:Y:S01]  /*5acb0*/  IMAD.MOV.U32 R14, RZ, RZ, R72 ;  /* 0x000000ffff0e7224 */ /* 0x000fe200078e0048 */
[----:B------:R-:W-:Y:S01]  /*5acc0*/  MOV R15, R74 ;  /* 0x0000004a000f7202 */ /* 0x000fe20000000f00 */
[----:B------:R-:W-:Y:S01]  /*5acd0*/  BAR.SYNC.DEFER_BLOCKING 0x0 ;  /* 0x0000000000007b1d */ /* 0x000fe20000010000 */
[----:B------:R-:W-:-:S02]  /*5ace0*/  IMAD.MOV.U32 R10, RZ, RZ, R73 ;  /* 0x000000ffff0a7224 */ /* 0x000fc400078e0049 */
[----:B------:R-:W-:-:S03]  /*5acf0*/  IMAD.MOV.U32 R11, RZ, RZ, R75 ;  /* 0x000000ffff0b7224 */ /* 0x000fc600078e004b */
[----:B------:R-:W4:Y:S04]  /*5ad00*/  LDL.LU R32, [R1+0x2d4] ;  /* 0x0002d40001207983 */ /* 0x000f280000300800 */
[----:B------:R-:W4:Y:S04]  /*5ad10*/  LDL.LU R33, [R1+0x2dc] ;  /* 0x0002dc0001217983 */ /* 0x000f280000300800 */
[----:B---3--:R-:W-:Y:S01]  /*5ad20*/  STSM.16.M88.4 [R4], R12 ;  /* 0x0000000c04007844 */ /* 0x008fe20000000200 */
[----:B------:R-:W-:Y:S06]  /*5ad30*/  BAR.SYNC.DEFER_BLOCKING 0x0 ;  /* 0x0000000000007b1d */ /* 0x000fec0000010000 */
[----:B------:R-:W-:Y:S02]  /*5ad40*/  LDS.128 R176, [R0] ;  /* 0x0000000000b07984 */ /* 0x000fe40000000c00 */
[----:B------:R-:W-:Y:S01]  /*5ad50*/  BAR.SYNC.DEFER_BLOCKING 0x0 ;  /* 0x0000000000007b1d */ /* 0x000fe20000010000 */
[----:B------:R-:W-:-:S02]  /*5ad60*/  IMAD.MOV.U32 R30, RZ, RZ, R76 ;  /* 0x000000ffff1e7224 */ /* 0x000fc400078e004c */
[----:B------:R-:W-:-:S03]  /*5ad70*/  IMAD.MOV.U32 R31, RZ, RZ, R78 ;  /* 0x000000ffff1f7224 */ /* 0x000fc600078e004e */
[----:B--2---:R-:W-:Y:S02]  /*5ad80*/  STSM.16.M88.4 [R4], R8 ;  /* 0x0000000804007844 */ /* 0x004fe40000000200 */
[----:B------:R-:W-:Y:S06]  /*5ad90*/  BAR.SYNC.DEFER_BLOCKING 0x0 ;  /* 0x0000000000007b1d */ /* 0x000fec0000010000 */
[----:B------:R-:W2:Y:S02]  /*5ada0*/  LDS.128 R172, [R0] ;  /* 0x0000000000ac7984 */ /* 0x000ea40000000c00 */
[----:B------:R-:W-:Y:S06]  /*5adb0*/  BAR.SYNC.DEFER_BLOCKING 0x0 ;  /* 0x0000000000007b1d */ /* 0x000fec0000010000 */
[----:B----4-:R3:W-:Y:S02]  /*5adc0*/  STSM.16.M88.4 [R4], R28 ;  /* 0x0000001c04007844 */ /* 0x0107e40000000200 */
[----:B------:R-:W-:Y:S06]  /*5add0*/  BAR.SYNC.DEFER_BLOCKING 0x0 ;  /* 0x0000000000007b1d */ /* 0x000fec0000010000 */
[----:B---3--:R-:W3:Y:S04]  /*5ade0*/  LDL.LU R28, [R1+0x2e0] ;  /* 0x0002e000011c7983 */ /* 0x008ee80000300800 */
[----:B------:R-:W3:Y:S04]  /*5adf0*/  LDL.LU R29, [R1+0x2e8] ;  /* 0x0002e800011d7983 */ /* 0x000ee80000300800 */
[----:B------:R-:W4:Y:S04]  /*5ae00*/  LDL.LU R36, [R1+0x2e4] ;  /* 0x0002e40001247983 */ /* 0x000f280000300800 */
[----:B------:R-:W4:Y:S04]  /*5ae10*/  LDL.LU R37, [R1+0x2ec] ;  /* 0x0002ec0001257983 */ /* 0x000f280000300800 */
[----:B------:R-:W2:Y:S04]  /*5ae20*/  LDL.LU R40, [R1+0x2f0] ;  /* 0x0002f00001287983 */ /* 0x000ea80000300800 */
[----:B------:R-:W2:Y:S04]  /*5ae30*/  LDL.LU R41, [R1+0x2f8] ;  /* 0x0002f80001297983 */ /* 0x000ea80000300800 */
[----:B------:R-:W2:Y:S04]  /*5ae40*/  LDL.LU R44, [R1+0x2f4] ;  /* 0x0002f400012c7983 */ /* 0x000ea80000300800 */
[----:B------:R-:W2:Y:S04]  /*5ae50*/  LDL.LU R45, [R1+0x2fc] ;  /* 0x0002fc00012d7983 */ /* 0x000ea80000300800 */
[----:B------:R-:W1:Y:S01]  /*5ae60*/  LDS.128 R12, [R0] ;  /* 0x00000000000c7984 */ /* 0x000e620000000c00 */
[----:B------:R-:W-:-:S02]  /*5ae70*/  IMAD.MOV.U32 R34, RZ, RZ, R77 ;  /* 0x000000ffff227224 */ /* 0x000fc400078e004d */
[----:B------:R-:W-:Y:S01]  /*5ae80*/  IMAD.MOV.U32 R35, RZ, RZ, R79 ;  /* 0x000000ffff237224 */ /* 0x000fe200078e004f */
[----:B------:R-:W-:Y:S06]  /*5ae90*/  BAR.SYNC.DEFER_BLOCKING 0x0 ;  /* 0x0000000000007b1d */ /* 0x000fec0000010000 */
[----:B------:R-:W2:Y:S04]  /*5aea0*/  LDL.LU R48, [R1+0x300] ;  /* 0x0003000001307983 */ /* 0x000ea80000300800 */
[----:B------:R-:W2:Y:S04]  /*5aeb0*/  LDL.LU R49, [R1+0x308] ;  /* 0x0003080001317983 */ /* 0x000ea80000300800 */
[----:B------:R-:W-:Y:S01]  /*5aec0*/  STSM.16.M88.4 [R4], R32 ;  /* 0x0000002004007844 */ /* 0x000fe20000000200 */
[----:B------:R-:W-:Y:S01]  /*5aed0*/  BAR.SYNC.DEFER_BLOCKING 0x0 ;  /* 0x0000000000007b1d */ /* 0x000fe20000010000 */
[----:B------:R-:W-:-:S02]  /*5aee0*/  IMAD.MOV.U32 R30, RZ, RZ, R80 ;  /* 0x000000ffff1e7224 */ /* 0x000fc400078e0050 */
[----:B------:R-:W-:-:S03]  /*5aef0*/  IMAD.MOV.U32 R31, RZ, RZ, R82 ;  /* 0x000000ffff1f7224 */ /* 0x000fc600078e0052 */
[----:B------:R-:W1:Y:S02]  /*5af00*/  LDS.128 R8, [R0] ;  /* 0x0000000000087984 */ /* 0x000e640000000c00 */
[----:B------:R-:W-:Y:S01]  /*5af10*/  BAR.SYNC.DEFER_BLOCKING 0x0 ;  /* 0x0000000000007b1d */ /* 0x000fe20000010000 */
[----:B------:R-:W-:Y:S01]  /*5af20*/  MOV R38, R81 ;  /* 0x0000005100267202 */ /* 0x000fe20000000f00 */
[----:B------:R-:W-:Y:S02]  /*5af30*/  IMAD.MOV.U32 R39, RZ, RZ, R83 ;  /* 0x000000ffff277224 */ /* 0x000fe400078e0053 */
[----:B------:R-:W-:Y:S02]  /*5af40*/  IMAD.MOV.U32 R42, RZ, RZ, R84 ;  /* 0x000000ffff2a7224 */ /* 0x000fe400078e0054 */
[----:B------:R-:W-:Y:S02]  /*5af50*/  IMAD.MOV.U32 R43, RZ, RZ, R86 ;  /* 0x000000ffff2b7224 */ /* 0x000fe400078e0056 */
[----:B------:R-:W-:-:S02]  /*5af60*/  IMAD.MOV.U32 R46, RZ, RZ, R85 ;  /* 0x000000ffff2e7224 */ /* 0x000fc400078e0055 */
[----:B------:R-:W-:Y:S01]  /*5af70*/  IMAD.MOV.U32 R47, RZ, RZ, R87 ;  /* 0x000000ffff2f7224 */ /* 0x000fe200078e0057 */
[----:B------:R-:W-:Y:S02]  /*5af80*/  @P1 LOP3.LUT R3, R3, 0x8, RZ, 0xfc, !PT ;  /* 0x0000000803031812 */ /* 0x000fe400078efcff */
[C---:B------:R-:W-:Y:S02]  /*5af90*/  IADD3 R27, R6.reuse, 0x3, RZ ;  /* 0x00000003061b7810 */ /* 0x040fe40007ffe0ff */
[----:B------:R-:W-:Y:S01]  /*5afa0*/  LOP3.LUT R3, R3, 0xfffffffb, RZ, 0xc0, !PT ;  /* 0xfffffffb03037812 */ /* 0x000fe200078ec0ff */
[C---:B------:R-:W-:Y:S01]  /*5afb0*/  VIADD R26, R6.reuse, 0x2 ;  /* 0x00000002061a7836 */ /* 0x040fe20000000000 */
[----:B---3--:R-:W-:Y:S01]  /*5afc0*/  STSM.16.M88.4 [R4], R28 ;  /* 0x0000001c04007844 */ /* 0x008fe20000000200 */
[----:B------:R-:W-:Y:S06]  /*5afd0*/  BAR.SYNC.DEFER_BLOCKING 0x0 ;  /* 0x0000000000007b1d */ /* 0x000fec0000010000 */
[----:B------:R-:W3:Y:S02]  /*5afe0*/  LDS.128 R32, [R0] ;  /* 0x0000000000207984 */ /* 0x000ee40000000c00 */
[----:B------:R-:W-:Y:S06]  /*5aff0*/  BAR.SYNC.DEFER_BLOCKING 0x0 ;  /* 0x0000000000007b1d */ /* 0x000fec0000010000 */
[----:B----4-:R-:W-:Y:S02]  /*5b000*/  STSM.16.M88.4 [R4], R36 ;  /* 0x0000002404007844 */ /* 0x010fe40000000200 */
[----:B------:R-:W-:Y:S06]  /*5b010*/  BAR.SYNC.DEFER_BLOCKING 0x0 ;  /* 0x0000000000007b1d */ /* 0x000fec0000010000 */
[----:B------:R-:W4:Y:S02]  /*5b020*/  LDS.128 R28, [R0] ;  /* 0x00000000001c7984 */ /* 0x000f240000000c00 */
[----:B------:R-:W-:Y:S06]  /*5b030*/  BAR.SYNC.DEFER_BLOCKING 0x0 ;  /* 0x0000000000007b1d */ /* 0x000fec0000010000 */
[----:B--2---:R-:W-:Y:S02]  /*5b040*/  STSM.16.M88.4 [R4], R40 ;  /* 0x0000002804007844 */ /* 0x004fe40000000200 */
[----:B------:R-:W-:Y:S06]  /*5b050*/  BAR.SYNC.DEFER_BLOCKING 0x0 ;  /* 0x0000000000007b1d */ /* 0x000fec0000010000 */
[----:B------:R-:W2:Y:S02]  /*5b060*/  LDS.128 R40, [R0] ;  /* 0x0000000000287984 */ /* 0x000ea40000000c00 */
[----:B------:R-:W-:Y:S06]  /*5b070*/  BAR.SYNC.DEFER_BLOCKING 0x0 ;  /* 0x0000000000007b1d */ /* 0x000fec0000010000 */
[----:B------:R1:W-:Y:S02]  /*5b080*/  STSM.16.M88.4 [R4], R44 ;  /* 0x0000002c04007844 */ /* 0x0003e40000000200 */
[----:B------:R-:W-:Y:S01]  /*5b090*/  BAR.SYNC.DEFER_BLOCKING 0x0 ;  /* 0x0000000000007b1d */ /* 0x000fe20000010000 */
[----:B-1----:R-:W-:-:S05]  /*5b0a0*/  VIADD R44, R6, 0x4 ;  /* 0x00000004062c7836 */ /* 0x002fca0000000000 */
[----:B------:R-:W-:Y:S01]  /*5b0b0*/  ISETP.LT.AND P1, PT, R44, UR60, !P0 ;  /* 0x0000003c2c007c0c */ /* 0x000fe2000c721270 */
[C---:B------:R-:W-:Y:S02]  /*5b0c0*/  VIADD R45, R6.reuse, 0xc ;  /* 0x0000000c062d7836 */ /* 0x040fe40000000000 */
[----:B------:R-:W-:Y:S02]  /*5b0d0*/  IMAD.MOV.U32 R50, RZ, RZ, R88 ;  /* 0x000000ffff327224 */ /* 0x000fe400078e0058 */
[----:B------:R-:W-:Y:S02]  /*5b0e0*/  IMAD.MOV.U32 R51, RZ, RZ, R90 ;  /* 0x000000ffff337224 */ /* 0x000fe400078e005a */
[C---:B------:R-:W-:Y:S01]  /*5b0f0*/  VIADD R52, R6.reuse, 0x13 ;  /* 0x0000001306347836 */ /* 0x040fe20000000000 */
[----:B------:R-:W1:Y:S01]  /*5b100*/  LDS.128 R36, [R0] ;  /* 0x0000000000247984 */ /* 0x000e620000000c00 */
[C---:B------:R-:W-:Y:S02]  /*5b110*/  VIADD R46, R6.reuse, 0xd ;  /* 0x0000000d062e7836 */ /* 0x040fe40000000000 */
[----:B------:R-:W-:Y:S01]  /*5b120*/  VIADD R53, R6, 0x14 ;  /* 0x0000001406357836 */ /* 0x000fe20000000000 */
[----:B------:R-:W-:Y:S01]  /*5b130*/  BAR.SYNC.DEFER_BLOCKING 0x0 ;  /* 0x0000000000007b1d */ /* 0x000fe20000010000 */
[----:B------:R-:W-:-:S02]  /*5b140*/  @P1 LOP3.LUT R3, R3, 0x4, RZ, 0xfc, !PT ;  /* 0x0000000403031812 */ /* 0x000fc400078efcff */
[----:B------:R-:W-:Y:S02]  /*5b150*/  ISETP.LT.AND P1, PT, R27, UR59, !P0 ;  /* 0x0000003b1b007c0c */ /* 0x000fe4000c721270 */
[----:B------:R-:W-:Y:S01]  /*5b160*/  LOP3.LUT R3, R3, 0xfffffffd, RZ, 0xc0, !PT ;  /* 0xfffffffd03037812 */ /* 0x000fe200078ec0ff */
[C---:B------:R-:W-:Y:S02]  /*5b170*/  VIADD R47, R6.reuse, 0xe ;  /* 0x0000000e062f7836 */ /* 0x040fe40000000000 */
[C---:B------:R-:W-:Y:S02]  /*5b180*/  VIADD R54, R6.reuse, 0x15 ;  /* 0x0000001506367836 */ /* 0x040fe40000000000 */
[C---:B------:R-:W-:Y:S02]  /*5b190*/  VIADD R55, R6.reuse, 0x16 ;  /* 0x0000001606377836 */ /* 0x040fe40000000000 */
[C---:B------:R-:W-:Y:S02]  /*5b1a0*/  VIADD R56, R6.reuse, 0x17 ;  /* 0x0000001706387836 */ /* 0x040fe40000000000 */
[----:B------:R-:W-:-:S02]  /*5b1b0*/  VIADD R57, R6, 0x18 ;  /* 0x0000001806397836 */ /* 0x000fc40000000000 */
[C---:B------:R-:W-:Y:S01]  /*5b1c0*/  VIADD R58, R6.reuse, 0x19 ;  /* 0x00000019063a7836 */ /* 0x040fe20000000000 */
[----:B------:R-:W-:Y:S01]  /*5b1d0*/  @P1 LOP3.LUT R3, R3, 0x2, RZ, 0xfc, !PT ;  /* 0x0000000203031812 */ /* 0x000fe200078efcff */
[----:B------:R-:W-:Y:S01]  /*5b1e0*/  VIADD R59, R6, 0x1a ;  /* 0x0000001a063b7836 */ /* 0x000fe20000000000 */
[----:B------:R-:W-:Y:S02]  /*5b1f0*/  ISETP.LT.AND P1, PT, R26, UR58, !P0 ;  /* 0x0000003a1a007c0c */ /* 0x000fe4000c721270 */
[C---:B------:R-:W-:Y:S01]  /*5b200*/  IADD3 R60, R6.reuse, 0x1b, RZ ;  /* 0x0000001b063c7810 */ /* 0x040fe20007ffe0ff */
[C---:B------:R-:W-:Y:S01]  /*5b210*/  VIADD R61, R6.reuse, 0x1c ;  /* 0x0000001c063d7836 */ /* 0x040fe20000000000 */
[----:B------:R-:W-:Y:S01]  /*5b220*/  LOP3.LUT R3, R3, 0xfffffffe, RZ, 0xc0, !PT ;  /* 0xfffffffe03037812 */ /* 0x000fe200078ec0ff */
[----:B------:R3:W-:Y:S01]  /*5b230*/  STSM.16.M88.4 [R4], R48 ;  /* 0x0000003004007844 */ /* 0x0007e20000000200 */
[C---:B------:R-:W-:Y:S02]  /*5b240*/  VIADD R62, R6.reuse, 0x1d ;  /* 0x0000001d063e7836 */ /* 0x040fe40000000000 */
[----:B------:R-:W-:-:S02]  /*5b250*/  VIADD R63, R6, 0x1e ;  /* 0x0000001e063f7836 */ /* 0x000fc40000000000 */
[C---:B------:R-:W-:Y:S02]  /*5b260*/  VIADD R64, R6.reuse, 0x1f ;  /* 0x0000001f06407836 */ /* 0x040fe40000000000 */
[C---:B------:R-:W-:Y:S01]  /*5b270*/  VIADD R65, R6.reuse, 0x20 ;  /* 0x0000002006417836 */ /* 0x040fe20000000000 */
[----:B------:R-:W-:Y:S01]  /*5b280*/  @P1 LOP3.LUT R3, R3, 0x1, RZ, 0xfc, !PT ;  /* 0x0000000103031812 */ /* 0x000fe200078efcff */
[----:B------:R-:W-:Y:S01]  /*5b290*/  VIADD R66, R6, 0x21 ;  /* 0x0000002106427836 */ /* 0x000fe20000000000 */
[----:B------:R-:W-:Y:S01]  /*5b2a0*/  ISETP.LT.AND P1, PT, R2, UR57, !P0 ;  /* 0x0000003902007c0c */ /* 0x000fe2000c721270 */
[C---:B------:R-:W-:Y:S02]  /*5b2b0*/  VIADD R67, R6.reuse, 0x22 ;  /* 0x0000002206437836 */ /* 0x040fe40000000000 */
[C---:B------:R-:W-:Y:S01]  /*5b2c0*/  VIADD R68, R6.reuse, 0x23 ;  /* 0x0000002306447836 */ /* 0x040fe20000000000 */
[C---:B------:R-:W-:Y:S01]  /*5b2d0*/  IADD3 R69, R6.reuse, 0x24, RZ ;  /* 0x0000002406457810 */ /* 0x040fe20007ffe0ff */
[----:B------:R-:W-:-:S02]  /*5b2e0*/  VIADD R70, R6, 0x25 ;  /* 0x0000002506467836 */ /* 0x000fc40000000000 */
[C---:B------:R-:W-:Y:S02]  /*5b2f0*/  VIADD R71, R6.reuse, 0x26 ;  /* 0x0000002606477836 */ /* 0x040fe40000000000 */
[C---:B------:R-:W-:Y:S02]  /*5b300*/  VIADD R72, R6.reuse, 0x27 ;  /* 0x0000002706487836 */ /* 0x040fe40000000000 */
[C---:B------:R-:W-:Y:S02]  /*5b310*/  VIADD R73, R6.reuse, 0x28 ;  /* 0x0000002806497836 */ /* 0x040fe40000000000 */
[C---:B------:R-:W-:Y:S01]  /*5b320*/  VIADD R74, R6.reuse, 0x29 ;  /* 0x00000029064a7836 */ /* 0x040fe20000000000 */
[----:B------:R-:W-:Y:S01]  /*5b330*/  @P1 LOP3.LUT R5, R5, 0x8000, RZ, 0xfc, !PT ;  /* 0x0000800005051812 */ /* 0x000fe200078efcff */
[C---:B---3--:R-:W-:Y:S01]  /*5b340*/  VIADD R48, R6.reuse, 0xf ;  /* 0x0000000f06307836 */ /* 0x048fe20000000000 */
[----:B------:R-:W-:Y:S01]  /*5b350*/  ISETP.LT.AND P1, PT, R45, UR56, !P0 ;  /* 0x000000382d007c0c */ /* 0x000fe2000c721270 */
[----:B------:R-:W-:-:S02]  /*5b360*/  VIADD R49, R6, 0x10 ;  /* 0x0000001006317836 */ /* 0x000fc40000000000 */
[C---:B------:R-:W-:Y:S02]  /*5b370*/  VIADD R75, R6.reuse, 0x2a ;  /* 0x0000002a064b7836 */ /* 0x040fe40000000000 */
[C---:B------:R-:W-:Y:S02]  /*5b380*/  VIADD R76, R6.reuse, 0x2b ;  /* 0x0000002b064c7836 */ /* 0x040fe40000000000 */
[C---:B------:R-:W-:Y:S01]  /*5b390*/  VIADD R77, R6.reuse, 0x2c ;  /* 0x0000002c064d7836 */ /* 0x040fe20000000000 */
[C---:B------:R-:W-:Y:S01]  /*5b3a0*/  IADD3 R78, R6.reuse, 0x2d, RZ ;  /* 0x0000002d064e7810 */ /* 0x040fe20007ffe0ff */
[C---:B------:R-:W-:Y:S01]  /*5b3b0*/  VIADD R50, R6.reuse, 0x11 ;  /* 0x0000001106327836 */ /* 0x040fe20000000000 */
[C---:B------:R-:W-:Y:S01]  /*5b3c0*/  IADD3 R51, R6.reuse, 0x12, RZ ;  /* 0x0000001206337810 */ /* 0x040fe20007ffe0ff */
[C---:B------:R-:W-:Y:S02]  /*5b3d0*/  VIADD R79, R6.reuse, 0x2e ;  /* 0x0000002e064f7836 */ /* 0x040fe40000000000 */
[C---:B------:R-:W-:Y:S01]  /*5b3e0*/  VIADD R80, R6.reuse, 0x2f ;  /* 0x0000002f06507836 */ /* 0x040fe20000000000 */
[----:B------:R-:W-:Y:S01]  /*5b3f0*/  @P1 LOP3.LUT R19, R19, 0x4000, RZ, 0xfc, !PT ;  /* 0x0000400013131812 */ /* 0x000fe200078efcff */
[----:B------:R-:W-:Y:S01]  /*5b400*/  VIADD R81, R6, 0x30 ;  /* 0x0000003006517836 */ /* 0x000fe20000000000 */
[----:B------:R-:W-:Y:S01]  /*5b410*/  ISETP.LT.AND P1, PT, R46, UR55, !P0 ;  /* 0x000000372e007c0c */ /* 0x000fe2000c721270 */
[C---:B------:R-:W-:Y:S01]  /*5b420*/  VIADD R82, R6.reuse, 0x31 ;  /* 0x0000003106527836 */ /* 0x040fe20000000000 */
[----:B------:R-:W-:Y:S01]  /*5b430*/  LOP3.LUT R19, R19, 0xffffdfff, RZ, 0xc0, !PT ;  /* 0xffffdfff13137812 */ /* 0x000fe200078ec0ff */
[----:B------:R-:W-:-:S02]  /*5b440*/  VIADD R83, R6, 0x32 ;  /* 0x0000003206537836 */ /* 0x000fc40000000000 */
[C---:B------:R-:W-:Y:S02]  /*5b450*/  VIADD R84, R6.reuse, 0x33 ;  /* 0x0000003306547836 */ /* 0x040fe40000000000 */
[C---:B------:R-:W-:Y:S02]  /*5b460*/  VIADD R85, R6.reuse, 0x34 ;  /* 0x0000003406557836 */ /* 0x040fe40000000000 */
[C---:B------:R-:W-:Y:S01]  /*5b470*/  VIADD R86, R6.reuse, 0x35 ;  /* 0x0000003506567836 */ /* 0x040fe20000000000 */
[C---:B------:R-:W-:Y:S01]  /*5b480*/  IADD3 R87, R6.reuse, 0x36, RZ ;  /* 0x0000003606577810 */ /* 0x040fe20007ffe0ff */
[C---:B------:R-:W-:Y:S02]  /*5b490*/  VIADD R88, R6.reuse, 0x37 ;  /* 0x0000003706587836 */ /* 0x040fe40000000000 */
[C---:B------:R-:W-:Y:S01]  /*5b4a0*/  VIADD R157, R6.reuse, 0x3e ;  /* 0x0000003e069d7836 */ /* 0x040fe20000000000 */
[----:B------:R-:W-:Y:S01]  /*5b4b0*/  @P1 LOP3.LUT R19, R19, 0x2000, RZ, 0xfc, !PT ;  /* 0x0000200013131812 */ /* 0x000fe200078efcff */
[C---:B------:R-:W-:Y:S01]  /*5b4c0*/  VIADD R90, R6.reuse, 0x38 ;  /* 0x00000038065a7836 */ /* 0x040fe20000000000 */
[----:B------:R-:W-:Y:S01]  /*5b4d0*/  ISETP.LT.AND P1, PT, R47, UR54, !P0 ;  /* 0x000000362f007c0c */ /* 0x000fe2000c721270 */
[C---:B------:R-:W-:Y:S01]  /*5b4e0*/  VIADD R155, R6.reuse, 0x3c ;  /* 0x0000003c069b7836 */ /* 0x040fe20000000000 */
[----:B------:R-:W-:Y:S01]  /*5b4f0*/  LOP3.LUT R19, R19, 0xffffefff, RZ, 0xc0, !PT ;  /* 0xffffefff13137812 */ /* 0x000fe200078ec0ff */
[C---:B------:R-:W-:Y:S01]  /*5b500*/  VIADD R156, R6.reuse, 0x3d ;  /* 0x0000003d069c7836 */ /* 0x040fe20000000000 */
[C---:B------:R-:W-:Y:S01]  /*5b510*/  IADD3 R158, R6.reuse, 0x3f, RZ ;  /* 0x0000003f069e7810 */ /* 0x040fe20007ffe0ff */
[C---:B------:R-:W-:Y:S01]  /*5b520*/  VIADD R159, R6.reuse, 0x40 ;  /* 0x00000040069f7836 */ /* 0x040fe20000000000 */
[----:B------:R-:W-:Y:S01]  /*5b530*/  ULDC UR60, c[0x0][0x22c] ;  /* 0x00008b00003c7ab9 */ /* 0x000fe20000000800 */
[C---:B------:R-:W-:Y:S01]  /*5b540*/  VIADD R160, R6.reuse, 0x41 ;  /* 0x0000004106a07836 */ /* 0x040fe20000000000 */
[----:B------:R-:W-:Y:S01]  /*5b550*/  ULDC UR59, c[0x0][0x22c] ;  /* 0x00008b00003b7ab9 */ /* 0x000fe20000000800 */
[C---:B------:R-:W-:Y:S01]  /*5b560*/  VIADD R161, R6.reuse, 0x42 ;  /* 0x0000004206a17836 */ /* 0x040fe20000000000 */
[----:B------:R-:W-:Y:S01]  /*5b570*/  ULDC UR58, c[0x0][0x22c] ;  /* 0x00008b00003a7ab9 */ /* 0x000fe20000000800 */
[C---:B------:R-:W-:Y:S01]  /*5b580*/  VIADD R162, R6.reuse, 0x43 ;  /* 0x0000004306a27836 */ /* 0x040fe20000000000 */
[----:B------:R-:W-:Y:S01]  /*5b590*/  ULDC UR57, c[0x0][0x22c] ;  /* 0x00008b0000397ab9 */ /* 0x000fe20000000800 */
[----:B------:R-:W-:Y:S01]  /*5b5a0*/  @P1 LOP3.LUT R19, R19, 0x1000, RZ, 0xfc, !PT ;  /* 0x0000100013131812 */ /* 0x000fe200078efcff */
[----:B------:R-:W-:Y:S01]  /*5b5b0*/  VIADD R163, R6, 0x44 ;  /* 0x0000004406a37836 */ /* 0x000fe20000000000 */
[----:B------:R-:W-:Y:S01]  /*5b5c0*/  ISETP.LT.AND P1, PT, R48, UR53, !P0 ;  /* 0x0000003530007c0c */ /* 0x000fe2000c721270 */
[----:B------:R-:W-:Y:S01]  /*5b5d0*/  ULDC UR56, c[0x0][0x22c] ;  /* 0x00008b0000387ab9 */ /* 0x000fe20000000800 */
[----:B------:R-:W-:Y:S01]  /*5b5e0*/  LOP3.LUT R19, R19, 0xfffff7ff, RZ, 0xc0, !PT ;  /* 0xfffff7ff13137812 */ /* 0x000fe200078ec0ff */
[C---:B------:R-:W-:Y:S01]  /*5b5f0*/  VIADD R164, R6.reuse, 0x45 ;  /* 0x0000004506a47836 */ /* 0x040fe20000000000 */
[----:B------:R-:W-:Y:S01]  /*5b600*/  ULDC UR55, c[0x0][0x22c] ;  /* 0x00008b0000377ab9 */ /* 0x000fe20000000800 */
[C---:B------:R-:W-:Y:S01]  /*5b610*/  VIADD R165, R6.reuse, 0x46 ;  /* 0x0000004606a57836 */ /* 0x040fe20000000000 */
[----:B------:R-:W-:Y:S01]  /*5b620*/  ULDC UR54, c[0x0][0x22c] ;  /* 0x00008b0000367ab9 */ /* 0x000fe20000000800 */
[----:B------:R-:W-:Y:S01]  /*5b630*/  VIADD R166, R6, 0x47 ;  /* 0x0000004706a67836 */ /* 0x000fe20000000000 */
[----:B------:R-:W-:-:S05]  /*5b640*/  ULDC UR53, c[0x0][0x22c] ;  /* 0x00008b0000357ab9 */ /* 0x000fca0000000800 */
[----:B------:R-:W-:Y:S02]  /*5b650*/  @P1 LOP3.LUT R19, R19, 0x800, RZ, 0xfc, !PT ;  /* 0x0000080013131812 */ /* 0x000fe400078efcff */
[----:B------:R-:W-:Y:S01]  /*5b660*/  ISETP.LT.AND P1, PT, R49, UR52, !P0 ;  /* 0x0000003431007c0c */ /* 0x000fe2000c721270 */
[----:B------:R-:W-:Y:S01]  /*5b670*/  ULDC UR52, c[0x0][0x22c] ;  /* 0x00008b0000347ab9 */ /* 0x000fe20000000800 */
[----:B------:R-:W-:-:S11]  /*5b680*/  LOP3.LUT R19, R19, 0xfffffbff, RZ, 0xc0, !PT ;  /* 0xfffffbff13137812 */ /* 0x000fd600078ec0ff */
[----:B------:R-:W-:Y:S02]  /*5b690*/  @P1 LOP3.LUT R19, R19, 0x400, RZ, 0xfc, !PT ;  /* 0x0000040013131812 */ /* 0x000fe400078efcff */
[----:B------:R-:W-:Y:S02]  /*5b6a0*/  ISETP.LT.AND P1, PT, R50, UR51, !P0 ;  /* 0x0000003332007c0c */ /* 0x000fe4000c721270 */
[C---:B------:R-:W-:Y:S01]  /*5b6b0*/  IADD3 R167, R6.reuse, 0x48, RZ ;  /* 0x0000004806a77810 */ /* 0x040fe20007ffe0ff */
[----:B------:R-:W-:Y:S01]  /*5b6c0*/  VIADD R168, R6, 0x49 ;  /* 0x0000004906a87836 */ /* 0x000fe20000000000 */
[----:B------:R-:W-:Y:S01]  /*5b6d0*/  LOP3.LUT R19, R19, 0xfffffdff, RZ, 0xc0, !PT ;  /* 0xfffffdff13137812 */ /* 0x000fe200078ec0ff */
[----:B------:R-:W-:-:S08]  /*5b6e0*/  ULDC UR51, c[0x0][0x22c] ;  /* 0x00008b0000337ab9 */ /* 0x000fd00000000800 */
[----:B------:R-:W-:Y:S02]  /*5b6f0*/  @P1 LOP3.LUT R19, R19, 0x200, RZ, 0xfc, !PT ;  /* 0x0000020013131812 */ /* 0x000fe400078efcff */
[----:B------:R-:W-:Y:S01]  /*5b700*/  ISETP.LT.AND P1, PT, R51, UR50, !P0 ;  /* 0x0000003233007c0c */ /* 0x000fe2000c721270 */
[----:B------:R-:W-:Y:S01]  /*5b710*/  VIADD R169, R6, 0x4a ;  /* 0x0000004a06a97836 */ /* 0x000fe20000000000 */
[----:B------:R-:W-:Y:S01]  /*5b720*/  LOP3.LUT R19, R19, 0xfffffeff, RZ, 0xc0, !PT ;  /* 0xfffffeff13137812 */ /* 0x000fe200078ec0ff */
[----:B------:R-:W-:-:S10]  /*5b730*/  ULDC UR50, c[0x0][0x22c] ;  /* 0x00008b0000327ab9 */ /* 0x000fd40000000800 */
        /* <DEDUP_REMOVED lines=32> */
[----:B------:R-:W-:Y:S01]  /*5b940*/  ULDC UR43, c[0x0][0x22c] ;  /* 0x00008b00002b7ab9 */ /* 0x000fe20000000800 */
[----:B------:R-:W-:-:S11]  /*5b950*/  LOP3.LUT R19, R19, 0xfffffffd, RZ, 0xc0, !PT ;  /* 0xfffffffd13137812 */ /* 0x000fd600078ec0ff */
[----:B------:R-:W-:Y:S02]  /*5b960*/  @P1 LOP3.LUT R19, R19, 0x2, RZ, 0xfc, !PT ;  /* 0x0000000213131812 */ /* 0x000fe400078efcff */
[----:B------:R-:W-:Y:S01]  /*5b970*/  ISETP.LT.AND P1, PT, R59, UR42, !P0 ;  /* 0x0000002a3b007c0c */ /* 0x000fe2000c721270 */
[----:B------:R-:W-:Y:S01]  /*5b980*/  VIADD R134, R6, 0x52 ;  /* 0x0000005206867836 */ /* 0x000fe20000000000 */
[----:B------:R-:W-:Y:S01]  /*5b990*/  LOP3.LUT R19, R19, 0xfffffffe, RZ, 0xc0, !PT ;  /* 0xfffffffe13137812 */ /* 0x000fe200078ec0ff */
[----:B------:R-:W-:-:S10]  /*5b9a0*/  ULDC UR42, c[0x0][0x22c] ;  /* 0x00008b00002a7ab9 */ /* 0x000fd40000000800 */
[----:B------:R-:W-:Y:S02]  /*5b9b0*/  @P1 LOP3.LUT R19, R19, 0x1, RZ, 0xfc, !PT ;  /* 0x0000000113131812 */ /* 0x000fe400078efcff */
[----:B------:R-:W-:Y:S01]  /*5b9c0*/  ISETP.LT.AND P1, PT, R60, UR41, !P0 ;  /* 0x000000293c007c0c */ /* 0x000fe2000c721270 */
[C---:B------:R-:W-:Y:S01]  /*5b9d0*/  VIADD R133, R6.reuse, 0x53 ;  /* 0x0000005306857836 */ /* 0x040fe20000000000 */
[----:B------:R-:W-:Y:S01]  /*5b9e0*/  IADD3 R135, R6, 0x51, RZ ;  /* 0x0000005106877810 */ /* 0x000fe20007ffe0ff */
        /* <DEDUP_REMOVED lines=46> */
[----:B------:R-:W-:Y:S02]  /*5bcd0*/  ISETP.LT.AND P1, PT, R70, UR31, !P0 ;  /* 0x0000001f46007c0c */ /* 0x000fe4000c721270 */
[----:B------:R-:W-:Y:S01]  /*5bce0*/  LOP3.LUT R16, R16, 0x7fffffff, RZ, 0xc0, !PT ;  /* 0x7fffffff10107812 */ /* 0x000fe200078ec0ff */
        /* <DEDUP_REMOVED lines=145> */
[----:B------:R-:W-:Y:S01]  /*5c600*/  ULDC UR58, c[0x0][0x22c] ;  /* 0x00008b00003a7ab9 */ /* 0x000fe20000000800 */
[----:B------:R-:W-:-:S11]  /*5c610*/  LOP3.LUT R18, R18, 0xfeffffff, RZ, 0xc0, !PT ;  /* 0xfeffffff12127812 */ /* 0x000fd600078ec0ff */
        /* <DEDUP_REMOVED lines=122> */
[----:B------:R-:W-:-:S11]  /*5cdc0*/  ULDC UR33, c[0x0][0x22c] ;  /* 0x00008b0000217ab9 */ /* 0x000fd60000000800 */
        /* <DEDUP_REMOVED lines=150> */
[C---:B------:R-:W-:Y:S01]  /*5d730*/  VIADD R159, R6.reuse, 0xb1 ;  /* 0x000000b1069f7836 */ /* 0x040fe20000000000 */
[----:B------:R-:W-:Y:S01]  /*5d740*/  ISETP.LT.AND P2, PT, R157, UR61, !P0 ;  /* 0x0000003d9d007c0c */ /* 0x000fe2000c741270 */
[----:B------:R-:W-:Y:S01]  /*5d750*/  ULDC UR59, c[0x0][0x22c] ;  /* 0x00008b00003b7ab9 */ /* 0x000fe20000000800 */
[C---:B------:R-:W-:Y:S02]  /*5d760*/  VIADD R160, R6.reuse, 0xb2 ;  /* 0x000000b206a07836 */ /* 0x040fe40000000000 */
[----:B------:R-:W-:-:S02]  /*5d770*/  VIADD R161, R6, 0xb3 ;  /* 0x000000b306a17836 */ /* 0x000fc40000000000 */
[C---:B------:R-:W-:Y:S02]  /*5d780*/  VIADD R162, R6.reuse, 0xb4 ;  /* 0x000000b406a27836 */ /* 0x040fe40000000000 */
[----:B------:R-:W-:Y:S01]  /*5d790*/  VIADD R163, R6, 0xb5 ;  /* 0x000000b506a37836 */ /* 0x000fe20000000000 */
[----:B------:R-:W-:Y:S02]  /*5d7a0*/  @P1 LOP3.LUT R16, R16, 0x2, RZ, 0xfc, !PT ;  /* 0x0000000210101812 */ /* 0x000fe400078efcff */
[C---:B------:R-:W-:Y:S01]  /*5d7b0*/  IADD3 R164, R6.reuse, 0xb6, RZ ;  /* 0x000000b606a47810 */ /* 0x040fe20007ffe0ff */
[----:B------:R-:W-:Y:S01]  /*5d7c0*/  VIADD R165, R6, 0xb7 ;  /* 0x000000b706a57836 */ /* 0x000fe20000000000 */
[----:B------:R-:W-:Y:S01]  /*5d7d0*/  ISETP.LT.AND P1, PT, R44, UR58, !P0 ;  /* 0x0000003a2c007c0c */ /* 0x000fe2000c721270 */
[----:B------:R-:W-:Y:S01]  /*5d7e0*/  ULDC UR58, c[0x0][0x22c] ;  /* 0x00008b00003a7ab9 */ /* 0x000fe20000000800 */
[----:B------:R-:W-:Y:S01]  /*5d7f0*/  LOP3.LUT R16, R16, 0xfffffffe, RZ, 0xc0, !PT ;  /* 0xfffffffe10107812 */ /* 0x000fe200078ec0ff */
[C---:B------:R-:W-:Y:S01]  /*5d800*/  VIADD R166, R6.reuse, 0xb8 ;  /* 0x000000b806a67836 */ /* 0x040fe20000000000 */
[C---:B------:R-:W-:Y:S01]  /*5d810*/  IADD3 R44, R6.reuse, 0x7b, RZ ;  /* 0x0000007b062c7810 */ /* 0x040fe20007ffe0ff */
[----:B------:R-:W-:-:S02]  /*5d820*/  VIADD R167, R6, 0xb9 ;  /* 0x000000b906a77836 */ /* 0x000fc40000000000 */
[C---:B------:R-:W-:Y:S02]  /*5d830*/  VIADD R168, R6.reuse, 0xba ;  /* 0x000000ba06a87836 */ /* 0x040fe40000000000 */
[C---:B------:R-:W-:Y:S02]  /*5d840*/  VIADD R169, R6.reuse, 0xbb ;  /* 0x000000bb06a97836 */ /* 0x040fe40000000000 */
[----:B------:R-:W-:Y:S01]  /*5d850*/  VIADD R170, R6, 0xbc ;  /* 0x000000bc06aa7836 */ /* 0x000fe20000000000 */
[----:B------:R-:W-:Y:S01]  /*5d860*/  LOP3.LUT R20, R20, 0x7fffffff, RZ, 0xc0, !PT ;  /* 0x7fffffff14147812 */ /* 0x000fe200078ec0ff */
[----:B------:R-:W-:Y:S01]  /*5d870*/  VIADD R171, R6, 0xbd ;  /* 0x000000bd06ab7836 */ /* 0x000fe20000000000 */
[----:B------:R-:W-:Y:S01]  /*5d880*/  @P1 LOP3.LUT R16, R16, 0x1, RZ, 0xfc, !PT ;  /* 0x0000000110101812 */ /* 0x000fe200078efcff */
[----:B------:R-:W-:Y:S01]  /*5d890*/  VIADD R252, R6, 0xbe ;  /* 0x000000be06fc7836 */ /* 0x000fe20000000000 */
[----:B------:R-:W-:Y:S01]  /*5d8a0*/  ISETP.LT.AND P1, PT, R44, UR57, !P0 ;  /* 0x000000392c007c0c */ /* 0x000fe2000c721270 */
[C---:B------:R-:W-:Y:S01]  /*5d8b0*/  VIADD R44, R6.reuse, 0x7c ;  /* 0x0000007c062c7836 */ /* 0x040fe20000000000 */
[----:B------:R-:W-:Y:S01]  /*5d8c0*/  ULDC UR57, c[0x0][0x22c] ;  /* 0x00008b0000397ab9 */ /* 0x000fe20000000800 */
[----:B------:R-:W-:-:S02]  /*5d8d0*/  VIADD R245, R6, 0xbf ;  /* 0x000000bf06f57836 */ /* 0x000fc40000000000 */
[C---:B------:R-:W-:Y:S02]  /*5d8e0*/  VIADD R246, R6.reuse, 0xc0 ;  /* 0x000000c006f67836 */ /* 0x040fe40000000000 */
[C---:B------:R-:W-:Y:S02]  /*5d8f0*/  VIADD R247, R6.reuse, 0xc1 ;  /* 0x000000c106f77836 */ /* 0x040fe40000000000 */
[C---:B------:R-:W-:Y:S02]  /*5d900*/  VIADD R248, R6.reuse, 0xc2 ;  /* 0x000000c206f87836 */ /* 0x040fe40000000000 */
[C---:B------:R-:W-:Y:S01]  /*5d910*/  VIADD R249, R6.reuse, 0xc3 ;  /* 0x000000c306f97836 */ /* 0x040fe20000000000 */
[C---:B------:R-:W-:Y:S01]  /*5d920*/  IADD3 R250, R6.reuse, 0xc4, RZ ;  /* 0x000000c406fa7810 */ /* 0x040fe20007ffe0ff */
[C---:B------:R-:W-:Y:S01]  /*5d930*/  VIADD R251, R6.reuse, 0xc5 ;  /* 0x000000c506fb7836 */ /* 0x040fe20000000000 */
[----:B------:R-:W-:Y:S01]  /*5d940*/  @P1 LOP3.LUT R7, R7, 0x80000000, RZ, 0xfc, !PT ;  /* 0x8000000007071812 */ /* 0x000fe200078efcff */
[----:B------:R-:W-:Y:S01]  /*5d950*/  VIADD R25, R6, 0xc6 ;  /* 0x000000c606197836 */ /* 0x000fe20000000000 */
[----:B------:R-:W-:Y:S01]  /*5d960*/  ISETP.LT.AND P1, PT, R44, UR56, !P0 ;  /* 0x000000382c007c0c */ /* 0x000fe2000c721270 */
[----:B------:R-:W-:Y:S01]  /*5d970*/  ULDC UR56, c[0x0][0x22c] ;  /* 0x00008b0000387ab9 */ /* 0x000fe20000000800 */
[----:B------:R-:W-:Y:S01]  /*5d980*/  LOP3.LUT R7, R7, 0xbfffffff, RZ, 0xc0, !PT ;  /* 0xbfffffff07077812 */ /* 0x000fe200078ec0ff */
[----:B------:R-:W-:-:S02]  /*5d990*/  VIADD R92, R6, 0xc7 ;  /* 0x000000c7065c7836 */ /* 0x000fc40000000000 */
[C---:B------:R-:W-:Y:S02]  /*5d9a0*/  VIADD R94, R6.reuse, 0xc8 ;  /* 0x000000c8065e7836 */ /* 0x040fe40000000000 */
[C---:B------:R-:W-:Y:S02]  /*5d9b0*/  VIADD R21, R6.reuse, 0xc9 ;  /* 0x000000c906157836 */ /* 0x040fe40000000000 */
[C---:B------:R-:W-:Y:S02]  /*5d9c0*/  VIADD R22, R6.reuse, 0xca ;  /* 0x000000ca06167836 */ /* 0x040fe40000000000 */
[C---:B------:R-:W-:Y:S02]  /*5d9d0*/  VIADD R17, R6.reuse, 0xcb ;  /* 0x000000cb06117836 */ /* 0x040fe40000000000 */
[C---:B------:R-:W-:Y:S01]  /*5d9e0*/  VIADD R96, R6.reuse, 0xcc ;  /* 0x000000cc06607836 */ /* 0x040fe20000000000 */
[----:B------:R-:W-:Y:S02]  /*5d9f0*/  @P1 LOP3.LUT R7, R7, 0x40000000, RZ, 0xfc, !PT ;  /* 0x4000000007071812 */ /* 0x000fe400078efcff */
[C---:B------:R-:W-:Y:S01]  /*5da00*/  IADD3 R98, R6.reuse, 0xcd, RZ ;  /* 0x000000cd06627810 */ /* 0x040fe20007ffe0ff */
[C---:B------:R-:W-:Y:S01]  /*5da10*/  VIADD R100, R6.reuse, 0xce ;  /* 0x000000ce06647836 */ /* 0x040fe20000000000 */
        /* <DEDUP_REMOVED lines=9> */
[----:B------:R-:W-:Y:S01]  /*5dab0*/  @P1 LOP3.LUT R7, R7, 0x20000000, RZ, 0xfc, !PT ;  /* 0x2000000007071812 */ /* 0x000fe200078efcff */
[----:B------:R-:W-:Y:S01]  /*5dac0*/  VIADD R146, R6, 0xd5 ;  /* 0x000000d506927836 */ /* 0x000fe20000000000 */
[----:B------:R-:W-:Y:S01]  /*5dad0*/  ISETP.LT.AND P1, PT, R46, UR54, !P0 ;  /* 0x000000362e007c0c */ /* 0x000fe2000c721270 */
[----:B------:R-:W-:Y:S01]  /*5dae0*/  ULDC UR54, c[0x0][0x22c] ;  /* 0x00008b0000367ab9 */ /* 0x000fe20000000800 */
[----:B------:R-:W-:-:S02]  /*5daf0*/  LOP3.LUT R7, R7, 0xefffffff, RZ, 0xc0, !PT ;  /* 0xefffffff07077812 */ /* 0x000fc400078ec0ff */
[C---:B------:R-:W-:Y:S01]  /*5db00*/  IADD3 R145, R6.reuse, 0xd6, RZ ;  /* 0x000000d606917810 */ /* 0x040fe20007ffe0ff */
[C---:B------:R-:W-:Y:S02]  /*5db10*/  VIADD R144, R6.reuse, 0xd7 ;  /* 0x000000d706907836 */ /* 0x040fe40000000000 */
[C---:B------:R-:W-:Y:S02]  /*5db20*/  VIADD R143, R6.reuse, 0xd8 ;  /* 0x000000d8068f7836 */ /* 0x040fe40000000000 */
[C---:B------:R-:W-:Y:S02]  /*5db30*/  VIADD R142, R6.reuse, 0xd9 ;  /* 0x000000d9068e7836 */ /* 0x040fe40000000000 */
[C---:B------:R-:W-:Y:S02]  /*5db40*/  VIADD R141, R6.reuse, 0xda ;  /* 0x000000da068d7836 */ /* 0x040fe40000000000 */
[C---:B------:R-:W-:Y:S01]  /*5db50*/  VIADD R140, R6.reuse, 0xdb ;  /* 0x000000db068c7836 */ /* 0x040fe20000000000 */
[----:B------:R-:W-:Y:S01]  /*5db60*/  @P1 LOP3.LUT R7, R7, 0x10000000, RZ, 0xfc, !PT ;  /* 0x1000000007071812 */ /* 0x000fe200078efcff */
[C---:B------:R-:W-:Y:S01]  /*5db70*/  VIADD R139, R6.reuse, 0xdc ;  /* 0x000000dc068b7836 */ /* 0x040fe20000000000 */
[----:B------:R-:W-:Y:S01]  /*5db80*/  ISETP.LT.AND P1, PT, R47, UR53, !P0 ;  /* 0x000000352f007c0c */ /* 0x000fe2000c721270 */
[----:B------:R-:W-:Y:S01]  /*5db90*/  ULDC UR53, c[0x0][0x22c] ;  /* 0x00008b0000357ab9 */ /* 0x000fe20000000800 */
[----:B------:R-:W-:Y:S01]  /*5dba0*/  LOP3.LUT R7, R7, 0xf7ffffff, RZ, 0xc0, !PT ;  /* 0xf7ffffff07077812 */ /* 0x000fe200078ec0ff */
[----:B------:R-:W-:-:S02]  /*5dbb0*/  VIADD R138, R6, 0xdd ;  /* 0x000000dd068a7836 */ /* 0x000fc40000000000 */
[C---:B------:R-:W-:Y:S01]  /*5dbc0*/  VIADD R137, R6.reuse, 0xde ;  /* 0x000000de06897836 */ /* 0x040fe20000000000 */
[C---:B------:R-:W-:Y:S01]  /*5dbd0*/  IADD3 R136, R6.reuse, 0xdf, RZ ;  /* 0x000000df06887810 */ /* 0x040fe20007ffe0ff */
        /* <DEDUP_REMOVED lines=11> */
[C---:B------:R-:W-:Y:S01]  /*5dc90*/  VIADD R128, R6.reuse, 0xe7 ;  /* 0x000000e706807836 */ /* 0x040fe20000000000 */
[C---:B------:R-:W-:Y:S01]  /*5dca0*/  IADD3 R127, R6.reuse, 0xe8, RZ ;  /* 0x000000e8067f7810 */ /* 0x040fe20007ffe0ff */
[----:B------:R-:W-:Y:S01]  /*5dcb0*/  VIADD R126, R6, 0xe9 ;  /* 0x000000e9067e7836 */ /* 0x000fe20000000000 */
[----:B------:R-:W-:-:S03]  /*5dcc0*/  ULDC UR61, c[0x0][0x22c] ;  /* 0x00008b00003d7ab9 */ /* 0x000fc60000000800 */
        /* <DEDUP_REMOVED lines=106> */
[----:B------:R-:W-:-:S12]  /*5e370*/  ULDC UR25, c[0x0][0x22c] ;  /* 0x00008b0000197ab9 */ /* 0x000fd80000000800 */
        /* <DEDUP_REMOVED lines=79> */
[----:B------:R-:W-:-:S04]  /*5e870*/  LOP3.LUT R24, R24, 0xfffff7ff, RZ, 0xc0, !PT ;  /* 0xfffff7ff18187812 */ /* 0x000fc800078ec0ff */
[----:B------:R-:W-:Y:S02]  /*5e880*/  @P2 LOP3.LUT R24, R24, 0x800, RZ, 0xfc, !PT ;  /* 0x0000080018182812 */ /* 0x000fe400078efcff */
[----:B------:R-:W-:Y:S01]  /*5e890*/  ISETP.LT.AND P2, PT, R159, UR59, !P0 ;  /* 0x0000003b9f007c0c */ /* 0x000fe2000c741270 */
[----:B------:R-:W-:Y:S01]  /*5e8a0*/  VIADD R125, R6, 0xea ;  /* 0x000000ea067d7836 */ /* 0x000fe20000000000 */
[----:B------:R-:W-:Y:S01]  /*5e8b0*/  LOP3.LUT R24, R24, 0xfffffbff, RZ, 0xc0, !PT ;  /* 0xfffffbff18187812 */ /* 0x000fe200078ec0ff */
[C---:B------:R-:W-:Y:S02]  /*5e8c0*/  VIADD R124, R6.reuse, 0xeb ;  /* 0x000000eb067c7836 */ /* 0x040fe40000000000 */
[----:B------:R-:W-:Y:S01]  /*5e8d0*/  VIADD R123, R6, 0xec ;  /* 0x000000ec067b7836 */ /* 0x000fe20000000000 */
[----:B------:R-:W-:Y:S01]  /*5e8e0*/  @P1 LOP3.LUT R24, R24, 0x400, RZ, 0xfc, !PT ;  /* 0x0000040018181812 */ /* 0x000fe200078efcff */
[----:B------:R-:W-:Y:S01]  /*5e8f0*/  VIADD R122, R6, 0xed ;  /* 0x000000ed067a7836 */ /* 0x000fe20000000000 */
[----:B------:R-:W-:Y:S01]  /*5e900*/  ISETP.LT.AND P1, PT, R160, UR58, !P0 ;  /* 0x0000003aa0007c0c */ /* 0x000fe2000c721270 */
[----:B------:R-:W-:Y:S01]  /*5e910*/  VIADD R121, R6, 0xee ;  /* 0x000000ee06797836 */ /* 0x000fe20000000000 */
[----:B------:R-:W-:Y:S01]  /*5e920*/  LOP3.LUT R24, R24, 0xfffffdff, RZ, 0xc0, !PT ;  /* 0xfffffdff18187812 */ /* 0x000fe200078ec0ff */
[----:B------:R-:W-:-:S02]  /*5e930*/  VIADD R120, R6, 0xef ;  /* 0x000000ef06787836 */ /* 0x000fc40000000000 */
[----:B------:R-:W-:Y:S01]  /*5e940*/  VIADD R119, R6, 0xf0 ;  /* 0x000000f006777836 */ /* 0x000fe20000000000 */
[----:B------:R-:W-:Y:S02]  /*5e950*/  @P2 LOP3.LUT R24, R24, 0x200, RZ, 0xfc, !PT ;  /* 0x0000020018182812 */ /* 0x000fe400078efcff */
[C---:B------:R-:W-:Y:S01]  /*5e960*/  IADD3 R118, R6.reuse, 0xf1, RZ ;  /* 0x000000f106767810 */ /* 0x040fe20007ffe0ff */
[C---:B------:R-:W-:Y:S01]  /*5e970*/  VIADD R117, R6.reuse, 0xf2 ;  /* 0x000000f206757836 */ /* 0x040fe20000000000 */
        /* <DEDUP_REMOVED lines=12> */
[----:B------:R-:W-:Y:S01]  /*5ea40*/  @P2 LOP3.LUT R24, R24, 0x80, RZ, 0xfc, !PT ;  /* 0x0000008018182812 */ /* 0x000fe200078efcff */
[C---:B------:R-:W-:Y:S01]  /*5ea50*/  VIADD R110, R6.reuse, 0xf9 ;  /* 0x000000f9066e7836 */ /* 0x040fe20000000000 */
[----:B------:R-:W-:Y:S01]  /*5ea60*/  ISETP.LT.AND P2, PT, R163, UR55, !P0 ;  /* 0x00000037a3007c0c */ /* 0x000fe2000c741270 */
[----:B------:R-:W-:Y:S01]  /*5ea70*/  VIADD R107, R6, 0xfc ;  /* 0x000000fc066b7836 */ /* 0x000fe20000000000 */
[----:B------:R-:W-:Y:S02]  /*5ea80*/  LOP3.LUT R24, R24, 0xffffffbf, RZ, 0xc0, !PT ;  /* 0xffffffbf18187812 */ /* 0x000fe400078ec0ff */
[C---:B------:R-:W-:Y:S01]  /*5ea90*/  IADD3 R109, R6.reuse, 0xfa, RZ ;  /* 0x000000fa066d7810 */ /* 0x040fe20007ffe0ff */
        /* <DEDUP_REMOVED lines=10> */
[----:B------:R-:W-:Y:S02]  /*5eb40*/  ISETP.LT.AND P2, PT, R165, UR53, !P0 ;  /* 0x00000035a5007c0c */ /* 0x000fe4000c741270 */
[C---:B------:R-:W-:Y:S01]  /*5eb50*/  IADD3 R97, R6.reuse, 0x103, RZ ;  /* 0x0000010306617810 */ /* 0x040fe20007ffe0ff */
[----:B------:R-:W-:Y:S01]  /*5eb60*/  VIADD R95, R6, 0x104 ;  /* 0x00000104065f7836 */ /* 0x000fe20000000000 */
[----:B------:R-:W-:Y:S01]  /*5eb70*/  LOP3.LUT R24, R24, 0xffffffef, RZ, 0xc0, !PT ;  /* 0xffffffef18187812 */ /* 0x000fe200078ec0ff */
[C---:B------:R-:W-:Y:S01]  /*5eb80*/  VIADD R93, R6.reuse, 0x105 ;  /* 0x00000105065d7836 */ /* 0x040fe20000000000 */
[----:B------:R-:W-:Y:S01]  /*5eb90*/  ULDC UR59, c[0x0][0x22c] ;  /* 0x00008b00003b7ab9 */ /* 0x000fe20000000800 */
[----:B------:R-:W-:Y:S01]  /*5eba0*/  VIADD R91, R6, 0x106 ;  /* 0x00000106065b7836 */ /* 0x000fe20000000000 */
[----:B------:R-:W-:Y:S01]  /*5ebb0*/  @P1 LOP3.LUT R24, R24, 0x10, RZ, 0xfc, !PT ;  /* 0x0000001018181812 */ /* 0x000fe200078efcff */
[----:B------:R-:W-:Y:S01]  /*5ebc0*/  VIADD R89, R6, 0x107 ;  /* 0x0000010706597836 */ /* 0x000fe20000000000 */
[----:B------:R-:W-:Y:S01]  /*5ebd0*/  ISETP.LT.AND P1, PT, R166, UR52, !P0 ;  /* 0x00000034a6007c0c */ /* 0x000fe2000c721270 */
[----:B------:R-:W-:Y:S01]  /*5ebe0*/  VIADD R2, R6, 0x108 ;  /* 0x0000010806027836 */ /* 0x000fe20000000000 */
[----:B------:R-:W-:Y:S01]  /*5ebf0*/  LOP3.LUT R24, R24, 0xfffffff7, RZ, 0xc0, !PT ;  /* 0xfffffff718187812 */ /* 0x000fe200078ec0ff */
[C---:B------:R-:W-:Y:S01]  /*5ec00*/  VIADD R26, R6.reuse, 0x109 ;  /* 0x00000109061a7836 */ /* 0x040fe20000000000 */
[----:B------:R-:W-:Y:S01]  /*5ec10*/  ULDC UR58, c[0x0][0x22c] ;  /* 0x00008b00003a7ab9 */ /* 0x000fe20000000800 */
[----:B------:R-:W-:Y:S01]  /*5ec20*/  VIADD R27, R6, 0x10a ;  /* 0x0000010a061b7836 */ /* 0x000fe20000000000 */
[----:B------:R-:W-:Y:S01]  /*5ec30*/  @P2 LOP3.LUT R24, R24, 0x8, RZ, 0xfc, !PT ;  /* 0x0000000818182812 */ /* 0x000fe200078efcff */
[----:B------:R-:W-:Y:S01]  /*5ec40*/  ULDC UR57, c[0x0][0x22c] ;  /* 0x00008b0000397ab9 */ /* 0x000fe20000000800 */
[----:B------:R-:W-:Y:S01]  /*5ec50*/  ISETP.LT.AND P2, PT, R167, UR51, !P0 ;  /* 0x00000033a7007c0c */ /* 0x000fe2000c741270 */
[----:B------:R-:W-:Y:S01]  /*5ec60*/  VIADD R44, R6, 0x10b ;  /* 0x0000010b062c7836 */ /* 0x000fe20000000000 */
[----:B------:R-:W-:Y:S01]  /*5ec70*/  LOP3.LUT R24, R24, 0xfffffffb, RZ, 0xc0, !PT ;  /* 0xfffffffb18187812 */ /* 0x000fe200078ec0ff */
[----:B------:R-:W-:Y:S01]  /*5ec80*/  ULDC UR56, c[0x0][0x22c] ;  /* 0x00008b0000387ab9 */ /* 0x000fe20000000800 */
[----:B------:R-:W-:Y:S01]  /*5ec90*/  VIADD R45, R6, 0x10c ;  /* 0x0000010c062d7836 */ /* 0x000fe20000000000 */
[----:B------:R-:W-:Y:S01]  /*5eca0*/  ULDC UR55, c[0x0][0x22c] ;  /* 0x00008b0000377ab9 */ /* 0x000fe20000000800 */
[----:B------:R-:W-:Y:S01]  /*5ecb0*/  @P1 LOP3.LUT R24, R24, 0x4, RZ, 0xfc, !PT ;  /* 0x0000000418181812 */ /* 0x000fe200078efcff */
[----:B------:R-:W-:Y:S01]  /*5ecc0*/  VIADD R46, R6, 0x10d ;  /* 0x0000010d062e7836 */ /* 0x000fe20000000000 */
[----:B------:R-:W-:Y:S01]  /*5ecd0*/  ISETP.LT.AND P1, PT, R168, UR50, !P0 ;  /* 0x00000032a8007c0c */ /* 0x000fe2000c721270 */
[----:B------:R-:W-:Y:S01]  /*5ece0*/  ULDC UR54, c[0x0][0x22c] ;  /* 0x00008b0000367ab9 */ /* 0x000fe20000000800 */
[----:B------:R-:W-:Y:S01]  /*5ecf0*/  LOP3.LUT R24, R24, 0xfffffffd, RZ, 0xc0, !PT ;  /* 0xfffffffd18187812 */ /* 0x000fe200078ec0ff */
[----:B------:R-:W-:Y:S01]  /*5ed00*/  ULDC UR53, c[0x0][0x22c] ;  /* 0x00008b0000357ab9 */ /* 0x000fe20000000800 */
[C---:B------:R-:W-:Y:S01]  /*5ed10*/  IADD3 R47, R6.reuse, 0x10e, RZ ;  /* 0x0000010e062f7810 */ /* 0x040fe20007ffe0ff */
        /* <DEDUP_REMOVED lines=13> */
[----:B------:R-:W-:Y:S01]  /*5edf0*/  VIADD R52, R6, 0x113 ;  /* 0x0000011306347836 */ /* 0x000fe20000000000 */
[----:B------:R-:W-:-:S02]  /*5ee00*/  ULDC UR48, c[0x0][0x22c] ;  /* 0x00008b0000307ab9 */ /* 0x000fc40000000800 */
[----:B------:R-:W-:Y:S02]  /*5ee10*/  @P2 LOP3.LUT R20, R20, 0x80000000, RZ, 0xfc, !PT ;  /* 0x8000000014142812 */ /* 0x000fe400078efcff */
[----:B------:R-:W-:Y:S01]  /*5ee20*/  ISETP.LT.AND P2, PT, R171, UR47, !P0 ;  /* 0x0000002fab007c0c */ /* 0x000fe2000c741270 */
[----:B------:R-:W-:Y:S01]  /*5ee30*/  VIADD R53, R6, 0x114 ;  /* 0x0000011406357836 */ /* 0x000fe20000000000 */
[----:B------:R-:W-:Y:S01]  /*5ee40*/  LOP3.LUT R20, R20, 0xbfffffff, RZ, 0xc0, !PT ;  /* 0xbfffffff14147812 */ /* 0x000fe200078ec0ff */
[----:B------:R-:W-:-:S03]  /*5ee50*/  ULDC UR47, c[0x0][0x22c] ;  /* 0x00008b00002f7ab9 */ /* 0x000fc60000000800 */
        /* <DEDUP_REMOVED lines=9> */
[----:B------:R-:W3:Y:S01]  /*5eef0*/  LDL.LU R245, [R1+0x1974] ;  /* 0x0019740001f57983 */ /* 0x000ee20000300800 */
[----:B------:R-:W-:Y:S02]  /*5ef00*/  ULDC UR45, c[0x0][0x22c] ;  /* 0x00008b00002d7ab9 */ /* 0x000fe40000000800 */
[----:B------:R-:W-:Y:S02]  /*5ef10*/  @P1 LOP3.LUT R20, R20, 0x10000000, RZ, 0xfc, !PT ;  /* 0x1000000014141812 */ /* 0x000fe400078efcff */
[----:B------:R-:W-:Y:S01]  /*5ef20*/  ISETP.LT.AND P1, PT, R246, UR44, !P0 ;  /* 0x0000002cf6007c0c */ /* 0x000fe2000c721270 */
[----:B------:R-:W-:Y:S01]  /*5ef30*/  ULDC UR44, c[0x0][0x22c] ;  /* 0x00008b00002c7ab9 */ /* 0x000fe20000000800 */
[----:B------:R-:W-:Y:S01]  /*5ef40*/  LOP3.LUT R20, R20, 0xf7ffffff, RZ, 0xc0, !PT ;  /* 0xf7ffffff14147812 */ /* 0x000fe200078ec0ff */
[----:B------:R-:W3:Y:S03]  /*5ef50*/  LDL.LU R246, [R1+0x1970] ;  /* 0x0019700001f67983 */ /* 0x000ee60000300800 */
[----:B------:R-:W-:-:S02]  /*5ef60*/  @P2 LOP3.LUT R20, R20, 0x8000000, RZ, 0xfc, !PT ;  /* 0x0800000014142812 */ /* 0x000fc400078efcff */
[----:B------:R-:W-:Y:S02]  /*5ef70*/  ISETP.LT.AND P2, PT, R247, UR43, !P0 ;  /* 0x0000002bf7007c0c */ /* 0x000fe4000c741270 */
[----:B------:R-:W-:Y:S01]  /*5ef80*/  IADD3 R56, R6, 0x117, RZ ;  /* 0x0000011706387810 */ /* 0x000fe20007ffe0ff */
[----:B------:R-:W3:Y:S01]  /*5ef90*/  LDL.LU R247, [R1+0x196c] ;  /* 0x00196c0001f77983 */ /* 0x000ee20000300800 */
[----:B------:R-:W-:Y:S01]  /*5efa0*/  LOP3.LUT R20, R20, 0xfbffffff, RZ, 0xc0, !PT ;  /* 0xfbffffff14147812 */ /* 0x000fe200078ec0ff */
[----:B------:R-:W-:Y:S01]  /*5efb0*/  VIADD R57, R6, 0x118 ;  /* 0x0000011806397836 */ /* 0x000fe20000000000 */
[----:B------:R-:W-:Y:S02]  /*5efc0*/  ULDC UR43, c[0x0][0x22c] ;  /* 0x00008b00002b7ab9 */ /* 0x000fe40000000800 */
[----:B------:R-:W-:Y:S02]  /*5efd0*/  @P1 LOP3.LUT R20, R20, 0x4000000, RZ, 0xfc, !PT ;  /* 0x0400000014141812 */ /* 0x000fe400078efcff */
[----:B------:R-:W-:Y:S01]  /*5efe0*/  ISETP.LT.AND P1, PT, R248, UR42, !P0 ;  /* 0x0000002af8007c0c */ /* 0x000fe2000c721270 */
[----:B------:R-:W-:Y:S01]  /*5eff0*/  VIADD R58, R6, 0x119 ;  /* 0x00000119063a7836 */ /* 0x000fe20000000000 */
[----:B------:R-:W-:Y:S01]  /*5f000*/  LOP3.LUT R20, R20, 0xfdffffff, RZ, 0xc0, !PT ;  /* 0xfdffffff14147812 */ /* 0x000fe200078ec0ff */
[----:B------:R-:W3:Y:S01]  /*5f010*/  LDL.LU R248, [R1+0x1968] ;  /* 0x0019680001f87983 */ /* 0x000ee20000300800 */
[----:B------:R-:W-:-:S02]  /*5f020*/  ULDC UR42, c[0x0][0x22c] ;  /* 0x00008b00002a7ab9 */ /* 0x000fc40000000800 */
        /* <DEDUP_REMOVED lines=22> */
[----:B------:R-:W4:Y:S01]  /*5f190*/  LDL.LU R25, [R1+0x1958] ;  /* 0x0019580001197983 */ /* 0x000f220000300800 */
[----:B------:R-:W-:-:S02]  /*5f1a0*/  ULDC UR38, c[0x0][0x22c] ;  /* 0x00008b0000267ab9 */ /* 0x000fc40000000800 */
[----:B------:R-:W-:Y:S02]  /*5f1b0*/  @P2 LOP3.LUT R20, R20, 0x200000, RZ, 0xfc, !PT ;  /* 0x0020000014142812 */ /* 0x000fe400078efcff */
[----:B------:R-:W-:Y:S01]  /*5f1c0*/  ISETP.LT.AND P2, PT, R92, UR37, !P0 ;  /* 0x000000255c007c0c */ /* 0x000fe2000c741270 */
[----:B------:R-:W-:Y:S01]  /*5f1d0*/  VIADD R63, R6, 0x11e ;  /* 0x0000011e063f7836 */ /* 0x000fe20000000000 */
[----:B------:R-:W-:Y:S01]  /*5f1e0*/  LOP3.LUT R20, R20, 0xffefffff, RZ, 0xc0, !PT ;  /* 0xffefffff14147812 */ /* 0x000fe200078ec0ff */
[----:B------:R-:W2:Y:S01]  /*5f1f0*/  LDL.LU R92, [R1+0x1954] ;  /* 0x00195400015c7983 */ /* 0x000ea20000300800 */
[----:B------:R-:W-:Y:S02]  /*5f200*/  ULDC UR37, c[0x0][0x22c] ;  /* 0x00008b0000257ab9 */ /* 0x000fe40000000800 */
[----:B------:R-:W-:-:S04]  /*5f210*/  @P1 LOP3.LUT R20, R20, 0x100000, RZ, 0xfc, !PT ;  /* 0x0010000014141812 */ /* 0x000fc800078efcff */
[----:B------:R-:W-:Y:S02]  /*5f220*/  LOP3.LUT R20, R20, 0xfff7ffff, RZ, 0xc0, !PT ;  /* 0xfff7ffff14147812 */ /* 0x000fe400078ec0ff */
[----:B------:R-:W-:Y:S01]  /*5f230*/  ISETP.LT.AND P1, PT, R94, UR36, !P0 ;  /* 0x000000245e007c0c */ /* 0x000fe2000c721270 */
[----:B------:R-:W-:Y:S01]  /*5f240*/  VIADD R64, R6, 0x11f ;  /* 0x0000011f06407836 */ /* 0x000fe20000000000 */
[----:B------:R-:W-:Y:S01]  /*5f250*/  @P2 LOP3.LUT R20, R20, 0x80000, RZ, 0xfc, !PT ;  /* 0x0008000014142812 */ /* 0x000fe200078efcff */
[----:B------:R-:W3:Y:S01]  /*5f260*/  LDL.LU R94, [R1+0x1950] ;  /* 0x00195000015e7983 */ /* 0x000ee20000300800 */
[----:B------:R-:W-:Y:S01]  /*5f270*/  ISETP.LT.AND P2, PT, R21, UR35, !P0 ;  /* 0x0000002315007c0c */ /* 0x000fe2000c741270 */
[----:B------:R-:W-:Y:S01]  /*5f280*/  ULDC UR36, c[0x0][0x22c] ;  /* 0x00008b0000247ab9 */ /* 0x000fe20000000800 */
[----:B------:R-:W-:Y:S01]  /*5f290*/  LOP3.LUT R20, R20, 0xfffbffff, RZ, 0xc0, !PT ;  /* 0xfffbffff14147812 */ /* 0x000fe200078ec0ff */
[----:B------:R-:W4:Y:S01]  /*5f2a0*/  LDL.LU R21, [R1+0x194c] ;  /* 0x00194c0001157983 */ /* 0x000f220000300800 */
[----:B------:R-:W-:Y:S01]  /*5f2b0*/  IADD3 R65, R6, 0x120, RZ ;  /* 0x0000012006417810 */ /* 0x000fe20007ffe0ff */
[----:B------:R-:W-:-:S04]  /*5f2c0*/  ULDC UR35, c[0x0][0x22c] ;  /* 0x00008b0000237ab9 */ /* 0x000fc80000000800 */
[----:B------:R-:W-:Y:S02]  /*5f2d0*/  @P1 LOP3.LUT R20, R20, 0x40000, RZ, 0xfc, !PT ;  /* 0x0004000014141812 */ /* 0x000fe400078efcff */
[----:B------:R-:W-:Y:S01]  /*5f2e0*/  ISETP.LT.AND P1, PT, R22, UR34, !P0 ;  /* 0x0000002216007c0c */ /* 0x000fe2000c721270 */
[----:B------:R-:W-:Y:S01]  /*5f2f0*/  VIADD R66, R6, 0x121 ;  /* 0x0000012106427836 */ /* 0x000fe20000000000 */
[----:B------:R-:W-:Y:S01]  /*5f300*/  LOP3.LUT R20, R20, 0xfffdffff, RZ, 0xc0, !PT ;  /* 0xfffdffff14147812 */ /* 0x000fe200078ec0ff */
[----:B------:R-:W2:Y:S01]  /*5f310*/  LDL.LU R22, [R1+0x1948] ;  /* 0x0019480001167983 */ /* 0x000ea20000300800 */
        /* <DEDUP_REMOVED lines=11> */
[----:B------:R-:W-:-:S03]  /*5f3d0*/  ULDC UR32, c[0x0][0x22c] ;  /* 0x00008b0000207ab9 */ /* 0x000fc60000000800 */
[----:B------:R-:W-:-:S04]  /*5f3e0*/  @P2 LOP3.LUT R20, R20, 0x8000, RZ, 0xfc, !PT ;  /* 0x0000800014142812 */ /* 0x000fc800078efcff */
[----:B------:R-:W-:-:S04]  /*5f3f0*/  LOP3.LUT R20, R20, 0xffffbfff, RZ, 0xc0, !PT ;  /* 0xffffbfff14147812 */ /* 0x000fc800078ec0ff */
        /* <DEDUP_REMOVED lines=19> */
[----:B------:R-:W-:Y:S01]  /*5f530*/  ULDC UR28, c[0x0][0x22c] ;  /* 0x00008b00001c7ab9 */ /* 0x000fe20000000800 */
[----:B------:R-:W-:Y:S01]  /*5f540*/  MOV R96, UR5 ;  /* 0x0000000500607c02 */ /* 0x000fe20008000f00 */
[----:B------:R-:W-:Y:S01]  /*5f550*/  ULDC UR5, c[0x0][0x22c] ;  /* 0x00008b0000057ab9 */ /* 0x000fe20000000800 */
[----:B------:R-:W-:Y:S01]  /*5f560*/  MOV R102, UR60 ;  /* 0x0000003c00667c02 */ /* 0x000fe20008000f00 */
[----:B------:R-:W-:Y:S01]  /*5f570*/  ULDC UR60, c[0x0][0x22c] ;  /* 0x00008b00003c7ab9 */ /* 0x000fe20000000800 */
[----:B------:R-:W-:Y:S01]  /*5f580*/  MOV R100, UR61 ;  /* 0x0000003d00647c02 */ /* 0x000fe20008000f00 */
[----:B------:R-:W-:Y:S01]  /*5f590*/  ULDC UR61, c[0x0][0x22c] ;  /* 0x00008b00003d7ab9 */ /* 0x000fe20000000800 */
[----:B------:R-:W-:Y:S01]  /*5f5a0*/  MOV R98, UR4 ;  /* 0x0000000400627c02 */ /* 0x000fe20008000f00 */
[----:B------:R-:W-:Y:S01]  /*5f5b0*/  ULDC UR4, c[0x0][0x22c] ;  /* 0x00008b0000047ab9 */ /* 0x000fe20000000800 */
[----:B------:R-:W-:Y:S01]  /*5f5c0*/  VIADD R73, R6, 0x128 ;  /* 0x0000012806497836 */ /* 0x000fe20000000000 */
[----:B------:R-:W-:-:S02]  /*5f5d0*/  @P1 LOP3.LUT R20, R20, 0x400, RZ, 0xfc, !PT ;  /* 0x0000040014141812 */ /* 0x000fc400078efcff */
[C---:B------:R-:W-:Y:S01]  /*5f5e0*/  IADD3 R74, R6.reuse, 0x129, RZ ;  /* 0x00000129064a7810 */ /* 0x040fe20007ffe0ff */
[----:B------:R-:W-:Y:S01]  /*5f5f0*/  VIADD R75, R6, 0x12a ;  /* 0x0000012a064b7836 */ /* 0x000fe20000000000 */
[----:B------:R-:W-:Y:S01]  /*5f600*/  ISETP.LT.AND P1, PT, R150, UR27, !P0 ;  /* 0x0000001b96007c0c */ /* 0x000fe2000c721270 */
[----:B------:R-:W-:Y:S01]  /*5f610*/  ULDC UR27, c[0x0][0x22c] ;  /* 0x00008b00001b7ab9 */ /* 0x000fe20000000800 */
[----:B------:R-:W-:Y:S01]  /*5f620*/  LOP3.LUT R20, R20, 0xfffffdff, RZ, 0xc0, !PT ;  /* 0xfffffdff14147812 */ /* 0x000fe200078ec0ff */
[C---:B------:R-:W-:Y:S02]  /*5f630*/  VIADD R76, R6.reuse, 0x12b ;  /* 0x0000012b064c7836 */ /* 0x040fe40000000000 */
[C---:B------:R-:W-:Y:S02]  /*5f640*/  VIADD R77, R6.reuse, 0x12c ;  /* 0x0000012c064d7836 */ /* 0x040fe40000000000 */
[C---:B------:R-:W-:Y:S02]  /*5f650*/  VIADD R78, R6.reuse, 0x12d ;  /* 0x0000012d064e7836 */ /* 0x040fe40000000000 */
[----:B------:R-:W-:-:S02]  /*5f660*/  VIADD R79, R6, 0x12e ;  /* 0x0000012e064f7836 */ /* 0x000fc40000000000 */
[C---:B------:R-:W-:Y:S02]  /*5f670*/  VIADD R80, R6.reuse, 0x12f ;  /* 0x0000012f06507836 */ /* 0x040fe40000000000 */
[----:B------:R-:W-:Y:S01]  /*5f680*/  VIADD R81, R6, 0x130 ;  /* 0x0000013006517836 */ /* 0x000fe20000000000 */
[----:B------:R-:W-:Y:S01]  /*5f690*/  @P1 LOP3.LUT R20, R20, 0x200, RZ, 0xfc, !PT ;  /* 0x0000020014141812 */ /* 0x000fe200078efcff */
[----:B------:R-:W-:Y:S01]  /*5f6a0*/  VIADD R82, R6, 0x131 ;  /* 0x0000013106527836 */ /* 0x000fe20000000000 */
[----:B------:R-:W-:Y:S01]  /*5f6b0*/  ISETP.LT.AND P1, PT, R149, UR26, !P0 ;  /* 0x0000001a95007c0c */ /* 0x000fe2000c721270 */
[----:B------:R-:W-:Y:S01]  /*5f6c0*/  ULDC UR26, c[0x0][0x22c] ;  /* 0x00008b00001a7ab9 */ /* 0x000fe20000000800 */
[----:B------:R-:W-:Y:S02]  /*5f6d0*/  LOP3.LUT R20, R20, 0xfffffeff, RZ, 0xc0, !PT ;  /* 0xfffffeff14147812 */ /* 0x000fe400078ec0ff */
[C---:B------:R-:W-:Y:S01]  /*5f6e0*/  IADD3 R83, R6.reuse, 0x132, RZ ;  /* 0x0000013206537810 */ /* 0x040fe20007ffe0ff */
[----:B------:R-:W-:-:S02]  /*5f6f0*/  VIADD R84, R6, 0x133 ;  /* 0x0000013306547836 */ /* 0x000fc40000000000 */
[C---:B------:R-:W-:Y:S02]  /*5f700*/  VIADD R85, R6.reuse, 0x134 ;  /* 0x0000013406557836 */ /* 0x040fe40000000000 */
[C---:B------:R-:W-:Y:S02]  /*5f710*/  VIADD R86, R6.reuse, 0x135 ;  /* 0x0000013506567836 */ /* 0x040fe40000000000 */
[C---:B------:R-:W-:Y:S02]  /*5f720*/  VIADD R87, R6.reuse, 0x136 ;  /* 0x0000013606577836 */ /* 0x040fe40000000000 */
[----:B------:R-:W-:Y:S01]  /*5f730*/  VIADD R88, R6, 0x137 ;  /* 0x0000013706587836 */ /* 0x000fe20000000000 */
[----:B------:R-:W-:Y:S01]  /*5f740*/  @P1 LOP3.LUT R20, R20, 0x100, RZ, 0xfc, !PT ;  /* 0x0000010014141812 */ /* 0x000fe200078efcff */
[----:B------:R-:W-:Y:S01]  /*5f750*/  VIADD R90, R6, 0x138 ;  /* 0x00000138065a7836 */ /* 0x000fe20000000000 */
        /* <DEDUP_REMOVED lines=8> */
[C---:B------:R-:W-:Y:S01]  /*5f7e0*/  VIADD R157, R6.reuse, 0x13e ;  /* 0x0000013e069d7836 */ /* 0x040fe20000000000 */
[C---:B------:R-:W-:Y:S01]  /*5f7f0*/  IADD3 R158, R6.reuse, 0x13f, RZ ;  /* 0x0000013f069e7810 */ /* 0x040fe20007ffe0ff */
[----:B------:R-:W-:Y:S01]  /*5f800*/  VIADD R159, R6, 0x140 ;  /* 0x00000140069f7836 */ /* 0x000fe20000000000 */
[----:B------:R-:W-:Y:S01]  /*5f810*/  @P1 LOP3.LUT R20, R20, 0x80, RZ, 0xfc, !PT ;  /* 0x0000008014141812 */ /* 0x000fe200078efcff */
[----:B------:R-:W-:Y:S01]  /*5f820*/  VIADD R160, R6, 0x141 ;  /* 0x0000014106a07836 */ /* 0x000fe20000000000 */
[----:B------:R-:W-:Y:S01]  /*5f830*/  ISETP.LT.AND P1, PT, R147, UR24, !P0 ;  /* 0x0000001893007c0c */ /* 0x000fe2000c721270 */
[----:B------:R-:W-:Y:S01]  /*5f840*/  ULDC UR24, c[0x0][0x22c] ;  /* 0x00008b0000187ab9 */ /* 0x000fe20000000800 */
[----:B------:R-:W-:Y:S01]  /*5f850*/  LOP3.LUT R20, R20, 0xffffffbf, RZ, 0xc0, !PT ;  /* 0xffffffbf14147812 */ /* 0x000fe200078ec0ff */
[C---:B------:R-:W-:Y:S01]  /*5f860*/  VIADD R161, R6.reuse, 0x142 ;  /* 0x0000014206a17836 */ /* 0x040fe20000000000 */
[----:B------:R-:W3:Y:S01]  /*5f870*/  LDL.LU R151, [R1+0x1940] ;  /* 0x0019400001977983 */ /* 0x000ee20000300800 */
[----:B----4-:R-:W-:Y:S01]  /*5f880*/  LOP3.LUT R21, R21, 0x7fffffff, RZ, 0xc0, !PT ;  /* 0x7fffffff15157812 */ /* 0x010fe200078ec0ff */
[----:B------:R-:W-:-:S07]  /*5f890*/  VIADD R162, R6, 0x143 ;  /* 0x0000014306a27836 */ /* 0x000fce0000000000 */
[----:B------:R-:W-:Y:S01]  /*5f8a0*/  @P1 LOP3.LUT R20, R20, 0x40, RZ, 0xfc, !PT ;  /* 0x0000004014141812 */ /* 0x000fe200078efcff */
[----:B------:R-:W-:Y:S01]  /*5f8b0*/  VIADD R163, R6, 0x144 ;  /* 0x0000014406a37836 */ /* 0x000fe20000000000 */
[----:B------:R-:W-:Y:S01]  /*5f8c0*/  ISETP.LT.AND P1, PT, R146, UR23, !P0 ;  /* 0x0000001792007c0c */ /* 0x000fe2000c721270 */
[----:B------:R-:W-:Y:S01]  /*5f8d0*/  ULDC UR23, c[0x0][0x22c] ;  /* 0x00008b0000177ab9 */ /* 0x000fe20000000800 */
[----:B------:R-:W-:Y:S01]  /*5f8e0*/  LOP3.LUT R20, R20, 0xffffffdf, RZ, 0xc0, !PT ;  /* 0xffffffdf14147812 */ /* 0x000fe200078ec0ff */
[----:B------:R-:W-:Y:S01]  /*5f8f0*/  VIADD R164, R6, 0x145 ;  /* 0x0000014506a47836 */ /* 0x000fe20000000000 */
[----:B------:R-:W-:Y:S01]  /*5f900*/  ISETP.LT.AND P3, PT, R126, UR61, !P0 ;  /* 0x0000003d7e007c0c */ /* 0x000fe2000c761270 */
[----:B------:R-:W-:Y:S01]  /*5f910*/  ULDC UR61, c[0x0][0x22c] ;  /* 0x00008b00003d7ab9 */ /* 0x000fe20000000800 */
[----:B------:R-:W-:Y:S01]  /*5f920*/  ISETP.LT.AND P2, PT, R125, UR4, !P0 ;  /* 0x000000047d007c0c */ /* 0x000fe2000c741270 */
[----:B------:R-:W-:Y:S01]  /*5f930*/  ULDC UR4, c[0x0][0x22c] ;  /* 0x00008b0000047ab9 */ /* 0x000fe20000000800 */
[----:B--2---:R-:W-:Y:S01]  /*5f940*/  LOP3.LUT R22, R22, 0x7fffffff, RZ, 0xc0, !PT ;  /* 0x7fffffff16167812 */ /* 0x004fe200078ec0ff */
[----:B------:R-:W-:Y:S01]  /*5f950*/  VIADD R165, R6, 0x146 ;  /* 0x0000014606a57836 */ /* 0x000fe20000000000 */
[----:B------:R-:W-:Y:S01]  /*5f960*/  LOP3.LUT R25, R25, 0x7fffffff, RZ, 0xc0, !PT ;  /* 0x7fffffff19197812 */ /* 0x000fe200078ec0ff */
[----:B------:R-:W2:Y:S02]  /*5f970*/  LDL.LU R150, [R1+0x193c] ;  /* 0x00193c0001967983 */ /* 0x000ea40000300800 */
[----:B------:R-:W-:-:S02]  /*5f980*/  @P1 LOP3.LUT R20, R20, 0x20, RZ, 0xfc, !PT ;  /* 0x0000002014141812 */ /* 0x000fc400078efcff */
[----:B------:R-:W-:Y:S01]  /*5f990*/  ISETP.LT.AND P1, PT, R145, UR22, !P0 ;  /* 0x0000001691007c0c */ /* 0x000fe2000c721270 */
[----:B------:R-:W-:Y:S01]  /*5f9a0*/  ULDC UR22, c[0x0][0x22c] ;  /* 0x00008b0000167ab9 */ /* 0x000fe20000000800 */
[----:B------:R-:W-:Y:S01]  /*5f9b0*/  LOP3.LUT R20, R20, 0xffffffef, RZ, 0xc0, !PT ;  /* 0xffffffef14147812 */ /* 0x000fe200078ec0ff */
[----:B------:R-:W4:Y:S01]  /*5f9c0*/  LDL.LU R149, [R1+0x1938] ;  /* 0x0019380001957983 */ /* 0x000f220000300800 */
[----:B---3--:R-:W-:-:S03]  /*5f9d0*/  LOP3.LUT R17, R17, 0x7fffffff, RZ, 0xc0, !PT ;  /* 0x7fffffff11117812 */ /* 0x008fc600078ec0ff */
[----:B------:R-:W3:Y:S01]  /*5f9e0*/  LDL.LU R148, [R1+0x1934] ;  /* 0x0019340001947983 */ /* 0x000ee20000300800 */
[----:B------:R-:W-:-:S03]  /*5f9f0*/  VIADD R166, R6, 0x147 ;  /* 0x0000014706a67836 */ /* 0x000fc60000000000 */
[----:B------:R-:W2:Y:S02]  /*5fa00*/  LDL.LU R147, [R1+0x1930] ;  /* 0x0019300001937983 */ /* 0x000ea40000300800 */
[----:B------:R-:W-:Y:S02]  /*5fa10*/  @P1 LOP3.LUT R20, R20, 0x10, RZ, 0xfc, !PT ;  /* 0x0000001014141812 */ /* 0x000fe400078efcff */
[----:B------:R-:W-:Y:S01]  /*5fa20*/  ISETP.LT.AND P1, PT, R144, UR21, !P0 ;  /* 0x0000001590007c0c */ /* 0x000fe2000c721270 */
[----:B------:R-:W-:Y:S01]  /*5fa30*/  ULDC UR21, c[0x0][0x22c] ;  /* 0x00008b0000157ab9 */ /* 0x000fe20000000800 */
[----:B------:R-:W-:Y:S01]  /*5fa40*/  LOP3.LUT R20, R20, 0xfffffff7, RZ, 0xc0, !PT ;  /* 0xfffffff714147812 */ /* 0x000fe200078ec0ff */
[----:B------:R-:W3:Y:S04]  /*5fa50*/  LDL.LU R146, [R1+0x192c] ;  /* 0x00192c0001927983 */ /* 0x000ee80000300800 */
[----:B------:R-:W4:Y:S04]  /*5fa60*/  LDL.LU R145, [R1+0x1928] ;  /* 0x0019280001917983 */ /* 0x000f280000300800 */
[----:B------:R-:W3:Y:S02]  /*5fa70*/  LDL.LU R144, [R1+0x1924] ;  /* 0x0019240001907983 */ /* 0x000ee40000300800 */
[----:B------:R-:W-:-:S02]  /*5fa80*/  @P1 LOP3.LUT R20, R20, 0x8, RZ, 0xfc, !PT ;  /* 0x0000000814141812 */ /* 0x000fc400078efcff */
[----:B------:R-:W-:Y:S01]  /*5fa90*/  ISETP.LT.AND P1, PT, R143, UR20, !P0 ;  /* 0x000000148f007c0c */ /* 0x000fe2000c721270 */
[----:B------:R-:W-:Y:S01]  /*5faa0*/  ULDC UR20, c[0x0][0x22c] ;  /* 0x00008b0000147ab9 */ /* 0x000fe20000000800 */
[----:B------:R-:W-:Y:S01]  /*5fab0*/  LOP3.LUT R20, R20, 0xfffffffb, RZ, 0xc0, !PT ;  /* 0xfffffffb14147812 */ /* 0x000fe200078ec0ff */
[----:B------:R-:W2:Y:S10]  /*5fac0*/  LDL.LU R143, [R1+0x1920] ;  /* 0x00192000018f7983 */ /* 0x000eb40000300800 */
[----:B------:R-:W-:-:S02]  /*5fad0*/  @P1 LOP3.LUT R20, R20, 0x4, RZ, 0xfc, !PT ;  /* 0x0000000414141812 */ /* 0x000fc400078efcff */
[----:B------:R-:W-:Y:S01]  /*5fae0*/  ISETP.LT.AND P1, PT, R142, UR19, !P0 ;  /* 0x000000138e007c0c */ /* 0x000fe2000c721270 */
[----:B------:R-:W-:Y:S01]  /*5faf0*/  ULDC UR19, c[0x0][0x22c] ;  /* 0x00008b0000137ab9 */ /* 0x000fe20000000800 */
[----:B------:R-:W-:Y:S01]  /*5fb00*/  LOP3.LUT R20, R20, 0xfffffffd, RZ, 0xc0, !PT ;  /* 0xfffffffd14147812 */ /* 0x000fe200078ec0ff */
[----:B------:R-:W3:Y:S10]  /*5fb10*/  LDL.LU R142, [R1+0x191c] ;  /* 0x00191c00018e7983 */ /* 0x000ef40000300800 */
[----:B------:R-:W-:-:S02]  /*5fb20*/  @P1 LOP3.LUT R20, R20, 0x2, RZ, 0xfc, !PT ;  /* 0x0000000214141812 */ /* 0x000fc400078efcff */
[----:B------:R-:W-:Y:S01]  /*5fb30*/  ISETP.LT.AND P1, PT, R141, UR18, !P0 ;  /* 0x000000128d007c0c */ /* 0x000fe2000c721270 */
[----:B------:R-:W-:Y:S01]  /*5fb40*/  ULDC UR18, c[0x0][0x22c] ;  /* 0x00008b0000127ab9 */ /* 0x000fe20000000800 */
[----:B------:R-:W-:Y:S01]  /*5fb50*/  LOP3.LUT R20, R20, 0xfffffffe, RZ, 0xc0, !PT ;  /* 0xfffffffe14147812 */ /* 0x000fe200078ec0ff */
[----:B------:R-:W4:Y:S10]  /*5fb60*/  LDL.LU R141, [R1+0x1918] ;  /* 0x00191800018d7983 */ /* 0x000f340000300800 */
[----:B------:R-:W-:-:S02]  /*5fb70*/  @P1 LOP3.LUT R20, R20, 0x1, RZ, 0xfc, !PT ;  /* 0x0000000114141812 */ /* 0x000fc400078efcff */
[----:B------:R-:W-:Y:S01]  /*5fb80*/  ISETP.LT.AND P1, PT, R140, UR17, !P0 ;  /* 0x000000118c007c0c */ /* 0x000fe2000c721270 */
[----:B------:R-:W-:Y:S01]  /*5fb90*/  ULDC UR17, c[0x0][0x22c] ;  /* 0x00008b0000117ab9 */ /* 0x000fe20000000800 */
[----:B------:R-:W3:Y:S11]  /*5fba0*/  LDL.LU R140, [R1+0x1914] ;  /* 0x00191400018c7983 */ /* 0x000ef60000300800 */
        /* <DEDUP_REMOVED lines=53> */
[----:B------:R-:W-:Y:S02]  /*5ff00*/  LOP3.LUT R21, R21, 0xffefffff, RZ, 0xc0, !PT ;  /* 0xffefffff15157812 */ /* 0x000fe400078ec0ff */
[C---:B------:R-:W-:Y:S01]  /*5ff10*/  IADD3 R167, R6.reuse, 0x148, RZ ;  /* 0x0000014806a77810 */ /* 0x040fe20007ffe0ff */
[----:B------:R-:W-:Y:S01]  /*5ff20*/  VIADD R168, R6, 0x149 ;  /* 0x0000014906a87836 */ /* 0x000fe20000000000 */
[----:B------:R-:W3:Y:S07]  /*5ff30*/  LDL.LU R129, [R1+0x18e8] ;  /* 0x0018e80001817983 */ /* 0x000eee0000300800 */
        /* <DEDUP_REMOVED lines=9> */
[----:B------:R-:W3:Y:S04]  /*5ffd0*/  LDL.LU R127, [R1+0x18e0] ;  /* 0x0018e000017f7983 */ /* 0x000ee80000300800 */
[----:B------:R-:W3:Y:S04]  /*5ffe0*/  LDL.LU R126, [R1+0x18dc] ;  /* 0x0018dc00017e7983 */ /* 0x000ee80000300800 */
[----:B------:R-:W3:Y:S02]  /*5fff0*/  LDL.LU R125, [R1+0x18d8] ;  /* 0x0018d800017d7983 */ /* 0x000ee40000300800 */
[----:B------:R-:W-:-:S04]  /*60000*/  @P1 LOP3.LUT R21, R21, 0x40000, RZ, 0xfc, !PT ;  /* 0x0004000015151812 */ /* 0x000fc800078efcff */
[----:B------:R-:W-:-:S04]  /*60010*/  LOP3.LUT R21, R21, 0xfffdffff, RZ, 0xc0, !PT ;  /* 0xfffdffff15157812 */ /* 0x000fc800078ec0ff */
[----:B------:R-:W-:Y:S02]  /*60020*/  @P3 LOP3.LUT R21, R21, 0x20000, RZ, 0xfc, !PT ;  /* 0x0002000015153812 */ /* 0x000fe400078efcff */
[----:B------:R-:W-:Y:S01]  /*60030*/  ISETP.LT.AND P1, PT, R124, UR5, !P0 ;  /* 0x000000057c007c0c */ /* 0x000fe2000c721270 */
[----:B------:R-:W-:Y:S01]  /*60040*/  ULDC UR5, c[0x0][0x22c] ;  /* 0x00008b0000057ab9 */ /* 0x000fe20000000800 */
[----:B------:R-:W-:Y:S01]  /*60050*/  LOP3.LUT R21, R21, 0xfffeffff, RZ, 0xc0, !PT ;  /* 0xfffeffff15157812 */ /* 0x000fe200078ec0ff */
[----:B------:R-:W3:Y:S03]  /*60060*/  LDL.LU R124, [R1+0x18d4] ;  /* 0x0018d400017c7983 */ /* 0x000ee60000300800 */
[----:B------:R-:W-:-:S04]  /*60070*/  @P2 LOP3.LUT R21, R21, 0x10000, RZ, 0xfc, !PT ;  /* 0x0001000015152812 */ /* 0x000fc800078efcff */
[----:B------:R-:W-:-:S04]  /*60080*/  LOP3.LUT R21, R21, 0xffff7fff, RZ, 0xc0, !PT ;  /* 0xffff7fff15157812 */ /* 0x000fc800078ec0ff */
[----:B------:R-:W-:Y:S02]  /*60090*/  @P1 LOP3.LUT R21, R21, 0x8000, RZ, 0xfc, !PT ;  /* 0x0000800015151812 */ /* 0x000fe400078efcff */
[----:B------:R-:W-:Y:S01]  /*600a0*/  ISETP.LT.AND P1, PT, R123, UR60, !P0 ;  /* 0x0000003c7b007c0c */ /* 0x000fe2000c721270 */
[----:B------:R-:W-:Y:S01]  /*600b0*/  ULDC UR60, c[0x0][0x22c] ;  /* 0x00008b00003c7ab9 */ /* 0x000fe20000000800 */
[----:B------:R-:W-:Y:S01]  /*600c0*/  ISETP.LT.AND P3, PT, R122, UR61, !P0 ;  /* 0x0000003d7a007c0c */ /* 0x000fe2000c761270 */
[----:B------:R-:W-:Y:S01]  /*600d0*/  ULDC UR61, c[0x0][0x22c] ;  /* 0x00008b00003d7ab9 */ /* 0x000fe20000000800 */
[----:B------:R-:W-:Y:S01]  /*600e0*/  LOP3.LUT R21, R21, 0xffffbfff, RZ, 0xc0, !PT ;  /* 0xffffbfff15157812 */ /* 0x000fe200078ec0ff */
[----:B------:R-:W3:Y:S01]  /*600f0*/  LDL.LU R123, [R1+0x18d0] ;  /* 0x0018d000017b7983 */ /* 0x000ee20000300800 */
[----:B------:R-:W-:Y:S01]  /*60100*/  ISETP.LT.AND P2, PT, R121, UR4, !P0 ;  /* 0x0000000479007c0c */ /* 0x000fe2000c741270 */
[----:B------:R-:W-:Y:S01]  /*60110*/  ULDC UR4, c[0x0][0x22c] ;  /* 0x00008b0000047ab9 */ /* 0x000fe20000000800 */
[----:B------:R-:W-:Y:S01]  /*60120*/  VIADD R169, R6, 0x14a ;  /* 0x0000014a06a97836 */ /* 0x000fe20000000000 */
[----:B------:R-:W3:Y:S04]  /*60130*/  LDL.LU R122, [R1+0x18cc] ;  /* 0x0018cc00017a7983 */ /* 0x000ee80000300800 */
[----:B------:R-:W-:Y:S01]  /*60140*/  @P1 LOP3.LUT R21, R21, 0x4000, RZ, 0xfc, !PT ;  /* 0x0000400015151812 */ /* 0x000fe200078efcff */
[----:B------:R-:W3:Y:S03]  /*60150*/  LDL.LU R121, [R1+0x18c8] ;  /* 0x0018c80001797983 */ /* 0x000ee60000300800 */
        /* <DEDUP_REMOVED lines=16> */
[----:B------:R-:W-:Y:S02]  /*60260*/  ULDC UR4, c[0x0][0x22c] ;  /* 0x00008b0000047ab9 */ /* 0x000fe40000000800 */
        /* <DEDUP_REMOVED lines=35> */
[----:B------:R-:W-:Y:S01]  /*604a0*/  LOP3.LUT R21, R21, 0xfffffffb, RZ, 0xc0, !PT ;  /* 0xfffffffb15157812 */ /* 0x000fe200078ec0ff */
[----:B------:R-:W2:Y:S01]  /*604b0*/  LDL.LU R111, [R1+0x18a0] ;  /* 0x0018a000016f7983 */ /* 0x000ea20000300800 */
[----:B------:R-:W-:Y:S01]  /*604c0*/  ISETP.LT.AND P3, PT, R110, UR61, !P0 ;  /* 0x0000003d6e007c0c */ /* 0x000fe2000c761270 */
[----:B------:R-:W-:Y:S01]  /*604d0*/  ULDC UR61, c[0x0][0x22c] ;  /* 0x00008b00003d7ab9 */ /* 0x000fe20000000800 */
[----:B------:R-:W-:Y:S01]  /*604e0*/  ISETP.LT.AND P2, PT, R109, UR4, !P0 ;  /* 0x000000046d007c0c */ /* 0x000fe2000c741270 */
[----:B------:R-:W-:Y:S01]  /*604f0*/  ULDC UR4, c[0x0][0x22c] ;  /* 0x00008b0000047ab9 */ /* 0x000fe20000000800 */
[----:B------:R-:W3:Y:S04]  /*60500*/  LDL.LU R110, [R1+0x189c] ;  /* 0x00189c00016e7983 */ /* 0x000ee80000300800 */
[----:B------:R-:W4:Y:S01]  /*60510*/  LDL.LU R109, [R1+0x1898] ;  /* 0x00189800016d7983 */ /* 0x000f220000300800 */
        /* <DEDUP_REMOVED lines=8> */
[----:B------:R-:W-:Y:S01]  /*605a0*/  @P3 LOP3.LUT R21, R21, 0x2, RZ, 0xfc, !PT ;  /* 0x0000000215153812 */ /* 0x000fe200078efcff */
[----:B------:R-:W2:Y:S01]  /*605b0*/  LDL.LU R107, [R1+0x1890] ;  /* 0x00189000016b7983 */ /* 0x000ea20000300800 */
[----:B------:R-:W-:Y:S01]  /*605c0*/  ISETP.LT.AND P3, PT, R106, UR61, !P0 ;  /* 0x0000003d6a007c0c */ /* 0x000fe2000c761270 */
[----:B------:R-:W-:Y:S01]  /*605d0*/  ULDC UR61, c[0x0][0x22c] ;  /* 0x00008b00003d7ab9 */ /* 0x000fe20000000800 */
[----:B------:R-:W-:Y:S01]  /*605e0*/  LOP3.LUT R22, R22, 0xbfffffff, RZ, 0xc0, !PT ;  /* 0xbfffffff16167812 */ /* 0x000fe200078ec0ff */
[----:B------:R-:W3:Y:S01]  /*605f0*/  LDL.LU R106, [R1+0x188c] ;  /* 0x00188c00016a7983 */ /* 0x000ee20000300800 */
[----:B------:R-:W-:-:S05]  /*60600*/  LOP3.LUT R21, R21, 0xfffffffe, RZ, 0xc0, !PT ;  /* 0xfffffffe15157812 */ /* 0x000fca00078ec0ff */
[----:B------:R-:W-:Y:S02]  /*60610*/  @P1 LOP3.LUT R22, R22, 0x40000000, RZ, 0xfc, !PT ;  /* 0x4000000016161812 */ /* 0x000fe400078efcff */
[----:B------:R-:W-:Y:S02]  /*60620*/  @P2 LOP3.LUT R21, R21, 0x1, RZ, 0xfc, !PT ;  /* 0x0000000115152812 */ /* 0x000fe400078efcff */
[----:B------:R-:W-:Y:S01]  /*60630*/  ISETP.LT.AND P2, PT, R105, UR4, !P0 ;  /* 0x0000000469007c0c */ /* 0x000fe2000c741270 */
[----:B------:R-:W-:Y:S01]  /*60640*/  ULDC UR4, c[0x0][0x22c] ;  /* 0x00008b0000047ab9 */ /* 0x000fe20000000800 */
[----:B------:R-:W-:Y:S01]  /*60650*/  LOP3.LUT R22, R22, 0xdfffffff, RZ, 0xc0, !PT ;  /* 0xdfffffff16167812 */ /* 0x000fe200078ec0ff */
[----:B------:R-:W-:Y:S01]  /*60660*/  VIADD R171, R6, 0x14c ;  /* 0x0000014c06ab7836 */ /* 0x000fe20000000000 */
[----:B------:R-:W-:Y:S01]  /*60670*/  ISETP.LT.AND P1, PT, R104, UR5, !P0 ;  /* 0x0000000568007c0c */ /* 0x000fe2000c721270 */
[----:B------:R-:W-:Y:S01]  /*60680*/  ULDC UR5, c[0x0][0x22c] ;  /* 0x00008b0000057ab9 */ /* 0x000fe20000000800 */
[----:B------:R-:W-:Y:S01]  /*60690*/  @P3 LOP3.LUT R22, R22, 0x20000000, RZ, 0xfc, !PT ;  /* 0x2000000016163812 */ /* 0x000fe200078efcff */
[----:B------:R-:W4:Y:S03]  /*606a0*/  LDL.LU R105, [R1+0x1888] ;  /* 0x0018880001697983 */ /* 0x000f260000300800 */
[----:B------:R-:W-:Y:S01]  /*606b0*/  LOP3.LUT R22, R22, 0xefffffff, RZ, 0xc0, !PT ;  /* 0xefffffff16167812 */ /* 0x000fe200078ec0ff */
[----:B------:R-:W3:Y:S03]  /*606c0*/  LDL.LU R104, [R1+0x1884] ;  /* 0x0018840001687983 */ /* 0x000ee60000300800 */
[----:B------:R-:W-:-:S02]  /*606d0*/  @P2 LOP3.LUT R22, R22, 0x10000000, RZ, 0xfc, !PT ;  /* 0x1000000016162812 */ /* 0x000fc400078efcff */
[----:B------:R-:W-:Y:S02]  /*606e0*/  ISETP.LT.AND P2, PT, R103, UR60, !P0 ;  /* 0x0000003c67007c0c */ /* 0x000fe4000c741270 */
[----:B------:R-:W-:Y:S01]  /*606f0*/  LOP3.LUT R22, R22, 0xf7ffffff, RZ, 0xc0, !PT ;  /* 0xf7ffffff16167812 */ /* 0x000fe200078ec0ff */
[----:B------:R-:W2:Y:S03]  /*60700*/  LDL.LU R103, [R1+0x1880] ;  /* 0x0018800001677983 */ /* 0x000ea60000300800 */
[----:B------:R-:W-:Y:S02]  /*60710*/  @P1 LOP3.LUT R22, R22, 0x8000000, RZ, 0xfc, !PT ;  /* 0x0800000016161812 */ /* 0x000fe400078efcff */
[----:B------:R-:W-:Y:S02]  /*60720*/  ISETP.LT.AND P1, PT, R101, UR61, !P0 ;  /* 0x0000003d65007c0c */ /* 0x000fe4000c721270 */
[----:B------:R-:W-:-:S04]  /*60730*/  LOP3.LUT R22, R22, 0xfbffffff, RZ, 0xc0, !PT ;  /* 0xfbffffff16167812 */ /* 0x000fc800078ec0ff */
[----:B------:R-:W-:-:S04]  /*60740*/  @P2 LOP3.LUT R22, R22, 0x4000000, RZ, 0xfc, !PT ;  /* 0x0400000016162812 */ /* 0x000fc800078efcff */
[----:B------:R-:W-:Y:S02]  /*60750*/  LOP3.LUT R22, R22, 0xfdffffff, RZ, 0xc0, !PT ;  /* 0xfdffffff16167812 */ /* 0x000fe400078ec0ff */
[----:B------:R-:W-:Y:S02]  /*60760*/  ISETP.LT.AND P2, PT, R99, UR4, !P0 ;  /* 0x0000000463007c0c */ /* 0x000fe4000c741270 */
[----:B------:R-:W-:Y:S02]  /*60770*/  @P1 LOP3.LUT R22, R22, 0x2000000, RZ, 0xfc, !PT ;  /* 0x0200000016161812 */ /* 0x000fe400078efcff */
[----:B------:R-:W-:Y:S02]  /*60780*/  ISETP.LT.AND P1, PT, R97, UR5, !P0 ;  /* 0x0000000561007c0c */ /* 0x000fe4000c721270 */
[----:B------:R-:W-:Y:S02]  /*60790*/  R2UR UR5, R96 ;  /* 0x00000000600572ca */ /* 0x000fe400000e0000 */
[----:B------:R-:W-:-:S02]  /*607a0*/  LOP3.LUT R22, R22, 0xfeffffff, RZ, 0xc0, !PT ;  /* 0xfeffffff16167812 */ /* 0x000fc400078ec0ff */
[----:B------:R-:W-:-:S03]  /*607b0*/  R2UR UR4, R98 ;  /* 0x00000000620472ca */ /* 0x000fc600000e0000 */
[----:B------:R-:W-:Y:S02]  /*607c0*/  @P2 LOP3.LUT R22, R22, 0x1000000, RZ, 0xfc, !PT ;  /* 0x0100000016162812 */ /* 0x000fe400078efcff */
[----:B------:R-:W-:Y:S02]  /*607d0*/  R2UR UR61, R100 ;  /* 0x00000000643d72ca */ /* 0x000fe400000e0000 */
[----:B------:R-:W-:Y:S02]  /*607e0*/  LOP3.LUT R22, R22, 0xff7fffff, RZ, 0xc0, !PT ;  /* 0xff7fffff16167812 */ /* 0x000fe400078ec0ff */
[----:B------:R-:W-:Y:S02]  /*607f0*/  ISETP.LT.AND P2, PT, R95, UR5, !P0 ;  /* 0x000000055f007c0c */ /* 0x000fe4000c741270 */
[----:B------:R-:W-:Y:S02]  /*60800*/  @P1 LOP3.LUT R22, R22, 0x800000, RZ, 0xfc, !PT ;  /* 0x0080000016161812 */ /* 0x000fe400078efcff */
[----:B------:R-:W-:-:S02]  /*60810*/  ISETP.LT.AND P1, PT, R93, UR4, !P0 ;  /* 0x000000045d007c0c */ /* 0x000fc4000c721270 */
[----:B------:R-:W-:Y:S02]  /*60820*/  LOP3.LUT R22, R22, 0xffbfffff, RZ, 0xc0, !PT ;  /* 0xffbfffff16167812 */ /* 0x000fe400078ec0ff */
[----:B------:R-:W-:Y:S02]  /*60830*/  R2UR UR60, R102 ;  /* 0x00000000663c72ca */ /* 0x000fe400000e0000 */
[----:B------:R-:W3:Y:S03]  /*60840*/  LDL.LU R102, [R1+0x187c] ;  /* 0x00187c0001667983 */ /* 0x000ee60000300800 */
[----:B------:R-:W-:Y:S01]  /*60850*/  @P2 LOP3.LUT R22, R22, 0x400000, RZ, 0xfc, !PT ;  /* 0x0040000016162812 */ /* 0x000fe200078efcff */
[----:B------:R-:W4:Y:S01]  /*60860*/  LDL.LU R101, [R1+0x1878] ;  /* 0x0018780001657983 */ /* 0x000f220000300800 */
[----:B------:R-:W-:Y:S01]  /*60870*/  ISETP.LT.AND P2, PT, R91, UR61, !P0 ;  /* 0x0000003d5b007c0c */ /* 0x000fe2000c741270 */
[----:B------:R-:W-:Y:S01]  /*60880*/  ULDC UR61, c[0x0][0x22c] ;  /* 0x00008b00003d7ab9 */ /* 0x000fe20000000800 */
[----:B------:R-:W-:Y:S01]  /*60890*/  LOP3.LUT R22, R22, 0xffdfffff, RZ, 0xc0, !PT ;  /* 0xffdfffff16167812 */ /* 0x000fe200078ec0ff */
[----:B------:R-:W3:Y:S03]  /*608a0*/  LDL.LU R100, [R1+0x1874] ;  /* 0x0018740001647983 */ /* 0x000ee60000300800 */
[----:B------:R-:W-:Y:S01]  /*608b0*/  @P1 LOP3.LUT R22, R22, 0x200000, RZ, 0xfc, !PT ;  /* 0x0020000016161812 */ /* 0x000fe200078efcff */
[----:B------:R-:W2:Y:S01]  /*608c0*/  LDL.LU R99, [R1+0x1870] ;  /* 0x0018700001637983 */ /* 0x000ea20000300800 */
[----:B------:R-:W-:Y:S01]  /*608d0*/  ISETP.LT.AND P1, PT, R89, UR60, !P0 ;  /* 0x0000003c59007c0c */ /* 0x000fe2000c721270 */
[----:B------:R-:W-:Y:S01]  /*608e0*/  ULDC UR60, c[0x0][0x22c] ;  /* 0x00008b00003c7ab9 */ /* 0x000fe20000000800 */
[----:B------:R-:W-:Y:S01]  /*608f0*/  LOP3.LUT R22, R22, 0xffefffff, RZ, 0xc0, !PT ;  /* 0xffefffff16167812 */ /* 0x000fe200078ec0ff */
        /* <DEDUP_REMOVED lines=9> */
[----:B------:R-:W-:-:S02]  /*60990*/  ISETP.LT.AND P1, PT, R26, UR58, !P0 ;  /* 0x0000003a1a007c0c */ /* 0x000fc4000c721270 */
[----:B------:R-:W-:Y:S02]  /*609a0*/  LOP3.LUT R22, R22, 0xfffbffff, RZ, 0xc0, !PT ;  /* 0xfffbffff16167812 */ /* 0x000fe400078ec0ff */
[----:B------:R-:W-:Y:S02]  /*609b0*/  IADD3 R252, R6, 0x14d, RZ ;  /* 0x0000014d06fc7810 */ /* 0x000fe40007ffe0ff */
[----:B------:R-:W-:Y:S02]  /*609c0*/  R2UR UR5, R94 ;  /* 0x000000005e0572ca */ /* 0x000fe400000e0000 */
[----:B------:R-:W-:Y:S01]  /*609d0*/  R2UR UR4, R92 ;  /* 0x000000005c0472ca */ /* 0x000fe200000e0000 */
[----:B------:R-:W3:Y:S01]  /*609e0*/  LDL.LU R94, [R1+0x185c] ;  /* 0x00185c00015e7983 */ /* 0x000ee20000300800 */
[----:B------:R-:W-:Y:S01]  /*609f0*/  @P2 LOP3.LUT R22, R22, 0x40000, RZ, 0xfc, !PT ;  /* 0x0004000016162812 */ /* 0x000fe200078efcff */
[----:B------:R-:W-:Y:S01]  /*60a00*/  VIADD R26, R6, 0x14f ;  /* 0x0000014f061a7836 */ /* 0x000fe20000000000 */
[----:B------:R-:W-:Y:S01]  /*60a10*/  ISETP.LT.AND P2, PT, R27, UR57, !P0 ;  /* 0x000000391b007c0c */ /* 0x000fe2000c741270 */
[----:B------:R-:W4:Y:S01]  /*60a20*/  LDL.LU R93, [R1+0x1858] ;  /* 0x00185800015d7983 */ /* 0x000f220000300800 */
[----:B------:R-:W-:Y:S01]  /*60a30*/  LOP3.LUT R22, R22, 0xfffdffff, RZ, 0xc0, !PT ;  /* 0xfffdffff16167812 */ /* 0x000fe200078ec0ff */
[----:B------:R-:W-:Y:S01]  /*60a40*/  VIADD R27, R6, 0x14e ;  /* 0x0000014e061b7836 */ /* 0x000fe20000000000 */
[----:B------:R-:W-:Y:S01]  /*60a50*/  LOP3.LUT R3, R3, 0x7fffffff, RZ, 0xc0, !PT ;  /* 0x7fffffff03037812 */ /* 0x000fe200078ec0ff */
[----:B------:R-:W3:Y:S01]  /*60a60*/  LDL.LU R92, [R1+0x1854] ;  /* 0x00185400015c7983 */ /* 0x000ee20000300800 */
[----:B------:R-:W-:Y:S01]  /*60a70*/  @P1 LOP3.LUT R22, R22, 0x20000, RZ, 0xfc, !PT ;  /* 0x0002000016161812 */ /* 0x000fe200078efcff */
[----:B------:R-:W-:Y:S01]  /*60a80*/  ULDC UR58, c[0x0][0x22c] ;  /* 0x00008b00003a7ab9 */ /* 0x000fe20000000800 */
[----:B------:R-:W-:Y:S01]  /*60a90*/  ISETP.LT.AND P1, PT, R44, UR56, !P0 ;  /* 0x000000382c007c0c */ /* 0x000fe2000c721270 */
[----:B------:R-:W2:Y:S01]  /*60aa0*/  LDL.LU R91, [R1+0x1850] ;  /* 0x00185000015b7983 */ /* 0x000ea20000300800 */
[----:B------:R-:W-:Y:S01]  /*60ab0*/  LOP3.LUT R22, R22, 0xfffeffff, RZ, 0xc0, !PT ;  /* 0xfffeffff16167812 */ /* 0x000fe200078ec0ff */
[----:B------:R-:W-:Y:S01]  /*60ac0*/  ULDC UR56, c[0x0][0x22c] ;  /* 0x00008b0000387ab9 */ /* 0x000fe20000000800 */
[----:B------:R-:W-:Y:S01]  /*60ad0*/  ULDC UR57, c[0x0][0x22c] ;  /* 0x00008b0000397ab9 */ /* 0x000fe20000000800 */
[----:B------:R-:W4:Y:S01]  /*60ae0*/  LDL.LU R89, [R1+0x184c] ;  /* 0x00184c0001597983 */ /* 0x000f220000300800 */
[----:B------:R-:W-:-:S02]  /*60af0*/  @P2 LOP3.LUT R22, R22, 0x10000, RZ, 0xfc, !PT ;  /* 0x0001000016162812 */ /* 0x000fc400078efcff */
[----:B------:R-:W-:Y:S01]  /*60b00*/  ISETP.LT.AND P2, PT, R45, UR55, !P0 ;  /* 0x000000372d007c0c */ /* 0x000fe2000c741270 */
[----:B------:R-:W-:Y:S01]  /*60b10*/  ULDC UR55, c[0x0][0x22c] ;  /* 0x00008b0000377ab9 */ /* 0x000fe20000000800 */
[----:B------:R-:W-:-:S04]  /*60b20*/  LOP3.LUT R22, R22, 0xffff7fff, RZ, 0xc0, !PT ;  /* 0xffff7fff16167812 */ /* 0x000fc800078ec0ff */
[----:B------:R-:W-:Y:S02]  /*60b30*/  @P1 LOP3.LUT R22, R22, 0x8000, RZ, 0xfc, !PT ;  /* 0x0000800016161812 */ /* 0x000fe400078efcff */
        /* <DEDUP_REMOVED lines=61> */
[----:B------:R-:W-:-:S04]  /*60f10*/  ULDC UR39, c[0x0][0x22c] ;  /* 0x00008b0000277ab9 */ /* 0x000fc80000000800 */
        /* <DEDUP_REMOVED lines=136> */
[----:B------:R-:W-:Y:S02]  /*617a0*/  ISETP.LT.AND P3, PT, R158, UR7, !P0 ;  /* 0x000000079e007c0c */ /* 0x000fe4000c761270 */
        /* <DEDUP_REMOVED lines=48> */
[----:B------:R-:W-:Y:S01]  /*61ab0*/  LOP3.LUT R17, R17, 0xffffefff, RZ, 0xc0, !PT ;  /* 0xffffefff11117812 */ /* 0x000fe200078ec0ff */
[----:B------:R-:W-:-:S03]  /*61ac0*/  VIADD R27, R6, 0x150 ;  /* 0x00000150061b7836 */ /* 0x000fc60000000000 */
        /* <DEDUP_REMOVED lines=22> */
[----:B------:R-:W-:Y:S02]  /*61c30*/  LOP3.LUT R17, R17, 0xffffffbf, RZ, 0xc0, !PT ;  /* 0xffffffbf11117812 */ /* 0x000fe400078ec0ff */
[----:B------:R-:W-:Y:S02]  /*61c40*/  IADD3 R27, R6, 0x156, RZ ;  /* 0x00000156061b7810 */ /* 0x000fe40007ffe0ff */
[----:B------:R-:W-:Y:S02]  /*61c50*/  @P3 LOP3.LUT R17, R17, 0x40, RZ, 0xfc, !PT ;  /* 0x0000004011113812 */ /* 0x000fe400078efcff */
[----:B------:R-:W-:-:S02]  /*61c60*/  ISETP.LT.AND P2, PT, R27, UR30, !P0 ;  /* 0x0000001e1b007c0c */ /* 0x000fc4000c741270 */
        /* <DEDUP_REMOVED lines=11> */
[----:B------:R-:W-:Y:S01]  /*61d20*/  ISETP.LT.AND P2, PT, R26, UR33, !P0 ;  /* 0x000000211a007c0c */ /* 0x000fe2000c741270 */
[C---:B------:R-:W-:Y:S01]  /*61d30*/  VIADD R26, R6.reuse, 0x15b ;  /* 0x0000015b061a7836 */ /* 0x040fe20000000000 */
[----:B------:R-:W-:Y:S01]  /*61d40*/  LOP3.LUT R17, R17, 0xfffffffb, RZ, 0xc0, !PT ;  /* 0xfffffffb11117812 */ /* 0x000fe200078ec0ff */
[----:B------:R-:W-:-:S03]  /*61d50*/  VIADD R27, R6, 0x15a ;  /* 0x0000015a061b7836 */ /* 0x000fc60000000000 */
[----:B------:R-:W-:Y:S02]  /*61d60*/  @P1 LOP3.LUT R17, R17, 0x4, RZ, 0xfc, !PT ;  /* 0x0000000411111812 */ /* 0x000fe400078efcff */
[----:B------:R-:W-:Y:S02]  /*61d70*/  ISETP.LT.AND P1, PT, R26, UR35, !P0 ;  /* 0x000000231a007c0c */ /* 0x000fe4000c721270 */
[----:B------:R-:W-:Y:S01]  /*61d80*/  ISETP.LT.AND P3, PT, R27, UR34, !P0 ;  /* 0x000000221b007c0c */ /* 0x000fe2000c761270 */
[----:B------:R-:W-:Y:S01]  /*61d90*/  VIADD R27, R6, 0x15c ;  /* 0x0000015c061b7836 */ /* 0x000fe20000000000 */
[----:B------:R-:W-:-:S04]  /*61da0*/  LOP3.LUT R17, R17, 0xfffffffd, RZ, 0xc0, !PT ;  /* 0xfffffffd11117812 */ /* 0x000fc800078ec0ff */
[----:B------:R-:W-:Y:S02]  /*61db0*/  @P2 LOP3.LUT R17, R17, 0x2, RZ, 0xfc, !PT ;  /* 0x0000000211112812 */ /* 0x000fe400078efcff */
[----:B------:R-:W-:Y:S01]  /*61dc0*/  ISETP.LT.AND P2, PT, R27, UR36, !P0 ;  /* 0x000000241b007c0c */ /* 0x000fe2000c741270 */
[----:B------:R-:W-:Y:S01]  /*61dd0*/  VIADD R26, R6, 0x15d ;  /* 0x0000015d061a7836 */ /* 0x000fe20000000000 */
[----:B------:R-:W-:Y:S02]  /*61de0*/  LOP3.LUT R17, R17, 0xfffffffe, RZ, 0xc0, !PT ;  /* 0xfffffffe11117812 */ /* 0x000fe400078ec0ff */
[----:B------:R-:W-:Y:S02]  /*61df0*/  @P1 LOP3.LUT R3, R3, 0x80000000, RZ, 0xfc, !PT ;  /* 0x8000000003031812 */ /* 0x000fe400078efcff */
[----:B------:R-:W-:Y:S02]  /*61e00*/  @P3 LOP3.LUT R17, R17, 0x1, RZ, 0xfc, !PT ;  /* 0x0000000111113812 */ /* 0x000fe400078efcff */
[----:B------:R-:W-:-:S02]  /*61e10*/  ISETP.LT.AND P3, PT, R26, UR37, !P0 ;  /* 0x000000251a007c0c */ /* 0x000fc4000c761270 */
        /* <DEDUP_REMOVED lines=76> */
[----:B------:R-:W-:-:S04]  /*622e0*/  LOP3.LUT R3, R3, 0xfffff7ff, RZ, 0xc0, !PT ;  /* 0xfffff7ff03037812 */ /* 0x000fc800078ec0ff */
[----:B------:R-:W-:-:S04]  /*622f0*/  @P3 LOP3.LUT R3, R3, 0x800, RZ, 0xfc, !PT ;  /* 0x0000080003033812 */ /* 0x000fc800078efcff */
[----:B------:R-:W-:-:S04]  /*62300*/  LOP3.LUT R3, R3, 0xfffffbff, RZ, 0xc0, !PT ;  /* 0xfffffbff03037812 */ /* 0x000fc800078ec0ff */
[----:B------:R-:W-:Y:S02]  /*62310*/  @P1 LOP3.LUT R3, R3, 0x400, RZ, 0xfc, !PT ;  /* 0x0000040003031812 */ /* 0x000fe400078efcff */
[C---:B------:R-:W-:Y:S01]  /*62320*/  ISETP.LT.AND P1, PT, R6.reuse, UR6, !P0 ;  /* 0x0000000606007c0c */ /* 0x040fe2000c721270 */
[C---:B------:R-:W-:Y:S01]  /*62330*/  VIADD R26, R6.reuse, 0x172 ;  /* 0x00000172061a7836 */ /* 0x040fe20000000000 */
[C---:B------:R-:W-:Y:S01]  /*62340*/  IADD3 R27, R6.reuse, 0x171, RZ ;  /* 0x00000171061b7810 */ /* 0x040fe20007ffe0ff */
[C---:B------:R-:W-:Y:S01]  /*62350*/  VIADD R44, R6.reuse, 0x173 ;  /* 0x00000173062c7836 */ /* 0x040fe20000000000 */
[----:B------:R-:W-:Y:S02]  /*62360*/  LOP3.LUT R3, R3, 0xfffffdff, RZ, 0xc0, !PT ;  /* 0xfffffdff03037812 */ /* 0x000fe400078ec0ff */
[----:B------:R-:W-:Y:S01]  /*62370*/  ISETP.LT.AND P2, PT, R27, UR57, !P0 ;  /* 0x000000391b007c0c */ /* 0x000fe2000c741270 */
[----:B------:R-:W-:Y:S01]  /*62380*/  VIADD R27, R6, 0x174 ;  /* 0x00000174061b7836 */ /* 0x000fe20000000000 */
[----:B------:R-:W-:Y:S01]  /*62390*/  ISETP.LT.AND P3, PT, R26, UR58, !P0 ;  /* 0x0000003a1a007c0c */ /* 0x000fe2000c761270 */
[----:B------:R-:W-:Y:S01]  /*623a0*/  VIADD R26, R6, 0x175 ;  /* 0x00000175061a7836 */ /* 0x000fe20000000000 */
[----:B------:R-:W-:-:S02]  /*623b0*/  ISETP.LT.AND P4, PT, R44, UR59, !P0 ;  /* 0x0000003b2c007c0c */ /* 0x000fc4000c781270 */
[----:B------:R-:W-:Y:S02]  /*623c0*/  ISETP.LT.AND P5, PT, R27, UR60, !P0 ;  /* 0x0000003c1b007c0c */ /* 0x000fe4000c7a1270 */
[----:B------:R-:W-:Y:S02]  /*623d0*/  @P1 LOP3.LUT R3, R3, 0x200, RZ, 0xfc, !PT ;  /* 0x0000020003031812 */ /* 0x000fe400078efcff */
[----:B------:R-:W-:Y:S02]  /*623e0*/  ISETP.LT.AND P6, PT, R26, UR61, !P0 ;  /* 0x0000003d1a007c0c */ /* 0x000fe4000c7c1270 */
[----:B------:R-:W-:Y:S01]  /*623f0*/  LOP3.LUT P1, RZ, R5, 0x8000, RZ, 0xc0, !PT ;  /* 0x0000800005ff7812 */ /* 0x000fe2000782c0ff */
[----:B------:R-:W3:Y:S01]  /*62400*/  LDL.LU R26, [R1+0x7d0] ;  /* 0x0007d000011a7983 */ /* 0x000ee20000300800 */
[----:B------:R-:W-:Y:S01]  /*62410*/  BAR.SYNC.DEFER_BLOCKING 0x0 ;  /* 0x0000000000007b1d */ /* 0x000fe20000010000 */
[----:B----4-:R-:W-:Y:S02]  /*62420*/  IMAD.MOV.U32 R46, RZ, RZ, R89 ;  /* 0x000000ffff2e7224 */ /* 0x010fe400078e0059 */
[----:B--2---:R-:W-:Y:S01]  /*62430*/  IMAD.MOV.U32 R47, RZ, RZ, R91 ;  /* 0x000000ffff2f7224 */ /* 0x004fe200078e005b */
[----:B------:R-:W-:Y:S01]  /*62440*/  MOV R54, R93 ;  /* 0x0000005d00367202 */ /* 0x000fe20000000f00 */
[----:B------:R-:W-:-:S02]  /*62450*/  IMAD.MOV.U32 R55, RZ, RZ, R95 ;  /* 0x000000ffff377224 */ /* 0x000fc400078e005f */
[----:B------:R-:W-:Y:S01]  /*62460*/  IMAD.MOV.U32 R62, RZ, RZ, R97 ;  /* 0x000000ffff3e7224 */ /* 0x000fe200078e0061 */
[----:B------:R2:W-:Y:S01]  /*62470*/  STL.64 [R1+0x1928], R202 ;  /* 0x001928ca01007387 */ /* 0x0005e20000100a00 */
[----:B------:R-:W-:Y:S01]  /*62480*/  IMAD.MOV.U32 R63, RZ, RZ, R99 ;  /* 0x000000ffff3f7224 */ /* 0x000fe200078e0063 */
[----:B------:R-:W-:Y:S01]  /*62490*/  MOV R71, R103 ;  /* 0x0000006700477202 */ /* 0x000fe20000000f00 */
[----:B------:R-:W-:Y:S02]  /*624a0*/  IMAD.MOV.U32 R70, RZ, RZ, R101 ;  /* 0x000000ffff467224 */ /* 0x000fe400078e0065 */
[----:B------:R-:W-:Y:S02]  /*624b0*/  IMAD.MOV.U32 R78, RZ, RZ, R105 ;  /* 0x000000ffff4e7224 */ /* 0x000fe400078e0069 */
[----:B------:R-:W-:Y:S02]  /*624c0*/  IMAD.MOV.U32 R79, RZ, RZ, R107 ;  /* 0x000000ffff4f7224 */ /* 0x000fe400078e006b */
[----:B------:R-:W-:-:S02]  /*624d0*/  IMAD.MOV.U32 R86, RZ, RZ, R109 ;  /* 0x000000ffff567224 */ /* 0x000fc400078e006d */
[----:B------:R-:W-:Y:S01]  /*624e0*/  IMAD.MOV.U32 R87, RZ, RZ, R111 ;  /* 0x000000ffff577224 */ /* 0x000fe200078e006f */
[----:B--2---:R-:W2:Y:S01]  /*624f0*/  LDL.LU.64 R202, [R1+0x17d8] ;  /* 0x0017d80001ca7983 */ /* 0x004ea20000300a00 */
[----:B------:R-:W-:Y:S01]  /*62500*/  IMAD.MOV.U32 R154, RZ, RZ, R133 ;  /* 0x000000ffff9a7224 */ /* 0x000fe200078e0085 */
[----:B------:R-:W-:Y:S01]  /*62510*/  LOP3.LUT R5, R5, 0xffffffdf, RZ, 0xc0, !PT ;  /* 0xffffffdf05057812 */ /* 0x000fe200078ec0ff */
[----:B------:R-:W-:Y:S01]  /*62520*/  IMAD.MOV.U32 R155, RZ, RZ, R135 ;  /* 0x000000ffff9b7224 */ /* 0x000fe200078e0087 */
[----:B------:R-:W-:Y:S01]  /*62530*/  STL.64 [R1+0x1920], R198 ;  /* 0x001920c601007387 */ /* 0x000fe20000100a00 */
[----:B------:R-:W-:Y:S01]  /*62540*/  IMAD.MOV.U32 R158, RZ, RZ, R137 ;  /* 0x000000ffff9e7224 */ /* 0x000fe200078e0089 */
[----:B------:R-:W-:Y:S01]  /*62550*/  MOV R159, R139 ;  /* 0x0000008b009f7202 */ /* 0x000fe20000000f00 */
[----:B------:R-:W-:Y:S01]  /*62560*/  IMAD.MOV.U32 R162, RZ, RZ, R141 ;  /* 0x000000ffffa27224 */ /* 0x000fe200078e008d */
[----:B------:R-:W-:Y:S01]  /*62570*/  STL.64 [R1+0x1918], R192 ;  /* 0x001918c001007387 */ /* 0x000fe20000100a00 */
[----:B------:R-:W-:Y:S01]  /*62580*/  IMAD.MOV.U32 R163, RZ, RZ, R143 ;  /* 0x000000ffffa37224 */ /* 0x000fe200078e008f */
[----:B------:R-:W-:Y:S01]  /*62590*/  @P0 LOP3.LUT R5, R5, 0x20, RZ, 0xfc, !PT ;  /* 0x0000002005050812 */ /* 0x000fe200078efcff */
[----:B------:R-:W-:Y:S01]  /*625a0*/  IMAD.MOV.U32 R166, RZ, RZ, R145 ;  /* 0x000000ffffa67224 */ /* 0x000fe200078e0091 */
[----:B------:R-:W-:Y:S01]  /*625b0*/  STL.64 [R1+0x1910], R188 ;  /* 0x001910bc01007387 */ /* 0x000fe20000100a00 */
[----:B------:R-:W-:Y:S01]  /*625c0*/  IMAD.MOV.U32 R167, RZ, RZ, R147 ;  /* 0x000000ffffa77224 */ /* 0x000fe200078e0093 */
[----:B------:R-:W-:Y:S01]  /*625d0*/  LOP3.LUT P0, RZ, R3, 0x200, RZ, 0xc0, !PT ;  /* 0x0000020003ff7812 */ /* 0x000fe2000780c0ff */
[----:B------:R-:W-:Y:S01]  /*625e0*/  IMAD.MOV.U32 R170, RZ, RZ, R149 ;  /* 0x000000ffffaa7224 */ /* 0x000fe200078e0095 */
[----:B------:R-:W-:Y:S01]  /*625f0*/  STL.64 [R1+0x1908], R194 ;  /* 0x001908c201007387 */ /* 0x000fe20000100a00 */
[----:B------:R-:W-:Y:S01]  /*62600*/  IMAD.MOV.U32 R171, RZ, RZ, R151 ;  /* 0x000000ffffab7224 */ /* 0x000fe200078e0097 */
[----:B------:R-:W-:Y:S01]  /*62610*/  LOP3.LUT R19, R19, 0xfff7ffff, RZ, 0xc0, !PT ;  /* 0xfff7ffff13137812 */ /* 0x000fe200078ec0ff */
[----:B------:R-:W-:Y:S01]  /*62620*/  ULDC UR6, c[0x0][0x22c] ;  /* 0x00008b0000067ab9 */ /* 0x000fe20000000800 */
[----:B------:R-:W-:Y:S01]  /*62630*/  STL [R1+0x1900], R191 ;  /* 0x001900bf01007387 */ /* 0x000fe20000100800 */
[----:B------:R-:W-:Y:S01]  /*62640*/  LOP3.LUT R2, R2, 0xefffffff, RZ, 0xc0, !PT ;  /* 0xefffffff02027812 */ /* 0x000fe200078ec0ff */
[----:B------:R-:W-:-:S02]  /*62650*/  ULDC UR7, c[0x0][0x22c] ;  /* 0x00008b0000077ab9 */ /* 0x000fc40000000800 */
[----:B------:R-:W4:Y:S01]  /*62660*/  LDS.128 R48, [R0] ;  /* 0x0000000000307984 */ /* 0x000f220000000c00 */
[----:B---3--:R-:W-:Y:S01]  /*62670*/  IMAD.MOV.U32 R95, RZ, RZ, R115 ;  /* 0x000000ffff5f7224 */ /* 0x008fe200078e0073 */
[----:B------:R-:W-:Y:S02]  /*62680*/  @P2 LOP3.LUT R19, R19, 0x80000, RZ, 0xfc, !PT ;  /* 0x0008000013132812 */ /* 0x000fe400078efcff */
[----:B------:R-:W-:Y:S01]  /*62690*/  STL.64 [R1+0x18f8], R184 ;  /* 0x0018f8b801007387 */ /* 0x000fe20000100a00 */
[----:B------:R-:W-:Y:S01]  /*626a0*/  IMAD.MOV.U32 R103, RZ, RZ, R119 ;  /* 0x000000ffff677224 */ /* 0x000fe200078e0077 */
[----:B------:R-:W-:Y:S02]  /*626b0*/  LOP3.LUT R19, R19, 0xfffbffff, RZ, 0xc0, !PT ;  /* 0xfffbffff13137812 */ /* 0x000fe400078ec0ff */
[----:B------:R-:W-:Y:S01]  /*626c0*/  STL [R1+0x18f0], R186 ;  /* 0x0018f0ba01007387 */ /* 0x000fe20000100800 */
[----:B------:R-:W-:Y:S01]  /*626d0*/  BAR.SYNC.DEFER_BLOCKING 0x0 ;  /* 0x0000000000007b1d */ /* 0x000fe20000010000 */
[----:B------:R-:W-:Y:S01]  /*626e0*/  IMAD.MOV.U32 R111, RZ, RZ, R123 ;  /* 0x000000ffff6f7224 */ /* 0x000fe200078e007b */
[----:B------:R-:W-:Y:S01]  /*626f0*/  @P3 LOP3.LUT R19, R19, 0x40000, RZ, 0xfc, !PT ;  /* 0x0004000013133812 */ /* 0x000fe200078efcff */
[----:B------:R-:W-:-:S03]  /*62700*/  IMAD.MOV.U32 R119, RZ, RZ, R127 ;  /* 0x000000ffff777224 */ /* 0x000fc600078e007f */
[----:B------:R-:W-:Y:S01]  /*62710*/  STL.64 [R1+0x18e8], R180 ;  /* 0x0018e8b401007387 */ /* 0x000fe20000100a00 */
[----:B------:R-:W-:Y:S02]  /*62720*/  LOP3.LUT R5, R5, 0xffffffbf, RZ, 0xc0, !PT ;  /* 0xffffffbf05057812 */ /* 0x000fe400078ec0ff */
[----:B------:R-:W-:Y:S01]  /*62730*/  LOP3.LUT R19, R19, 0xfffdffff, RZ, 0xc0, !PT ;  /* 0xfffdffff13137812 */ /* 0x000fe200078ec0ff */
[----:B------:R-:W-:Y:S01]  /*62740*/  STL [R1+0x18e0], R187 ;  /* 0x0018e0bb01007387 */ /* 0x000fe20000100800 */
[----:B------:R-:W-:Y:S02]  /*62750*/  IMAD.MOV.U32 R127, RZ, RZ, R131 ;  /* 0x000000ffff7f7224 */ /* 0x000fe400078e0083 */
[----:B------:R-:W-:Y:S01]  /*62760*/  @P4 LOP3.LUT R19, R19, 0x20000, RZ, 0xfc, !PT ;  /* 0x0002000013134812 */ /* 0x000fe200078efcff */
[----:B------:R-:W-:Y:S03]  /*62770*/  STL.64 [R1+0x18d8], R182 ;  /* 0x0018d8b601007387 */ /* 0x000fe60000100a00 */
[----:B------:R-:W-:Y:S01]  /*62780*/  LOP3.LUT R19, R19, 0xfffeffff, RZ, 0xc0, !PT ;  /* 0xfffeffff13137812 */ /* 0x000fe200078ec0ff */
[----:B------:R-:W-:Y:S03]  /*62790*/  STL [R1+0x18d0], R172 ;  /* 0x0018d0ac01007387 */ /* 0x000fe60000100800 */
[----:B------:R-:W-:Y:S01]  /*627a0*/  @P5 LOP3.LUT R19, R19, 0x10000, RZ, 0xfc, !PT ;  /* 0x0001000013135812 */ /* 0x000fe200078efcff */
[----:B------:R-:W-:Y:S03]  /*627b0*/  STL.64 [R1+0x18c8], R176 ;  /* 0x0018c8b001007387 */ /* 0x000fe60000100a00 */
[----:B------:R-:W-:Y:S01]  /*627c0*/  LOP3.LUT R19, R19, 0xffff7fff, RZ, 0xc0, !PT ;  /* 0xffff7fff13137812 */ /* 0x000fe200078ec0ff */
[----:B------:R-:W-:Y:S03]  /*627d0*/  STL [R1+0x18c0], R173 ;  /* 0x0018c0ad01007387 */ /* 0x000fe60000100800 */
[----:B------:R-:W-:Y:S01]  /*627e0*/  @P6 LOP3.LUT R19, R19, 0x8000, RZ, 0xfc, !PT ;  /* 0x0000800013136812 */ /* 0x000fe200078efcff */
        /* <DEDUP_REMOVED lines=11> */
[----:B-1----:R-:W-:Y:S04]  /*628a0*/  STL.64 [R1+0x1860], R36 ;  /* 0x0018602401007387 */ /* 0x002fe80000100a00 */
[----:B------:R-:W-:Y:S04]  /*628b0*/  STL.64 [R1+0x1858], R42 ;  /* 0x0018582a01007387 */ /* 0x000fe80000100a00 */
[----:B------:R-:W-:Y:S04]  /*628c0*/  STL.64 [R1+0x1850], R38 ;  /* 0x0018502601007387 */ /* 0x000fe80000100a00 */
[----:B------:R-:W3:Y:S04]  /*628d0*/  LDL.LU R44, [R1+0x304] ;  /* 0x00030400012c7983 */ /* 0x000ee80000300800 */
[----:B------:R-:W3:Y:S04]  /*628e0*/  LDL.LU R45, [R1+0x30c] ;  /* 0x00030c00012d7983 */ /* 0x000ee80000300800 */
[----:B---3--:R1:W-:Y:S01]  /*628f0*/  STSM.16.M88.4 [R4], R44 ;  /* 0x0000002c04007844 */ /* 0x0083e20000000200 */
[----:B------:R-:W-:Y:S06]  /*62900*/  BAR.SYNC.DEFER_BLOCKING 0x0 ;  /* 0x0000000000007b1d */ /* 0x000fec0000010000 */
[----:B-1----:R-:W3:Y:S04]  /*62910*/  LDL.LU R44, [R1+0x310] ;  /* 0x00031000012c7983 */ /* 0x002ee80000300800 */
[----:B------:R-:W3:Y:S01]  /*62920*/  LDL.LU R45, [R1+0x318] ;  /* 0x00031800012d7983 */ /* 0x000ee20000300800 */
[----:B------:R-:W-:-:S02]  /*62930*/  IMAD.MOV.U32 R46, RZ, RZ, R92 ;  /* 0x000000ffff2e7224 */ /* 0x000fc400078e005c */
[----:B------:R-:W-:Y:S01]  /*62940*/  IMAD.MOV.U32 R47, RZ, RZ, R94 ;  /* 0x000000ffff2f7224 */ /* 0x000fe200078e005e */
[----:B------:R-:W4:Y:S04]  /*62950*/  LDL.LU R52, [R1+0x314] ;  /* 0x0003140001347983 */ /* 0x000f280000300800 */
[----:B------:R-:W4:Y:S04]  /*62960*/  LDL.LU R53, [R1+0x31c] ;  /* 0x00031c0001357983 */ /* 0x000f280000300800 */
[----:B------:R-:W1:Y:S01]  /*62970*/  LDS.128 R56, [R0] ;  /* 0x0000000000387984 */ /* 0x000e620000000c00 */
[----:B------:R-:W-:Y:S06]  /*62980*/  BAR.SYNC.DEFER_BLOCKING 0x0 ;  /* 0x0000000000007b1d */ /* 0x000fec0000010000 */
[----:B---3--:R-:W-:Y:S02]  /*62990*/  STSM.16.M88.4 [R4], R44 ;  /* 0x0000002c04007844 */ /* 0x008fe40000000200 */
[----:B------:R-:W-:Y:S06]  /*629a0*/  BAR.SYNC.DEFER_BLOCKING 0x0 ;  /* 0x0000000000007b1d */ /* 0x000fec0000010000 */
[----:B------:R-:W3:Y:S02]  /*629b0*/  LDS.128 R44, [R0] ;  /* 0x00000000002c7984 */ /* 0x000ee40000000c00 */
[----:B------:R-:W-:Y:S06]  /*629c0*/  BAR.SYNC.DEFER_BLOCKING 0x0 ;  /* 0x0000000000007b1d */ /* 0x000fec0000010000 */
[----:B----4-:R4:W-:Y:S02]  /*629d0*/  STSM.16.M88.4 [R4], R52 ;  /* 0x0000003404007844 */ /* 0x0109e40000000200 */
[----:B------:R-:W-:Y:S06]  /*629e0*/  BAR.SYNC.DEFER_BLOCKING 0x0 ;  /* 0x0000000000007b1d */ /* 0x000fec0000010000 */
[----:B----4-:R-:W4:Y:S04]  /*629f0*/  LDL.LU R52, [R1+0x320] ;  /* 0x0003200001347983 */ /* 0x010f280000300800 */
[----:B------:R-:W4:Y:S01]  /*62a00*/  LDL.LU R53, [R1+0x328] ;  /* 0x0003280001357983 */ /* 0x000f220000300800 */
[----:B------:R-:W-:-:S02]  /*62a10*/  IMAD.MOV.U32 R54, RZ, RZ, R96 ;  /* 0x000000ffff367224 */ /* 0x000fc400078e0060 */
[----:B------:R-:W-:Y:S01]  /*62a20*/  IMAD.MOV.U32 R55, RZ, RZ, R98 ;  /* 0x000000ffff377224 */ /* 0x000fe200078e0062 */
[----:B------:R-:W2:Y:S04]  /*62a30*/  LDL.LU R60, [R1+0x324] ;  /* 0x00032400013c7983 */ /* 0x000ea80000300800 */
[----:B------:R-:W2:Y:S04]  /*62a40*/  LDL.LU R61, [R1+0x32c] ;  /* 0x00032c00013d7983 */ /* 0x000ea80000300800 */
[----:B------:R-:W3:Y:S01]  /*62a50*/  LDS.128 R64, [R0] ;  /* 0x0000000000407984 */ /* 0x000ee20000000c00 */
[----:B------:R-:W-:Y:S06]  /*62a60*/  BAR.SYNC.DEFER_BLOCKING 0x0 ;  /* 0x0000000000007b1d */ /* 0x000fec0000010000 */
[----:B----4-:R-:W-:Y:S02]  /*62a70*/  STSM.16.M88.4 [R4], R52 ;  /* 0x0000003404007844 */ /* 0x010fe40000000200 */
[----:B------:R-:W-:Y:S06]  /*62a80*/  BAR.SYNC.DEFER_BLOCKING 0x0 ;  /* 0x0000000000007b1d */ /* 0x000fec0000010000 */
[----:B------:R-:W4:Y:S02]  /*62a90*/  LDS.128 R52, [R0] ;  /* 0x0000000000347984 */ /* 0x000f240000000c00 */
[----:B------:R-:W-:Y:S06]  /*62aa0*/  BAR.SYNC.DEFER_BLOCKING 0x0 ;  /* 0x0000000000007b1d */ /* 0x000fec0000010000 */
[----:B--2---:R2:W-:Y:S02]  /*62ab0*/  STSM.16.M88.4 [R4], R60 ;  /* 0x0000003c04007844 */ /* 0x0045e40000000200 */
[----:B------:R-:W-:Y:S06]  /*62ac0*/  BAR.SYNC.DEFER_BLOCKING 0x0 ;  /* 0x0000000000007b1d */ /* 0x000fec0000010000 */
[----:B--2---:R-:W2:Y:S04]  /*62ad0*/  LDL.LU R60, [R1+0x330] ;  /* 0x00033000013c7983 */ /* 0x004ea80000300800 */
[----:B------:R-:W2:Y:S01]  /*62ae0*/  LDL.LU R61, [R1+0x338] ;  /* 0x00033800013d7983 */ /* 0x000ea20000300800 */
[----:B------:R-:W-:-:S02]  /*62af0*/  IMAD.MOV.U32 R62, RZ, RZ, R100 ;  /* 0x000000ffff3e7224 */ /* 0x000fc400078e0064 */
[----:B------:R-:W-:Y:S01]  /*62b00*/  IMAD.MOV.U32 R63, RZ, RZ, R102 ;  /* 0x000000ffff3f7224 */ /* 0x000fe200078e0066 */
[----:B------:R-:W3:Y:S04]  /*62b10*/  LDL.LU R68, [R1+0x334] ;  /* 0x0003340001447983 */ /* 0x000ee80000300800 */
[----:B------:R-:W3:Y:S04]  /*62b20*/  LDL.LU R69, [R1+0x33c] ;  /* 0x00033c0001457983 */ /* 0x000ee80000300800 */
[----:B------:R-:W4:Y:S01]  /*62b30*/  LDS.128 R72, [R0] ;  /* 0x0000000000487984 */ /* 0x000f220000000c00 */
[----:B------:R-:W-:Y:S06]  /*62b40*/  BAR.SYNC.DEFER_BLOCKING 0x0 ;  /* 0x0000000000007b1d */ /* 0x000fec0000010000 */
[----:B--2---:R-:W-:Y:S02]  /*62b50*/  STSM.16.M88.4 [R4], R60 ;  /* 0x0000003c04007844 */ /* 0x004fe40000000200 */
[----:B------:R-:W-:Y:S06]  /*62b60*/  BAR.SYNC.DEFER_BLOCKING 0x0 ;  /* 0x0000000000007b1d */ /* 0x000fec0000010000 */
[----:B------:R-:W2:Y:S02]  /*62b70*/  LDS.128 R60, [R0] ;  /* 0x00000000003c7984 */ /* 0x000ea40000000c00 */
[----:B------:R-:W-:Y:S06]  /*62b80*/  BAR.SYNC.DEFER_BLOCKING 0x0 ;  /* 0x0000000000007b1d */ /* 0x000fec0000010000 */
[----:B---3--:R3:W-:Y:S02]  /*62b90*/  STSM.16.M88.4 [R4], R68 ;  /* 0x0000004404007844 */ /* 0x0087e40000000200 */
[----:B------:R-:W-:Y:S06]  /*62ba0*/  BAR.SYNC.DEFER_BLOCKING 0x0 ;  /* 0x0000000000007b1d */ /* 0x000fec0000010000 */
[----:B---3--:R-:W3:Y:S04]  /*62bb0*/  LDL.LU R68, [R1+0x340] ;  /* 0x0003400001447983 */ /* 0x008ee80000300800 */
[----:B------:R-:W3:Y:S01]  /*62bc0*/  LDL.LU R69, [R1+0x348] ;  /* 0x0003480001457983 */ /* 0x000ee20000300800 */
[----:B------:R-:W-:-:S02]  /*62bd0*/  IMAD.MOV.U32 R70, RZ, RZ, R104 ;  /* 0x000000ffff467224 */ /* 0x000fc400078e0068 */
[----:B------:R-:W-:Y:S01]  /*62be0*/  IMAD.MOV.U32 R71, RZ, RZ, R106 ;  /* 0x000000ffff477224 */ /* 0x000fe200078e006a */
[----:B------:R-:W4:Y:S04]  /*62bf0*/  LDL.LU R76, [R1+0x344] ;  /* 0x00034400014c7983 */ /* 0x000f280000300800 */
[----:B------:R-:W4:Y:S04]  /*62c00*/  LDL.LU R77, [R1+0x34c] ;  /* 0x00034c00014d7983 */ /* 0x000f280000300800 */
[----:B------:R-:W2:Y:S01]  /*62c10*/  LDS.128 R80, [R0] ;  /* 0x0000000000507984 */ /* 0x000ea20000000c00 */
        /* <DEDUP_REMOVED lines=23> */
[----:B------:R-:W-:Y:S01]  /*62d90*/  MOV R86, R112 ;  /* 0x0000007000567202 */ /* 0x000fe20000000f00 */
[----:B------:R-:W-:-:S02]  /*62da0*/  IMAD.MOV.U32 R87, RZ, RZ, R114 ;  /* 0x000000ffff577224 */ /* 0x000fc400078e0072 */
[----:B------:R-:W3:Y:S04]  /*62db0*/  LDL.LU R92, [R1+0x364] ;  /* 0x00036400015c7983 */ /* 0x000ee80000300800 */
[----:B------:R-:W3:Y:S01]  /*62dc0*/  LDL.LU R93, [R1+0x36c] ;  /* 0x00036c00015d7983 */ /* 0x000ee20000300800 */
[----:B------:R-:W-:-:S03]  /*62dd0*/  IMAD.MOV.U32 R94, RZ, RZ, R113 ;  /* 0x000000ffff5e7224 */ /* 0x000fc600078e0071 */
        /* <DEDUP_REMOVED lines=13> */
[----:B------:R-:W4:Y:S01]  /*62eb0*/  LDL.LU R101, [R1+0x37c] ;  /* 0x00037c0001657983 */ /* 0x000f220000300800 */
[----:B------:R-:W-:-:S03]  /*62ec0*/  IMAD.MOV.U32 R102, RZ, RZ, R117 ;  /* 0x000000ffff667224 */ /* 0x000fc600078e0075 */
        /* <DEDUP_REMOVED lines=10> */
[----:B------:R-:W-:Y:S01]  /*62f70*/  IMAD.MOV.U32 R102, RZ, RZ, R120 ;  /* 0x000000ffff667224 */ /* 0x000fe200078e0078 */
[----:B------:R-:W-:-:S02]  /*62f80*/  MOV R103, R122 ;  /* 0x0000007a00677202 */ /* 0x000fc40000000f00 */
[----:B------:R-:W2:Y:S04]  /*62f90*/  LDL.LU R108, [R1+0x384] ;  /* 0x00038400016c7983 */ /* 0x000ea80000300800 */
[----:B------:R-:W2:Y:S01]  /*62fa0*/  LDL.LU R109, [R1+0x38c] ;  /* 0x00038c00016d7983 */ /* 0x000ea20000300800 */
[----:B------:R-:W-:-:S03]  /*62fb0*/  IMAD.MOV.U32 R110, RZ, RZ, R121 ;  /* 0x000000ffff6e7224 */ /* 0x000fc600078e0079 */
        /* <DEDUP_REMOVED lines=21> */
[----:B---3--:R3:W-:Y:S04]  /*63110*/  STSM.16.M88.4 [R4], R116 ;  /* 0x0000007404007844 */ /* 0x0087e80000000200 */
[----:B---3--:R-:W3:Y:S04]  /*63120*/  LDL.LU R116, [R1+0x3a0] ;  /* 0x0003a00001747983 */ /* 0x008ee80000300800 */
[----:B------:R-:W3:Y:S01]  /*63130*/  LDL.LU R117, [R1+0x3a8] ;  /* 0x0003a80001757983 */ /* 0x000ee20000300800 */
[----:B------:R-:W-:Y:S01]  /*63140*/  IMAD.MOV.U32 R118, RZ, RZ, R128 ;  /* 0x000000ffff767224 */ /* 0x000fe200078e0080 */
[----:B------:R-:W-:Y:S01]  /*63150*/  MOV R126, R129 ;  /* 0x00000081007e7202 */ /* 0x000fe20000000f00 */
[----:B------:R-:W-:Y:S01]  /*63160*/  IMAD.MOV.U32 R119, RZ, RZ, R130 ;  /* 0x000000ffff777224 */ /* 0x000fe200078e0082 */
[----:B------:R-:W4:Y:S04]  /*63170*/  LDL.LU R124, [R1+0x3a4] ;  /* 0x0003a400017c7983 */ /* 0x000f280000300800 */
[----:B------:R-:W4:Y:S01]  /*63180*/  LDL.LU R125, [R1+0x3ac] ;  /* 0x0003ac00017d7983 */ /* 0x000f220000300800 */
[----:B------:R-:W-:Y:S06]  /*63190*/  BAR.SYNC.DEFER_BLOCKING 0x0 ;  /* 0x0000000000007b1d */ /* 0x000fec0000010000 */
[----:B------:R-:W2:Y:S02]  /*631a0*/  LDS.128 R128, [R0] ;  /* 0x0000000000807984 */ /* 0x000ea40000000c00 */
[----:B------:R-:W-:Y:S06]  /*631b0*/  BAR.SYNC.DEFER_BLOCKING 0x0 ;  /* 0x0000000000007b1d */ /* 0x000fec0000010000 */
[----:B---3--:R-:W-:Y:S02]  /*631c0*/  STSM.16.M88.4 [R4], R116 ;  /* 0x0000007404007844 */ /* 0x008fe40000000200 */
[----:B------:R-:W-:Y:S06]  /*631d0*/  BAR.SYNC.DEFER_BLOCKING 0x0 ;  /* 0x0000000000007b1d */ /* 0x000fec0000010000 */
[----:B------:R-:W3:Y:S02]  /*631e0*/  LDS.128 R116, [R0] ;  /* 0x0000000000747984 */ /* 0x000ee40000000c00 */
[----:B------:R-:W-:Y:S06]  /*631f0*/  BAR.SYNC.DEFER_BLOCKING 0x0 ;  /* 0x0000000000007b1d */ /* 0x000fec0000010000 */
[----:B----4-:R4:W-:Y:S04]  /*63200*/  STSM.16.M88.4 [R4], R124 ;  /* 0x0000007c04007844 */ /* 0x0109e80000000200 */
[----:B----4-:R-:W4:Y:S04]  /*63210*/  LDL.LU R124, [R1+0x3b0] ;  /* 0x0003b000017c7983 */ /* 0x010f280000300800 */
[----:B------:R-:W4:Y:S01]  /*63220*/  LDL.LU R125, [R1+0x3b8] ;  /* 0x0003b800017d7983 */ /* 0x000f220000300800 */
[----:B------:R-:W-:-:S02]  /*63230*/  IMAD.MOV.U32 R126, RZ, RZ, R132 ;  /* 0x000000ffff7e7224 */ /* 0x000fc400078e0084 */
[----:B------:R-:W-:Y:S01]  /*63240*/  IMAD.MOV.U32 R127, RZ, RZ, R134 ;  /* 0x000000ffff7f7224 */ /* 0x000fe200078e0086 */
[----:B------:R-:W2:Y:S04]  /*63250*/  LDL.LU R152, [R1+0x3b4] ;  /* 0x0003b40001987983 */ /* 0x000ea80000300800 */
[----:B------:R-:W2:Y:S01]  /*63260*/  LDL.LU R153, [R1+0x3bc] ;  /* 0x0003bc0001997983 */ /* 0x000ea20000300800 */
[----:B------:R-:W-:Y:S06]  /*63270*/  BAR.SYNC.DEFER_BLOCKING 0x0 ;  /* 0x0000000000007b1d */ /* 0x000fec0000010000 */
[----:B------:R-:W3:Y:S02]  /*63280*/  LDS.128 R132, [R0] ;  /* 0x0000000000847984 */ /* 0x000ee40000000c00 */
[----:B------:R-:W-:Y:S06]  /*63290*/  BAR.SYNC.DEFER_BLOCKING 0x0 ;  /* 0x0000000000007b1d */ /* 0x000fec0000010000 */
[----:B----4-:R-:W-:Y:S02]  /*632a0*/  STSM.16.M88.4 [R4], R124 ;  /* 0x0000007c04007844 */ /* 0x010fe40000000200 */
[----:B------:R-:W-:Y:S06]  /*632b0*/  BAR.SYNC.DEFER_BLOCKING 0x0 ;  /* 0x0000000000007b1d */ /* 0x000fec0000010000 */
[----:B------:R-:W4:Y:S02]  /*632c0*/  LDS.128 R124, [R0] ;  /* 0x00000000007c7984 */ /* 0x000f240000000c00 */
[----:B------:R-:W-:Y:S06]  /*632d0*/  BAR.SYNC.DEFER_BLOCKING 0x0 ;  /* 0x0000000000007b1d */ /* 0x000fec0000010000 */
[----:B--2---:R2:W-:Y:S04]  /*632e0*/  STSM.16.M88.4 [R4], R152 ;  /* 0x0000009804007844 */ /* 0x0045e80000000200 */
[----:B--2---:R-:W2:Y:S04]  /*632f0*/  LDL.LU R152, [R1+0x3c0] ;  /* 0x0003c00001987983 */ /* 0x004ea80000300800 */
[----:B------:R-:W2:Y:S01]  /*63300*/  LDL.LU R153, [R1+0x3c8] ;  /* 0x0003c80001997983 */ /* 0x000ea20000300800 */
[----:B------:R-:W-:-:S02]  /*63310*/  IMAD.MOV.U32 R154, RZ, RZ, R136 ;  /* 0x000000ffff9a7224 */ /* 0x000fc400078e0088 */
[----:B------:R-:W-:Y:S01]  /*63320*/  IMAD.MOV.U32 R155, RZ, RZ, R138 ;  /* 0x000000ffff9b7224 */ /* 0x000fe200078e008a */
[----:B------:R-:W3:Y:S04]  /*63330*/  LDL.LU R156, [R1+0x3c4] ;  /* 0x0003c400019c7983 */ /* 0x000ee80000300800 */
[----:B------:R-:W3:Y:S01]  /*63340*/  LDL.LU R157, [R1+0x3cc] ;  /* 0x0003cc00019d7983 */ /* 0x000ee20000300800 */
[----:B------:R-:W-:Y:S06]  /*63350*/  BAR.SYNC.DEFER_BLOCKING 0x0 ;  /* 0x0000000000007b1d */ /* 0x000fec0000010000 */
[----:B------:R-:W4:Y:S02]  /*63360*/  LDS.128 R136, [R0] ;  /* 0x0000000000887984 */ /* 0x000f240000000c00 */
        /* <DEDUP_REMOVED lines=8> */
[----:B------:R-:W-:-:S02]  /*633f0*/  IMAD.MOV.U32 R158, RZ, RZ, R140 ;  /* 0x000000ffff9e7224 */ /* 0x000fc400078e008c */
        /* <DEDUP_REMOVED lines=27> */
[----:B------:R-:W-:Y:S01]  /*635b0*/  MOV R166, R148 ;  /* 0x0000009400a67202 */ /* 0x000fe20000000f00 */
[----:B------:R-:W-:-:S02]  /*635c0*/  IMAD.MOV.U32 R167, RZ, RZ, R150 ;  /* 0x000000ffffa77224 */ /* 0x000fc400078e0096 */
[----:B------:R-:W3:Y:S04]  /*635d0*/  LDL.LU R168, [R1+0x3f4] ;  /* 0x0003f40001a87983 */ /* 0x000ee80000300800 */
[----:B------:R-:W3:Y:S04]  /*635e0*/  LDL.LU R169, [R1+0x3fc] ;  /* 0x0003fc0001a97983 */ /* 0x000ee80000300800 */
[----:B------:R-:W4:Y:S04]  /*635f0*/  LDL.LU.64 R174, [R1+0x17e0] ;  /* 0x0017e00001ae7983 */ /* 0x000f280000300a00 */
[----:B------:R-:W4:Y:S04]  /*63600*/  LDL.LU R173, [R1+0x7c0] ;  /* 0x0007c00001ad7983 */ /* 0x000f280000300800 */
[----:B------:R-:W4:Y:S04]  /*63610*/  LDL.LU.64 R178, [R1+0x17d0] ;  /* 0x0017d00001b27983 */ /* 0x000f280000300a00 */
[----:B------:R-:W4:Y:S01]  /*63620*/  LDL.LU R172, [R1+0x7d4] ;  /* 0x0007d40001ac7983 */ /* 0x000f220000300800 */
[----:B------:R-:W-:Y:S06]  /*63630*/  BAR.SYNC.DEFER_BLOCKING 0x0 ;  /* 0x0000000000007b1d */ /* 0x000fec0000010000 */
[----:B------:R-:W4:Y:S04]  /*63640*/  LDL.LU.64 R176, [R1+0x17c8] ;  /* 0x0017c80001b07983 */ /* 0x000f280000300a00 */
[----:B------:R-:W4:Y:S04]  /*63650*/  LDL.LU R187, [R1+0x7c4] ;  /* 0x0007c40001bb7983 */ /* 0x000f280000300800 */
[----:B------:R-:W4:Y:S04]  /*63660*/  LDL.LU.64 R182, [R1+0x17c0] ;  /* 0x0017c00001b67983 */ /* 0x000f280000300a00 */
[----:B------:R-:W4:Y:S04]  /*63670*/  LDL.LU R186, [R1+0x7d8] ;  /* 0x0007d80001ba7983 */ /* 0x000f280000300800 */
[----:B------:R-:W1:Y:S01]  /*63680*/  LDS.128 R148, [R0] ;  /* 0x0000000000947984 */ /* 0x000e620000000c00 */
[----:B------:R-:W-:Y:S06]  /*63690*/  BAR.SYNC.DEFER_BLOCKING 0x0 ;  /* 0x0000000000007b1d */ /* 0x000fec0000010000 */
[----:B------:R-:W4:Y:S04]  /*636a0*/  LDL.LU.64 R180, [R1+0x17b8] ;  /* 0x0017b80001b47983 */ /* 0x000f280000300a00 */
[----:B------:R-:W4:Y:S04]  /*636b0*/  LDL.LU R191, [R1+0x7c8] ;  /* 0x0007c80001bf7983 */ /* 0x000f280000300800 */
[----:B------:R-:W4:Y:S04]  /*636c0*/  LDL.LU.64 R184, [R1+0x17b0] ;  /* 0x0017b00001b87983 */ /* 0x000f280000300a00 */
[----:B------:R-:W4:Y:S04]  /*636d0*/  LDL.LU R188, [R1+0x7dc] ;  /* 0x0007dc0001bc7983 */ /* 0x000f280000300800 */
[----:B------:R-:W4:Y:S04]  /*636e0*/  LDL.LU.64 R194, [R1+0x17a8] ;  /* 0x0017a80001c27983 */ /* 0x000f280000300a00 */
[----:B------:R-:W4:Y:S01]  /*636f0*/  LDL.LU R189, [R1+0x7cc] ;  /* 0x0007cc0001bd7983 */ /* 0x000f220000300800 */
[----:B------:R-:W-:-:S03]  /*63700*/  LOP3.LUT P6, RZ, R19, 0x8, RZ, 0xc0, !PT ;  /* 0x0000000813ff7812 */ /* 0x000fc600078cc0ff */
[----:B------:R-:W4:Y:S04]  /*63710*/  LDL.LU.64 R192, [R1+0x17a0] ;  /* 0x0017a00001c07983 */ /* 0x000f280000300a00 */
[----:B------:R-:W4:Y:S04]  /*63720*/  LDL.LU R252, [R1+0x7b0] ;  /* 0x0007b00001fc7983 */ /* 0x000f280000300800 */
[----:B------:R-:W4:Y:S02]  /*63730*/  LDL.LU.64 R198, [R1+0x1798] ;  /* 0x0017980001c67983 */ /* 0x000f240000300a00 */
[----:B------:R-:W-:-:S02]  /*63740*/  @P6 LOP3.LUT R2, R2, 0x10000000, RZ, 0xfc, !PT ;  /* 0x1000000002026812 */ /* 0x000fc400078efcff */
[----:B------:R-:W-:Y:S01]  /*63750*/  LOP3.LUT P6, RZ, R19, 0x40, RZ, 0xc0, !PT ;  /* 0x0000004013ff7812 */ /* 0x000fe200078cc0ff */
[----:B------:R-:W4:Y:S01]  /*63760*/  LDL.LU R27, [R1+0x7a0] ;  /* 0x0007a000011b7983 */ /* 0x000f220000300800 */
[----:B------:R-:W-:-:S11]  /*63770*/  LOP3.LUT R2, R2, 0xdfffffff, RZ, 0xc0, !PT ;  /* 0xdfffffff02027812 */ /* 0x000fd600078ec0ff */
[----:B------:R-:W-:Y:S02]  /*63780*/  @P6 LOP3.LUT R2, R2, 0x20000000, RZ, 0xfc, !PT ;  /* 0x2000000002026812 */ /* 0x000fe400078efcff */
[----:B------:R-:W-:Y:S02]  /*63790*/  LOP3.LUT P6, RZ, R19, 0x80, RZ, 0xc0, !PT ;  /* 0x0000008013ff7812 */ /* 0x000fe400078cc0ff */
[----:B------:R-:W-:-:S11]  /*637a0*/  LOP3.LUT R2, R2, 0xbfffffff, RZ, 0xc0, !PT ;  /* 0xbfffffff02027812 */ /* 0x000fd600078ec0ff */
[----:B------:R-:W-:Y:S02]  /*637b0*/  @P6 LOP3.LUT R2, R2, 0x40000000, RZ, 0xfc, !PT ;  /* 0x4000000002026812 */ /* 0x000fe400078efcff */
[----:B------:R-:W-:Y:S02]  /*637c0*/  LOP3.LUT P6, RZ, R19, 0x100, RZ, 0xc0, !PT ;  /* 0x0000010013ff7812 */ /* 0x000fe400078cc0ff */
[----:B------:R-:W-:Y:S01]  /*637d0*/  LOP3.LUT R2, R2, 0x7fffffff, RZ, 0xc0, !PT ;  /* 0x7fffffff02027812 */ /* 0x000fe200078ec0ff */
[----:B--2---:R-:W-:Y:S01]  /*637e0*/  STSM.16.M88.4 [R4], R164 ;  /* 0x000000a404007844 */ /* 0x004fe20000000200 */
[----:B------:R-:W-:Y:S06]  /*637f0*/  BAR.SYNC.DEFER_BLOCKING 0x0 ;  /* 0x0000000000007b1d */ /* 0x000fec0000010000 */
[----:B------:R-:W2:Y:S02]  /*63800*/  LDS.128 R164, [R0] ;  /* 0x0000000000a47984 */ /* 0x000ea40000000c00 */
[----:B------:R-:W-:Y:S06]  /*63810*/  BAR.SYNC.DEFER_BLOCKING 0x0 ;  /* 0x0000000000007b1d */ /* 0x000fec0000010000 */
[----:B---3--:R-:W-:Y:S02]  /*63820*/  STSM.16.M88.4 [R4], R168 ;  /* 0x000000a804007844 */ /* 0x008fe40000000200 */
[----:B------:R-:W-:Y:S06]  /*63830*/  BAR.SYNC.DEFER_BLOCKING 0x0 ;  /* 0x0000000000007b1d */ /* 0x000fec0000010000 */
[----:B------:R3:W-:Y:S01]  /*63840*/  @P0 STG.E desc[UR4][R202.64], R26 ;  /* 0x0000001aca000986 */ /* 0x0007e2000c101904 */
[----:B------:R-:W-:-:S03]  /*63850*/  LOP3.LUT P0, RZ, R3, 0x80, RZ, 0xc0, !PT ;  /* 0x0000008003ff7812 */ /* 0x000fc6000780c0ff */
[----:B---3--:R-:W3:Y:S10]  /*63860*/  LDL.LU.64 R202, [R1+0x1790] ;  /* 0x0017900001ca7983 */ /* 0x008ef40000300a00 */
[----:B------:R-:W-:-:S02]  /*63870*/  @P0 LOP3.LUT R5, R5, 0x40, RZ, 0xfc, !PT ;  /* 0x0000004005050812 */ /* 0x000fc400078efcff */
[----:B------:R-:W-:Y:S01]  /*63880*/  LOP3.LUT P0, RZ, R3, 0x40, RZ, 0xc0, !PT ;  /* 0x0000004003ff7812 */ /* 0x000fe2000780c0ff */
[----:B------:R-:W3:Y:S01]  /*63890*/  LDL.LU R26, [R1+0x7b4] ;  /* 0x0007b400011a7983 */ /* 0x000ee20000300800 */
[----:B------:R-:W-:-:S03]  /*638a0*/  LOP3.LUT R5, R5, 0xffffff7f, RZ, 0xc0, !PT ;  /* 0xffffff7f05057812 */ /* 0x000fc600078ec0ff */
[----:B------:R-:W2:Y:S04]  /*638b0*/  LDL.LU R38, [R1+0x17ec] ;  /* 0x0017ec0001267983 */ /* 0x000ea80000300800 */
[----:B------:R-:W2:Y:S04]  /*638c0*/  LDL.LU.64 R42, [R1+0x1788] ;  /* 0x00178800012a7983 */ /* 0x000ea80000300a00 */
[----:B------:R-:W-:Y:S01]  /*638d0*/  @P0 LOP3.LUT R5, R5, 0x80, RZ, 0xfc, !PT ;  /* 0x0000008005050812 */ /* 0x000fe200078efcff */
[----:B------:R-:W2:Y:S01]  /*638e0*/  LDL.LU R40, [R1+0x7a4] ;  /* 0x0007a40001287983 */ /* 0x000ea20000300800 */
[----:B------:R-:W-:-:S02]  /*638f0*/  LOP3.LUT P0, RZ, R3, 0x20, RZ, 0xc0, !PT ;  /* 0x0000002003ff7812 */ /* 0x000fc4000780c0ff */
[----:B------:R-:W-:Y:S01]  /*63900*/  LOP3.LUT R5, R5, 0xfffffeff, RZ, 0xc0, !PT ;  /* 0xfffffeff05057812 */ /* 0x000fe200078ec0ff */
[----:B------:R-:W2:Y:S04]  /*63910*/  LDL.LU.64 R36, [R1+0x1780] ;  /* 0x0017800001247983 */ /* 0x000ea80000300a00 */
[----:B------:R-:W2:Y:S01]  /*63920*/  LDL.LU R41, [R1+0x7b8] ;  /* 0x0007b80001297983 */ /* 0x000ea20000300800 */
[----:B------:R-:W-:-:S05]  /*63930*/  @P6 LOP3.LUT R2, R2, 0x80000000, RZ, 0xfc, !PT ;  /* 0x8000000002026812 */ /* 0x000fca00078efcff */
[----:B------:R-:W-:Y:S01]  /*63940*/  @P0 LOP3.LUT R5, R5, 0x100, RZ, 0xfc, !PT ;  /* 0x0000010005050812 */ /* 0x000fe200078efcff */
[----:B------:R-:W2:Y:S01]  /*63950*/  LDL.LU.64 R30, [R1+0x1778] ;  /* 0x00177800011e7983 */ /* 0x000ea20000300a00 */
[----:B------:R-:W-:Y:S02]  /*63960*/  LOP3.LUT P0, RZ, R3, 0x10, RZ, 0xc0, !PT ;  /* 0x0000001003ff7812 */ /* 0x000fe4000780c0ff */
[----:B------:R-:W-:Y:S01]  /*63970*/  LOP3.LUT R5, R5, 0xfffffdff, RZ, 0xc0, !PT ;  /* 0xfffffdff05057812 */ /* 0x000fe200078ec0ff */
[----:B------:R-:W2:Y:S01]  /*63980*/  LDL.LU R28, [R1+0x7a8] ;  /* 0x0007a800011c7983 */ /* 0x000ea20000300800 */
[----:B------:R-:W-:-:S03]  /*63990*/  LOP3.LUT P6, RZ, R19, 0x200, RZ, 0xc0, !PT ;  /* 0x0000020013ff7812 */ /* 0x000fc600078cc0ff */
[----:B------:R-:W2:Y:S04]  /*639a0*/  LDL.LU.64 R34, [R1+0x1770] ;  /* 0x0017700001227983 */ /* 0x000ea80000300a00 */
[----:B------:R-:W2:Y:S02]  /*639b0*/  LDL.LU R29, [R1+0x7bc] ;  /* 0x0007bc00011d7983 */ /* 0x000ea40000300800 */
[----:B------:R-:W-:Y:S02]  /*639c0*/  @P0 LOP3.LUT R5, R5, 0x200, RZ, 0xfc, !PT ;  /* 0x0000020005050812 */ /* 0x000fe400078efcff */
[----:B------:R-:W-:Y:S01]  /*639d0*/  LOP3.LUT P0, RZ, R3, 0x8, RZ, 0xc0, !PT ;  /* 0x0000000803ff7812 */ /* 0x000fe2000780c0ff */
[----:B------:R-:W2:Y:S01]  /*639e0*/  LDL.LU.64 R32, [R1+0x1768] ;  /* 0x0017680001207983 */ /* 0x000ea20000300a00 */
[----:B------:R-:W-:-:S03]  /*639f0*/  LOP3.LUT R5, R5, 0xfffffbff, RZ, 0xc0, !PT ;  /* 0xfffffbff05057812 */ /* 0x000fc600078ec0ff */
[----:B------:R-:W2:Y:S04]  /*63a00*/  LDL.LU R14, [R1+0x7ac] ;  /* 0x0007ac00010e7983 */ /* 0x000ea80000300800 */
[----:B------:R-:W2:Y:S04]  /*63a10*/  LDL.LU.64 R10, [R1+0x1760] ;  /* 0x00176000010a7983 */ /* 0x000ea80000300a00 */
[----:B------:R-:W-:Y:S01]  /*63a20*/  @P0 LOP3.LUT R5, R5, 0x400, RZ, 0xfc, !PT ;  /* 0x0000040005050812 */ /* 0x000fe200078efcff */
[----:B------:R-:W2:Y:S01]  /*63a30*/  LDL.LU R15, [R1+0x790] ;  /* 0x00079000010f7983 */ /* 0x000ea20000300800 */
[----:B------:R-:W-:-:S02]  /*63a40*/  LOP3.LUT P0, RZ, R3, 0x4, RZ, 0xc0, !PT ;  /* 0x0000000403ff7812 */ /* 0x000fc4000780c0ff */
[----:B------:R-:W-:Y:S01]  /*63a50*/  LOP3.LUT R5, R5, 0xfffff7ff, RZ, 0xc0, !PT ;  /* 0xfffff7ff05057812 */ /* 0x000fe200078ec0ff */
[----:B----4-:R4:W-:Y:S04]  /*63a60*/  @P1 STG.E desc[UR4][R174.64], R173 ;  /* 0x000000adae001986 */ /* 0x0109e8000c101904 */
[----:B------:R-:W2:Y:S06]  /*63a70*/  LDL.LU.64 R8, [R1+0x1758] ;  /* 0x0017580001087983 */ /* 0x000eac0000300a00 */
[----:B------:R-:W-:-:S02]  /*63a80*/  @P0 LOP3.LUT R5, R5, 0x800, RZ, 0xfc, !PT ;  /* 0x0000080005050812 */ /* 0x000fc400078efcff */
[----:B------:R-:W-:Y:S01]  /*63a90*/  LOP3.LUT P0, RZ, R3, 0x2, RZ, 0xc0, !PT ;  /* 0x0000000203ff7812 */ /* 0x000fe2000780c0ff */
[----:B----4-:R-:W4:Y:S01]  /*63aa0*/  LDL.LU R174, [R1+0x780] ;  /* 0x0007800001ae7983 */ /* 0x010f220000300800 */
[----:B------:R-:W-:-:S03]  /*63ab0*/  LOP3.LUT R5, R5, 0xffffefff, RZ, 0xc0, !PT ;  /* 0xffffefff05057812 */ /* 0x000fc600078ec0ff */
[----:B------:R-:W4:Y:S04]  /*63ac0*/  LDL.LU.64 R12, [R1+0x1750] ;  /* 0x00175000010c7983 */ /* 0x000f280000300a00 */
[----:B------:R-:W4:Y:S04]  /*63ad0*/  LDL.LU R175, [R1+0x794] ;  /* 0x0007940001af7983 */ /* 0x000f280000300800 */
[----:B------:R-:W-:-:S04]  /*63ae0*/  @P0 LOP3.LUT R5, R5, 0x1000, RZ, 0xfc, !PT ;  /* 0x0000100005050812 */ /* 0x000fc800078efcff */
[----:B------:R-:W-:-:S04]  /*63af0*/  LOP3.LUT R5, R5, 0xfffffffe, RZ, 0xc0, !PT ;  /* 0xfffffffe05057812 */ /* 0x000fc800078ec0ff */
[----:B------:R-:W-:Y:S02]  /*63b00*/  @P6 LOP3.LUT R5, R5, 0x1, RZ, 0xfc, !PT ;  /* 0x0000000105056812 */ /* 0x000fe400078efcff */
[----:B------:R-:W-:Y:S02]  /*63b10*/  LOP3.LUT P6, RZ, R19, 0x400, RZ, 0xc0, !PT ;  /* 0x0000040013ff7812 */ /* 0x000fe400078cc0ff */
[----:B------:R-:W-:-:S11]  /*63b20*/  LOP3.LUT R5, R5, 0xfffffffd, RZ, 0xc0, !PT ;  /* 0xfffffffd05057812 */ /* 0x000fd600078ec0ff */
[----:B------:R-:W-:Y:S02]  /*63b30*/  @P6 LOP3.LUT R5, R5, 0x2, RZ, 0xfc, !PT ;  /* 0x0000000205056812 */ /* 0x000fe400078efcff */
[----:B------:R-:W-:Y:S02]  /*63b40*/  LOP3.LUT P6, RZ, R19, 0x800, RZ, 0xc0, !PT ;  /* 0x0000080013ff7812 */ /* 0x000fe400078cc0ff */
[----:B------:R-:W-:-:S11]  /*63b50*/  LOP3.LUT R5, R5, 0xfffffffb, RZ, 0xc0, !PT ;  /* 0xfffffffb05057812 */ /* 0x000fd600078ec0ff */
[----:B------:R-:W-:Y:S02]  /*63b60*/  @P6 LOP3.LUT R5, R5, 0x4, RZ, 0xfc, !PT ;  /* 0x0000000405056812 */ /* 0x000fe400078efcff */
[----:B------:R-:W-:Y:S02]  /*63b70*/  LOP3.LUT P6, RZ, R19, 0x1000, RZ, 0xc0, !PT ;  /* 0x0000100013ff7812 */ /* 0x000fe400078cc0ff */
[----:B------:R-:W-:Y:S02]  /*63b80*/  LOP3.LUT R5, R5, 0xfffffff7, RZ, 0xc0, !PT ;  /* 0xfffffff705057812 */ /* 0x000fe400078ec0ff */
[----:B------:R-:W-:-:S09]  /*63b90*/  LOP3.LUT P0, RZ, R3, 0x1, RZ, 0xc0, !PT ;  /* 0x0000000103ff7812 */ /* 0x000fd2000780c0ff */
[----:B------:R-:W-:Y:S02]  /*63ba0*/  @P6 LOP3.LUT R5, R5, 0x8, RZ, 0xfc, !PT ;  /* 0x0000000805056812 */ /* 0x000fe400078efcff */
[----:B------:R-:W-:Y:S02]  /*63bb0*/  LOP3.LUT P6, RZ, R19, 0x2000, RZ, 0xc0, !PT ;  /* 0x0000200013ff7812 */ /* 0x000fe400078cc0ff */
[----:B------:R-:W-:Y:S01]  /*63bc0*/  LOP3.LUT R5, R5, 0xffffffef, RZ, 0xc0, !PT ;  /* 0xffffffef05057812 */ /* 0x000fe200078ec0ff */
[----:B------:R1:W-:Y:S10]  /*63bd0*/  @P0 STG.E desc[UR4][R178.64], R172 ;  /* 0x000000acb2000986 */ /* 0x0003f4000c101904 */
[----:B------:R-:W-:Y:S01]  /*63be0*/  @P6 LOP3.LUT R5, R5, 0x10, RZ, 0xfc, !PT ;  /* 0x0000001005056812 */ /* 0x000fe200078efcff */
[----:B-1----:R-:W4:Y:S03]  /*63bf0*/  LDL.LU.64 R178, [R1+0x1748] ;  /* 0x0017480001b27983 */ /* 0x002f260000300a00 */
[----:B------:R-:W-:Y:S01]  /*63c00*/  LOP3.LUT P0, RZ, R5, 0x1000, RZ, 0xc0, !PT ;  /* 0x0000100005ff7812 */ /* 0x000fe2000780c0ff */
[----:B------:R-:W4:-:S12]  /*63c10*/  LDL.LU R173, [R1+0x784] ;  /* 0x0007840001ad7983 */ /* 0x000f180000300800 */
[----:B------:R1:W-:Y:S01]  /*63c20*/  @P0 STG.E desc[UR4][R176.64], R187 ;  /* 0x000000bbb0000986 */ /* 0x0003e2000c101904 */
[----:B------:R-:W-:-:S03]  /*63c30*/  LOP3.LUT P0, RZ, R5, 0x800, RZ, 0xc0, !PT ;  /* 0x0000080005ff7812 */ /* 0x000fc6000780c0ff */
[----:B-1----:R-:W4:Y:S10]  /*63c40*/  LDL.LU.64 R176, [R1+0x1740] ;  /* 0x0017400001b07983 */ /* 0x002f340000300a00 */
[----:B------:R1:W-:Y:S04]  /*63c50*/  @P0 STG.E desc[UR4][R182.64], R186 ;  /* 0x000000bab6000986 */ /* 0x0003e8000c101904 */
[----:B------:R-:W4:Y:S04]  /*63c60*/  LDL.LU R172, [R1+0x798] ;  /* 0x0007980001ac7983 */ /* 0x000f280000300800 */
[----:B-1----:R-:W4:Y:S04]  /*63c70*/  LDL.LU.64 R182, [R1+0x1738] ;  /* 0x0017380001b67983 */ /* 0x002f280000300a00 */
[----:B------:R-:W4:Y:S01]  /*63c80*/  LDL.LU R187, [R1+0x788] ;  /* 0x0007880001bb7983 */ /* 0x000f220000300800 */
[----:B------:R-:W-:-:S13]  /*63c90*/  LOP3.LUT P0, RZ, R5, 0x400, RZ, 0xc0, !PT ;  /* 0x0000040005ff7812 */ /* 0x000fda000780c0ff */
[----:B------:R1:W-:Y:S01]  /*63ca0*/  @P0 STG.E desc[UR4][R180.64], R191 ;  /* 0x000000bfb4000986 */ /* 0x0003e2000c101904 */
[----:B------:R-:W-:Y:S02]  /*63cb0*/  LOP3.LUT P0, RZ, R5, 0x200, RZ, 0xc0, !PT ;  /* 0x0000020005ff7812 */ /* 0x000fe4000780c0ff */
[----:B------:R-:W-:Y:S02]  /*63cc0*/  LOP3.LUT P1, RZ, R3, 0x100, RZ, 0xc0, !PT ;  /* 0x0000010003ff7812 */ /* 0x000fe4000782c0ff */
[----:B------:R-:W-:Y:S01]  /*63cd0*/  LOP3.LUT P6, RZ, R19, 0x4000, RZ, 0xc0, !PT ;  /* 0x0000400013ff7812 */ /* 0x000fe200078cc0ff */
[----:B-1----:R-:W4:Y:S08]  /*63ce0*/  LDL.LU.64 R180, [R1+0x1730] ;  /* 0x0017300001b47983 */ /* 0x002f300000300a00 */
[----:B------:R1:W-:Y:S01]  /*63cf0*/  @P0 STG.E desc[UR4][R184.64], R188 ;  /* 0x000000bcb8000986 */ /* 0x0003e2000c101904 */
[----:B------:R-:W-:-:S03]  /*63d00*/  LOP3.LUT P0, RZ, R5, 0x100, RZ, 0xc0, !PT ;  /* 0x0000010005ff7812 */ /* 0x000fc6000780c0ff */
[----:B------:R-:W4:Y:S04]  /*63d10*/  LDL.LU R186, [R1+0x79c] ;  /* 0x00079c0001ba7983 */ /* 0x000f280000300800 */
[----:B-1----:R-:W4:Y:S06]  /*63d20*/  LDL.LU.64 R184, [R1+0x1728] ;  /* 0x0017280001b87983 */ /* 0x002f2c0000300a00 */
[----:B------:R1:W-:Y:S01]  /*63d30*/  @P0 STG.E desc[UR4][R194.64], R189 ;  /* 0x000000bdc2000986 */ /* 0x0003e2000c101904 */
[----:B------:R-:W-:-:S03]  /*63d40*/  LOP3.LUT P0, RZ, R5, 0x80, RZ, 0xc0, !PT ;  /* 0x0000008005ff7812 */ /* 0x000fc6000780c0ff */
[----:B------:R-:W4:Y:S04]  /*63d50*/  LDL.LU R191, [R1+0x78c] ;  /* 0x00078c0001bf7983 */ /* 0x000f280000300800 */
[----:B-1----:R-:W4:Y:S06]  /*63d60*/  LDL.LU.64 R194, [R1+0x1720] ;  /* 0x0017200001c27983 */ /* 0x002f2c0000300a00 */
[----:B------:R1:W-:Y:S01]  /*63d70*/  @P0 STG.E desc[UR4][R192.64], R252 ;  /* 0x000000fcc0000986 */ /* 0x0003e2000c101904 */
[----:B------:R-:W-:-:S03]  /*63d80*/  LOP3.LUT P0, RZ, R5, 0x40, RZ, 0xc0, !PT ;  /* 0x0000004005ff7812 */ /* 0x000fc6000780c0ff */
[----:B-1----:R-:W4:Y:S10]  /*63d90*/  LDL.LU R192, [R1+0x770] ;  /* 0x0007700001c07983 */ /* 0x002f340000300800 */
[----:B------:R1:W-:Y:S01]  /*63da0*/  @P0 STG.E desc[UR4][R198.64], R27 ;  /* 0x0000001bc6000986 */ /* 0x0003e2000c101904 */
[----:B------:R-:W-:-:S03]  /*63db0*/  LOP3.LUT P0, RZ, R5, 0x20, RZ, 0xc0, !PT ;  /* 0x0000002005ff7812 */ /* 0x000fc6000780c0ff */
[----:B------:R-:W4:Y:S04]  /*63dc0*/  LDL.LU.64 R188, [R1+0x1718] ;  /* 0x0017180001bc7983 */ /* 0x000f280000300a00 */
[----:B------:R-:W4:Y:S04]  /*63dd0*/  LDL.LU R193, [R1+0x760] ;  /* 0x0007600001c17983 */ /* 0x000f280000300800 */
[----:B-1----:R-:W4:Y:S04]  /*63de0*/  LDL.LU.64 R198, [R1+0x1710] ;  /* 0x0017100001c67983 */ /* 0x002f280000300a00 */
[----:B------:R-:W4:Y:S04]  /*63df0*/  LDL.LU R252, [R1+0x774] ;  /* 0x0007740001fc7983 */ /* 0x000f280000300800 */
[----:B---3--:R1:W-:Y:S02]  /*63e00*/  @P1 STG.E desc[UR4][R202.64], R26 ;  /* 0x0000001aca001986 */ /* 0x0083e4000c101904 */
[----:B-1----:R-:W-:-:S02]  /*63e10*/  VIADD R26, R6, 0xb ;  /* 0x0000000b061a7836 */ /* 0x002fc40000000000 */
[----:B------:R-:W3:Y:S03]  /*63e20*/  LDL.LU.64 R202, [R1+0x1708] ;  /* 0x0017080001ca7983 */ /* 0x000ee60000300a00 */
[----:B--2---:R-:W-:Y:S01]  /*63e30*/  ISETP.LT.AND P1, PT, R26, R38, !P0 ;  /* 0x000000261a00720c */ /* 0x004fe20004721270 */
[----:B------:R-:W3:-:S12]  /*63e40*/  LDL.LU R27, [R1+0x764] ;  /* 0x00076400011b7983 */ /* 0x000ed80000300800 */
[----:B------:R-:W-:Y:S04]  /*63e50*/  @P1 STG.E desc[UR4][R42.64], R40 ;  /* 0x000000282a001986 */ /* 0x000fe8000c101904 */
[----:B------:R-:W-:Y:S01]  /*63e60*/  @P6 STG.E desc[UR4][R36.64], R41 ;  /* 0x0000002924006986 */ /* 0x000fe2000c101904 */
[----:B------:R-:W-:-:S13]  /*63e70*/  LOP3.LUT P6, RZ, R5, 0x10, RZ, 0xc0, !PT ;  /* 0x0000001005ff7812 */ /* 0x000fda00078cc0ff */
[----:B------:R-:W-:Y:S01]  /*63e80*/  @P6 STG.E desc[UR4][R30.64], R28 ;  /* 0x0000001c1e006986 */ /* 0x000fe2000c101904 */
[----:B------:R-:W-:-:S13]  /*63e90*/  LOP3.LUT P6, RZ, R5, 0x8, RZ, 0xc0, !PT ;  /* 0x0000000805ff7812 */ /* 0x000fda00078cc0ff */
[----:B------:R-:W-:Y:S01]  /*63ea0*/  @P6 STG.E desc[UR4][R34.64], R29 ;  /* 0x0000001d22006986 */ /* 0x000fe2000c101904 */
[----:B------:R-:W-:-:S13]  /*63eb0*/  LOP3.LUT P6, RZ, R5, 0x4, RZ, 0xc0, !PT ;  /* 0x0000000405ff7812 */ /* 0x000fda00078cc0ff */
[----:B------:R-:W-:Y:S01]  /*63ec0*/  @P6 STG.E desc[UR4][R32.64], R14 ;  /* 0x0000000e20006986 */ /* 0x000fe2000c101904 */
[----:B------:R-:W-:-:S13]  /*63ed0*/  LOP3.LUT P6, RZ, R5, 0x2, RZ, 0xc0, !PT ;  /* 0x0000000205ff7812 */ /* 0x000fda00078cc0ff */
[----:B------:R1:W-:Y:S01]  /*63ee0*/  @P6 STG.E desc[UR4][R10.64], R15 ;  /* 0x0000000f0a006986 */ /* 0x0003e2000c101904 */
[----:B------:R-:W-:Y:S02]  /*63ef0*/  LOP3.LUT P6, RZ, R5, 0x1, RZ, 0xc0, !PT ;  /* 0x0000000105ff7812 */ /* 0x000fe400078cc0ff */
[C---:B------:R-:W-:Y:S02]  /*63f00*/  LOP3.LUT P5, RZ, R19.reuse, 0x4, RZ, 0xc0, !PT ;  /* 0x0000000413ff7812 */ /* 0x040fe400078ac0ff */
[C---:B------:R-:W-:Y:S02]  /*63f10*/  LOP3.LUT P4, RZ, R19.reuse, 0x2, RZ, 0xc0, !PT ;  /* 0x0000000213ff7812 */ /* 0x040fe4000788c0ff */
[----:B------:R-:W-:Y:S01]  /*63f20*/  LOP3.LUT P3, RZ, R19, 0x1, RZ, 0xc0, !PT ;  /* 0x0000000113ff7812 */ /* 0x000fe2000786c0ff */
[----:B-1----:R-:W2:Y:S06]  /*63f30*/  LDL.LU.64 R10, [R1+0x1700] ;  /* 0x00170000010a7983 */ /* 0x002eac0000300a00 */
[----:B----4-:R1:W-:Y:S01]  /*63f40*/  @P6 STG.E desc[UR4][R8.64], R174 ;  /* 0x000000ae08006986 */ /* 0x0103e2000c101904 */
[----:B------:R-:W-:-:S02]  /*63f50*/  LOP3.LUT P6, RZ, R2, 0x80000000, RZ, 0xc0, !PT ;  /* 0x8000000002ff7812 */ /* 0x000fc400078cc0ff */
[----:B------:R-:W-:Y:S01]  /*63f60*/  LOP3.LUT R19, R19, 0xffefffff, RZ, 0xc0, !PT ;  /* 0xffefffff13137812 */ /* 0x000fe200078ec0ff */
[----:B------:R-:W2:Y:S10]  /*63f70*/  LDL.LU R15, [R1+0x778] ;  /* 0x00077800010f7983 */ /* 0x000eb40000300800 */
[----:B------:R4:W-:Y:S01]  /*63f80*/  @P6 STG.E desc[UR4][R12.64], R175 ;  /* 0x000000af0c006986 */ /* 0x0009e2000c101904 */
[----:B------:R-:W-:-:S02]  /*63f90*/  LOP3.LUT P6, RZ, R2, 0x40000000, RZ, 0xc0, !PT ;  /* 0x4000000002ff7812 */ /* 0x000fc400078cc0ff */
[----:B------:R-:W-:Y:S01]  /*63fa0*/  @P0 LOP3.LUT R19, R19, 0x100000, RZ, 0xfc, !PT ;  /* 0x0010000013130812 */ /* 0x000fe200078efcff */
[----:B-1----:R-:W2:Y:S03]  /*63fb0*/  LDL.LU.64 R8, [R1+0x16f8] ;  /* 0x0016f80001087983 */ /* 0x002ea60000300a00 */
[----:B------:R-:W-:Y:S01]  /*63fc0*/  LOP3.LUT P1, RZ, R19, 0x20, RZ, 0xc0, !PT ;  /* 0x0000002013ff7812 */ /* 0x000fe2000782c0ff */
[----:B------:R-:W2:Y:S04]  /*63fd0*/  LDL.LU R174, [R1+0x768] ;  /* 0x0007680001ae7983 */ /* 0x000ea80000300800 */
[----:B----4-:R-:W4:Y:S04]  /*63fe0*/  LDL.LU.64 R12, [R1+0x16f0] ;  /* 0x0016f000010c7983 */ /* 0x010f280000300a00 */
[----:B------:R-:W4:Y:S04]  /*63ff0*/  LDL.LU R175, [R1+0x77c] ;  /* 0x00077c0001af7983 */ /* 0x000f280000300800 */
[----:B------:R1:W-:Y:S01]  /*64000*/  @P6 STG.E desc[UR4][R178.64], R173 ;  /* 0x000000adb2006986 */ /* 0x0003e2000c101904 */
[----:B------:R-:W-:-:S03]  /*64010*/  LOP3.LUT P6, RZ, R2, 0x20000000, RZ, 0xc0, !PT ;  /* 0x2000000002ff7812 */ /* 0x000fc600078cc0ff */
[----:B-1----:R-:W4:Y:S04]  /*64020*/  LDL.LU.64 R178, [R1+0x16e8] ;  /* 0x0016e80001b27983 */ /* 0x002f280000300a00 */
[----:B------:R-:W4:Y:S06]  /*64030*/  LDL.LU R173, [R1+0x76c] ;  /* 0x00076c0001ad7983 */ /* 0x000f2c0000300800 */
[----:B------:R1:W-:Y:S01]  /*64040*/  @P6 STG.E desc[UR4][R176.64], R172 ;  /* 0x000000acb0006986 */ /* 0x0003e2000c101904 */
[----:B------:R-:W-:-:S03]  /*64050*/  LOP3.LUT P6, RZ, R2, 0x10000000, RZ, 0xc0, !PT ;  /* 0x1000000002ff7812 */ /* 0x000fc600078cc0ff */
[----:B------:R1:W-:Y:S01]  /*64060*/  @P1 STG.E desc[UR4][R182.64], R187 ;  /* 0x000000bbb6001986 */ /* 0x0003e2000c101904 */
[----:B------:R-:W-:Y:S02]  /*64070*/  LOP3.LUT P1, RZ, R23, 0x40, RZ, 0xc0, !PT ;  /* 0x0000004017ff7812 */ /* 0x000fe4000782c0ff */
[----:B------:R-:W-:Y:S01]  /*64080*/  LOP3.LUT R2, R2, 0xffffffef, RZ, 0xc0, !PT ;  /* 0xffffffef02027812 */ /* 0x000fe200078ec0ff */
[----:B-1----:R-:W4:Y:S04]  /*64090*/  LDL.LU.64 R176, [R1+0x16e0] ;  /* 0x0016e00001b07983 */ /* 0x002f280000300a00 */
        /* <DEDUP_REMOVED lines=35> */
[C---:B------:R-:W-:Y:S02]  /*642d0*/  LOP3.LUT P1, RZ, R23.reuse, 0x20000, RZ, 0xc0, !PT ;  /* 0x0002000017ff7812 */ /* 0x040fe4000782c0ff */
[----:B------:R-:W-:Y:S01]  /*642e0*/  LOP3.LUT R2, R2, 0xffff7fff, RZ, 0xc0, !PT ;  /* 0xffff7fff02027812 */ /* 0x000fe200078ec0ff */
[----:B------:R1:W-:Y:S10]  /*642f0*/  @P0 STG.E desc[UR4][R180.64], R186 ;  /* 0x000000bab4000986 */ /* 0x0003f4000c101904 */
[----:B------:R-:W-:Y:S01]  /*64300*/  @P1 LOP3.LUT R2, R2, 0x8000, RZ, 0xfc, !PT ;  /* 0x0000800002021812 */ /* 0x000fe200078efcff */
[----:B-1----:R-:W4:Y:S01]  /*64310*/  LDL.LU.64 R180, [R1+0x16d0] ;  /* 0x0016d00001b47983 */ /* 0x002f220000300a00 */
[----:B------:R-:W-:-:S03]  /*64320*/  LOP3.LUT P1, RZ, R23, 0x40000, RZ, 0xc0, !PT ;  /* 0x0004000017ff7812 */ /* 0x000fc6000782c0ff */
[----:B------:R-:W4:Y:S01]  /*64330*/  LDL.LU R186, [R1+0x754] ;  /* 0x0007540001ba7983 */ /* 0x000f220000300800 */
[----:B------:R-:W-:-:S03]  /*64340*/  LOP3.LUT R2, R2, 0xfffeffff, RZ, 0xc0, !PT ;  /* 0xfffeffff02027812 */ /* 0x000fc600078ec0ff */
[----:B------:R1:W-:Y:S06]  /*64350*/  @P6 STG.E desc[UR4][R184.64], R191 ;  /* 0x000000bfb8006986 */ /* 0x0003ec000c101904 */
[----:B------:R-:W-:Y:S02]  /*64360*/  @P1 LOP3.LUT R2, R2, 0x10000, RZ, 0xfc, !PT ;  /* 0x0001000002021812 */ /* 0x000fe400078efcff */
[----:B------:R-:W-:Y:S01]  /*64370*/  LOP3.LUT P1, RZ, R23, 0x80000, RZ, 0xc0, !PT ;  /* 0x0008000017ff7812 */ /* 0x000fe2000782c0ff */
[----:B-1----:R-:W4:Y:S04]  /*64380*/  LDL.LU.64 R184, [R1+0x16c8] ;  /* 0x0016c80001b87983 */ /* 0x002f280000300a00 */
[----:B------:R-:W4:Y:S01]  /*64390*/  LDL.LU R191, [R1+0x744] ;  /* 0x0007440001bf7983 */ /* 0x000f220000300800 */
[----:B------:R-:W-:-:S03]  /*643a0*/  LOP3.LUT R2, R2, 0xfffdffff, RZ, 0xc0, !PT ;  /* 0xfffdffff02027812 */ /* 0x000fc600078ec0ff */
[----:B------:R1:W-:Y:S04]  /*643b0*/  @P5 STG.E desc[UR4][R194.64], R192 ;  /* 0x000000c0c2005986 */ /* 0x0003e8000c101904 */
        /* <DEDUP_REMOVED lines=10> */
[----:B------:R-:W-:-:S02]  /*64460*/  LOP3.LUT R2, R2, 0xfff7ffff, RZ, 0xc0, !PT ;  /* 0xfff7ffff02027812 */ /* 0x000fc400078ec0ff */
[C---:B------:R-:W-:Y:S01]  /*64470*/  LOP3.LUT P2, RZ, R23.reuse, 0x80000000, RZ, 0xc0, !PT ;  /* 0x8000000017ff7812 */ /* 0x040fe2000784c0ff */
[----:B------:R1:W-:Y:S04]  /*64480*/  @P3 STG.E desc[UR4][R198.64], R252 ;  /* 0x000000fcc6003986 */ /* 0x0003e8000c101904 */
[----:B------:R-:W-:Y:S02]  /*64490*/  @P1 LOP3.LUT R2, R2, 0x80000, RZ, 0xfc, !PT ;  /* 0x0008000002021812 */ /* 0x000fe400078efcff */
[----:B------:R-:W-:Y:S01]  /*644a0*/  LOP3.LUT P1, RZ, R23, 0x400000, RZ, 0xc0, !PT ;  /* 0x0040000017ff7812 */ /* 0x000fe2000782c0ff */
[----:B-1----:R-:W4:Y:S04]  /*644b0*/  LDL.LU.64 R198, [R1+0x16b0] ;  /* 0x0016b00001c67983 */ /* 0x002f280000300a00 */
[----:B------:R-:W4:Y:S01]  /*644c0*/  LDL.LU R252, [R1+0x75c] ;  /* 0x00075c0001fc7983 */ /* 0x000f220000300800 */
[----:B------:R-:W-:-:S03]  /*644d0*/  LOP3.LUT R2, R2, 0xffefffff, RZ, 0xc0, !PT ;  /* 0xffefffff02027812 */ /* 0x000fc600078ec0ff */
[----:B---3--:R1:W-:Y:S04]  /*644e0*/  @P2 STG.E desc[UR4][R202.64], R27 ;  /* 0x0000001bca002986 */ /* 0x0083e8000c101904 */
[----:B------:R-:W-:Y:S02]  /*644f0*/  @P1 LOP3.LUT R2, R2, 0x100000, RZ, 0xfc, !PT ;  /* 0x0010000002021812 */ /* 0x000fe400078efcff */
[----:B------:R-:W-:Y:S01]  /*64500*/  LOP3.LUT P1, RZ, R23, 0x800000, RZ, 0xc0, !PT ;  /* 0x0080000017ff7812 */ /* 0x000fe2000782c0ff */
[----:B-1----:R-:W3:Y:S04]  /*64510*/  LDL.LU.64 R202, [R1+0x16a8] ;  /* 0x0016a80001ca7983 */ /* 0x002ee80000300a00 */
[----:B------:R-:W3:Y:S01]  /*64520*/  LDL.LU R27, [R1+0x74c] ;  /* 0x00074c00011b7983 */ /* 0x000ee20000300800 */
[----:B------:R-:W-:-:S03]  /*64530*/  LOP3.LUT R2, R2, 0xffdfffff, RZ, 0xc0, !PT ;  /* 0xffdfffff02027812 */ /* 0x000fc600078ec0ff */
[----:B------:R-:W3:Y:S04]  /*64540*/  LDL.LU.64 R168, [R1+0x16a0] ;  /* 0x0016a00001a87983 */ /* 0x000ee80000300a00 */
[----:B------:R-:W-:Y:S02]  /*64550*/  @P1 LOP3.LUT R2, R2, 0x200000, RZ, 0xfc, !PT ;  /* 0x0020000002021812 */ /* 0x000fe400078efcff */
[----:B------:R-:W-:Y:S01]  /*64560*/  LOP3.LUT P1, RZ, R23, 0x1000000, RZ, 0xc0, !PT ;  /* 0x0100000017ff7812 */ /* 0x000fe2000782c0ff */
[----:B------:R-:W3:Y:S01]  /*64570*/  LDL.LU R38, [R1+0x730] ;  /* 0x0007300001267983 */ /* 0x000ee20000300800 */
[----:B------:R-:W-:-:S03]  /*64580*/  LOP3.LUT R2, R2, 0xffbfffff, RZ, 0xc0, !PT ;  /* 0xffbfffff02027812 */ /* 0x000fc600078ec0ff */
[----:B------:R-:W3:Y:S04]  /*64590*/  LDL.LU.64 R170, [R1+0x1698] ;  /* 0x0016980001aa7983 */ /* 0x000ee80000300a00 */
[----:B------:R-:W3:Y:S04]  /*645a0*/  LDL.LU R39, [R1+0x720] ;  /* 0x0007200001277983 */ /* 0x000ee80000300800 */
[----:B------:R-:W-:Y:S01]  /*645b0*/  @P1 LOP3.LUT R2, R2, 0x400000, RZ, 0xfc, !PT ;  /* 0x0040000002021812 */ /* 0x000fe200078efcff */
[----:B------:R-:W3:Y:S01]  /*645c0*/  LDL.LU.64 R42, [R1+0x1690] ;  /* 0x00169000012a7983 */ /* 0x000ee20000300a00 */
[----:B------:R-:W-:-:S02]  /*645d0*/  LOP3.LUT P1, RZ, R23, 0x2000000, RZ, 0xc0, !PT ;  /* 0x0200000017ff7812 */ /* 0x000fc4000782c0ff */
[----:B------:R-:W-:Y:S01]  /*645e0*/  LOP3.LUT R2, R2, 0xff7fffff, RZ, 0xc0, !PT ;  /* 0xff7fffff02027812 */ /* 0x000fe200078ec0ff */
[----:B------:R-:W3:Y:S04]  /*645f0*/  LDL.LU R40, [R1+0x734] ;  /* 0x0007340001287983 */ /* 0x000ee80000300800 */
[----:B------:R-:W3:Y:S04]  /*64600*/  LDL.LU.64 R36, [R1+0x1688] ;  /* 0x0016880001247983 */ /* 0x000ee80000300a00 */
[----:B------:R-:W3:Y:S02]  /*64610*/  LDL.LU R41, [R1+0x724] ;  /* 0x0007240001297983 */ /* 0x000ee40000300800 */
[----:B------:R-:W-:-:S02]  /*64620*/  @P1 LOP3.LUT R2, R2, 0x800000, RZ, 0xfc, !PT ;  /* 0x0080000002021812 */ /* 0x000fc400078efcff */
[----:B------:R-:W-:Y:S01]  /*64630*/  LOP3.LUT P1, RZ, R23, 0x4000000, RZ, 0xc0, !PT ;  /* 0x0400000017ff7812 */ /* 0x000fe2000782c0ff */
[----:B------:R-:W3:Y:S01]  /*64640*/  LDL.LU.64 R30, [R1+0x1680] ;  /* 0x00168000011e7983 */ /* 0x000ee20000300a00 */
[----:B------:R-:W-:-:S03]  /*64650*/  LOP3.LUT R2, R2, 0xfeffffff, RZ, 0xc0, !PT ;  /* 0xfeffffff02027812 */ /* 0x000fc600078ec0ff */
[----:B------:R-:W3:Y:S04]  /*64660*/  LDL.LU R28, [R1+0x738] ;  /* 0x00073800011c7983 */ /* 0x000ee80000300800 */
[----:B------:R-:W3:Y:S04]  /*64670*/  LDL.LU.64 R34, [R1+0x1678] ;  /* 0x0016780001227983 */ /* 0x000ee80000300a00 */
[----:B------:R-:W-:Y:S01]  /*64680*/  @P1 LOP3.LUT R2, R2, 0x1000000, RZ, 0xfc, !PT ;  /* 0x0100000002021812 */ /* 0x000fe200078efcff */
[----:B------:R-:W3:Y:S01]  /*64690*/  LDL.LU R29, [R1+0x728] ;  /* 0x00072800011d7983 */ /* 0x000ee20000300800 */
[----:B------:R-:W-:-:S02]  /*646a0*/  LOP3.LUT P1, RZ, R23, 0x8000000, RZ, 0xc0, !PT ;  /* 0x0800000017ff7812 */ /* 0x000fc4000782c0ff */
[----:B------:R-:W-:Y:S01]  /*646b0*/  LOP3.LUT R2, R2, 0xfdffffff, RZ, 0xc0, !PT ;  /* 0xfdffffff02027812 */ /* 0x000fe200078ec0ff */
[----:B------:R-:W3:Y:S04]  /*646c0*/  LDL.LU.64 R32, [R1+0x1670] ;  /* 0x0016700001207983 */ /* 0x000ee80000300a00 */
[----:B------:R-:W3:Y:S06]  /*646d0*/  LDL.LU R14, [R1+0x73c] ;  /* 0x00073c00010e7983 */ /* 0x000eec0000300800 */
[----:B------:R-:W-:-:S02]  /*646e0*/  @P1 LOP3.LUT R2, R2, 0x2000000, RZ, 0xfc, !PT ;  /* 0x0200000002021812 */ /* 0x000fc400078efcff */
[----:B------:R-:W-:Y:S02]  /*646f0*/  LOP3.LUT P1, RZ, R23, 0x10000000, RZ, 0xc0, !PT ;  /* 0x1000000017ff7812 */ /* 0x000fe4000782c0ff */
[----:B------:R-:W-:-:S11]  /*64700*/  LOP3.LUT R2, R2, 0xfbffffff, RZ, 0xc0, !PT ;  /* 0xfbffffff02027812 */ /* 0x000fd600078ec0ff */
[----:B------:R-:W-:Y:S02]  /*64710*/  @P1 LOP3.LUT R2, R2, 0x4000000, RZ, 0xfc, !PT ;  /* 0x0400000002021812 */ /* 0x000fe400078efcff */
[----:B------:R-:W-:Y:S02]  /*64720*/  LOP3.LUT P1, RZ, R23, 0x20000000, RZ, 0xc0, !PT ;  /* 0x2000000017ff7812 */ /* 0x000fe4000782c0ff */
[----:B------:R-:W-:-:S11]  /*64730*/  LOP3.LUT R2, R2, 0xf7ffffff, RZ, 0xc0, !PT ;  /* 0xf7ffffff02027812 */ /* 0x000fd600078ec0ff */
[----:B------:R-:W-:Y:S02]  /*64740*/  @P1 LOP3.LUT R2, R2, 0x8000000, RZ, 0xfc, !PT ;  /* 0x0800000002021812 */ /* 0x000fe400078efcff */
[----:B------:R-:W-:-:S13]  /*64750*/  LOP3.LUT P1, RZ, R23, 0x40000000, RZ, 0xc0, !PT ;  /* 0x4000000017ff7812 */ /* 0x000fda000782c0ff */
[----:B--2---:R1:W-:Y:S01]  /*64760*/  @P1 STG.E desc[UR4][R10.64], R15 ;  /* 0x0000000f0a001986 */ /* 0x0043e2000c101904 */
[----:B------:R-:W-:-:S03]  /*64770*/  LOP3.LUT P1, RZ, R2, 0x8000000, RZ, 0xc0, !PT ;  /* 0x0800000002ff7812 */ /* 0x000fc6000782c0ff */
[----:B-1----:R-:W2:Y:S04]  /*64780*/  LDL.LU.64 R10, [R1+0x1668] ;  /* 0x00166800010a7983 */ /* 0x002ea80000300a00 */
[----:B------:R-:W2:Y:S06]  /*64790*/  LDL.LU R15, [R1+0x72c] ;  /* 0x00072c00010f7983 */ /* 0x000eac0000300800 */
[----:B------:R1:W-:Y:S01]  /*647a0*/  @P1 STG.E desc[UR4][R8.64], R174 ;  /* 0x000000ae08001986 */ /* 0x0003e2000c101904 */
[----:B------:R-:W-:-:S03]  /*647b0*/  LOP3.LUT P1, RZ, R2, 0x4000000, RZ, 0xc0, !PT ;  /* 0x0400000002ff7812 */ /* 0x000fc6000782c0ff */
[----:B-1----:R-:W2:Y:S04]  /*647c0*/  LDL.LU.64 R8, [R1+0x1660] ;  /* 0x0016600001087983 */ /* 0x002ea80000300a00 */
[----:B------:R-:W2:Y:S06]  /*647d0*/  LDL.LU R174, [R1+0x710] ;  /* 0x0007100001ae7983 */ /* 0x000eac0000300800 */
[----:B----4-:R1:W-:Y:S01]  /*647e0*/  @P1 STG.E desc[UR4][R12.64], R175 ;  /* 0x000000af0c001986 */ /* 0x0103e2000c101904 */
[----:B------:R-:W-:-:S03]  /*647f0*/  LOP3.LUT P1, RZ, R2, 0x2000000, RZ, 0xc0, !PT ;  /* 0x0200000002ff7812 */ /* 0x000fc6000782c0ff */
[----:B-1----:R-:W4:Y:S04]  /*64800*/  LDL.LU.64 R12, [R1+0x1658] ;  /* 0x00165800010c7983 */ /* 0x002f280000300a00 */
[----:B------:R-:W4:Y:S06]  /*64810*/  LDL.LU R175, [R1+0x700] ;  /* 0x0007000001af7983 */ /* 0x000f2c0000300800 */
[----:B------:R1:W-:Y:S01]  /*64820*/  @P1 STG.E desc[UR4][R178.64], R173 ;  /* 0x000000adb2001986 */ /* 0x0003e2000c101904 */
[----:B------:R-:W-:-:S03]  /*64830*/  LOP3.LUT P1, RZ, R2, 0x1000000, RZ, 0xc0, !PT ;  /* 0x0100000002ff7812 */ /* 0x000fc6000782c0ff */
[----:B-1----:R-:W4:Y:S04]  /*64840*/  LDL.LU.64 R178, [R1+0x1650] ;  /* 0x0016500001b27983 */ /* 0x002f280000300a00 */
[----:B------:R-:W4:Y:S06]  /*64850*/  LDL.LU R173, [R1+0x714] ;  /* 0x0007140001ad7983 */ /* 0x000f2c0000300800 */
[----:B------:R1:W-:Y:S01]  /*64860*/  @P1 STG.E desc[UR4][R176.64], R172 ;  /* 0x000000acb0001986 */ /* 0x0003e2000c101904 */
[----:B------:R-:W-:-:S03]  /*64870*/  LOP3.LUT P1, RZ, R2, 0x800000, RZ, 0xc0, !PT ;  /* 0x0080000002ff7812 */ /* 0x000fc6000782c0ff */
[----:B-1----:R-:W4:Y:S04]  /*64880*/  LDL.LU.64 R176, [R1+0x1648] ;  /* 0x0016480001b07983 */ /* 0x002f280000300a00 */
[----:B------:R-:W4:Y:S06]  /*64890*/  LDL.LU R172, [R1+0x704] ;  /* 0x0007040001ac7983 */ /* 0x000f2c0000300800 */
[----:B------:R1:W-:Y:S04]  /*648a0*/  @P1 STG.E desc[UR4][R182.64], R187 ;  /* 0x000000bbb6001986 */ /* 0x0003e8000c101904 */
[----:B-1----:R-:W4:Y:S04]  /*648b0*/  LDL.LU.64 R182, [R1+0x1640] ;  /* 0x0016400001b67983 */ /* 0x002f280000300a00 */
[----:B------:R-:W4:Y:S01]  /*648c0*/  LDL.LU R187, [R1+0x718] ;  /* 0x0007180001bb7983 */ /* 0x000f220000300800 */
[----:B------:R-:W-:-:S13]  /*648d0*/  LOP3.LUT P1, RZ, R2, 0x400000, RZ, 0xc0, !PT ;  /* 0x0040000002ff7812 */ /* 0x000fda000782c0ff */
[----:B------:R1:W-:Y:S01]  /*648e0*/  @P1 STG.E desc[UR4][R180.64], R186 ;  /* 0x000000bab4001986 */ /* 0x0003e2000c101904 */
[----:B------:R-:W-:-:S03]  /*648f0*/  LOP3.LUT P1, RZ, R2, 0x200000, RZ, 0xc0, !PT ;  /* 0x0020000002ff7812 */ /* 0x000fc6000782c0ff */
[----:B-1----:R-:W4:Y:S10]  /*64900*/  LDL.LU.64 R180, [R1+0x1638] ;  /* 0x0016380001b47983 */ /* 0x002f340000300a00 */
        /* <DEDUP_REMOVED lines=16> */
[----:B---3--:R1:W-:Y:S01]  /*64a10*/  @P1 STG.E desc[UR4][R202.64], R27 ;  /* 0x0000001bca001986 */ /* 0x0083e2000c101904 */
[----:B------:R-:W-:-:S03]  /*64a20*/  LOP3.LUT P1, RZ, R2, 0x10000, RZ, 0xc0, !PT ;  /* 0x0001000002ff7812 */ /* 0x000fc6000782c0ff */
[----:B------:R-:W3:Y:S04]  /*64a30*/  LDL.LU R252, [R1+0x6e0] ;  /* 0x0006e00001fc7983 */ /* 0x000ee80000300800 */
[----:B-1----:R-:W3:Y:S06]  /*64a40*/  LDL.LU.64 R202, [R1+0x1610] ;  /* 0x0016100001ca7983 */ /* 0x002eec0000300a00 */
[----:B------:R-:W-:Y:S01]  /*64a50*/  @P1 STG.E desc[UR4][R168.64], R38 ;  /* 0x00000026a8001986 */ /* 0x000fe2000c101904 */
[----:B------:R-:W-:-:S03]  /*64a60*/  LOP3.LUT P1, RZ, R2, 0x8000, RZ, 0xc0, !PT ;  /* 0x0000800002ff7812 */ /* 0x000fc6000782c0ff */
[----:B------:R-:W3:Y:S10]  /*64a70*/  LDL.LU R27, [R1+0x6f4] ;  /* 0x0006f400011b7983 */ /* 0x000ef40000300800 */
        /* <DEDUP_REMOVED lines=12> */
[----:B--2---:R1:W-:Y:S01]  /*64b40*/  @P1 STG.E desc[UR4][R10.64], R15 ;  /* 0x0000000f0a001986 */ /* 0x0043e2000c101904 */
[----:B------:R-:W-:Y:S02]  /*64b50*/  LOP3.LUT P1, RZ, R2, 0x100, RZ, 0xc0, !PT ;  /* 0x0000010002ff7812 */ /* 0x000fe4000782c0ff */
[----:B------:R-:W-:Y:S01]  /*64b60*/  LOP3.LUT R4, R4, 0xffffefff, RZ, 0xc0, !PT ;  /* 0xffffefff04047812 */ /* 0x000fe200078ec0ff */
[----:B-1----:R-:W2:Y:S10]  /*64b70*/  LDL.LU.64 R10, [R1+0x1608] ;  /* 0x00160800010a7983 */ /* 0x002eb40000300a00 */
[----:B------:R1:W-:Y:S01]  /*64b80*/  @P1 STG.E desc[UR4][R8.64], R174 ;  /* 0x000000ae08001986 */ /* 0x0003e2000c101904 */
[----:B------:R-:W-:-:S03]  /*64b90*/  LOP3.LUT P1, RZ, R2, 0x80, RZ, 0xc0, !PT ;  /* 0x0000008002ff7812 */ /* 0x000fc6000782c0ff */
[----:B------:R-:W2:Y:S04]  /*64ba0*/  LDL.LU R15, [R1+0x6e4] ;  /* 0x0006e400010f7983 */ /* 0x000ea80000300800 */
[----:B-1----:R-:W2:Y:S06]  /*64bb0*/  LDL.LU.64 R8, [R1+0x1600] ;  /* 0x0016000001087983 */ /* 0x002eac0000300a00 */
[----:B----4-:R1:W-:Y:S01]  /*64bc0*/  @P1 STG.E desc[UR4][R12.64], R175 ;  /* 0x000000af0c001986 */ /* 0x0103e2000c101904 */
[----:B------:R-:W-:-:S03]  /*64bd0*/  LOP3.LUT P1, RZ, R2, 0x40, RZ, 0xc0, !PT ;  /* 0x0000004002ff7812 */ /* 0x000fc6000782c0ff */
[----:B------:R-:W4:Y:S04]  /*64be0*/  LDL.LU R174, [R1+0x6f8] ;  /* 0x0006f80001ae7983 */ /* 0x000f280000300800 */
[----:B-1----:R-:W4:Y:S04]  /*64bf0*/  LDL.LU.64 R12, [R1+0x15f8] ;  /* 0x0015f800010c7983 */ /* 0x002f280000300a00 */
[----:B------:R-:W4:Y:S04]  /*64c00*/  LDL.LU R175, [R1+0x6e8] ;  /* 0x0006e80001af7983 */ /* 0x000f280000300800 */
        /* <DEDUP_REMOVED lines=9> */
[----:B------:R-:W-:-:S02]  /*64ca0*/  LOP3.LUT P1, RZ, R18, 0x80, RZ, 0xc0, !PT ;  /* 0x0000008012ff7812 */ /* 0x000fc4000782c0ff */
[----:B------:R-:W-:Y:S01]  /*64cb0*/  LOP3.LUT P0, RZ, R23, 0x20, RZ, 0xc0, !PT ;  /* 0x0000002017ff7812 */ /* 0x000fe2000780c0ff */
[----:B-1----:R-:W4:Y:S10]  /*64cc0*/  LDL.LU.64 R182, [R1+0x15e0] ;  /* 0x0015e00001b67983 */ /* 0x002f340000300a00 */
        /* <DEDUP_REMOVED lines=24> */
[----:B------:R-:W-:Y:S01]  /*64e50*/  LOP3.LUT R4, R4, 0xffefffff, RZ, 0xc0, !PT ;  /* 0xffefffff04047812 */ /* 0x000fe200078ec0ff */
[----:B------:R1:W-:Y:S01]  /*64e60*/  @P0 STG.E desc[UR4][R180.64], R186 ;  /* 0x000000bab4000986 */ /* 0x0003e2000c101904 */
[----:B------:R-:W-:-:S09]  /*64e70*/  LOP3.LUT P6, RZ, R23, 0x10, RZ, 0xc0, !PT ;  /* 0x0000001017ff7812 */ /* 0x000fd200078cc0ff */
[----:B------:R-:W-:Y:S02]  /*64e80*/  @P1 LOP3.LUT R4, R4, 0x100000, RZ, 0xfc, !PT ;  /* 0x0010000004041812 */ /* 0x000fe400078efcff */
[----:B------:R-:W-:Y:S01]  /*64e90*/  LOP3.LUT P1, RZ, R18, 0x10000, RZ, 0xc0, !PT ;  /* 0x0001000012ff7812 */ /* 0x000fe2000782c0ff */
[----:B-1----:R-:W4:Y:S01]  /*64ea0*/  LDL.LU.64 R180, [R1+0x15d8] ;  /* 0x0015d80001b47983 */ /* 0x002f220000300a00 */
[----:B------:R-:W-:-:S03]  /*64eb0*/  LOP3.LUT R4, R4, 0xffdfffff, RZ, 0xc0, !PT ;  /* 0xffdfffff04047812 */ /* 0x000fc600078ec0ff */
[----:B------:R-:W4:Y:S01]  /*64ec0*/  LDL.LU R186, [R1+0x6c0] ;  /* 0x0006c00001ba7983 */ /* 0x000f220000300800 */
[----:B------:R-:W-:-:S07]  /*64ed0*/  LOP3.LUT P5, RZ, R23, 0x8, RZ, 0xc0, !PT ;  /* 0x0000000817ff7812 */ /* 0x000fce00078ac0ff */
[----:B------:R-:W-:Y:S02]  /*64ee0*/  @P1 LOP3.LUT R4, R4, 0x200000, RZ, 0xfc, !PT ;  /* 0x0020000004041812 */ /* 0x000fe400078efcff */
[----:B------:R-:W-:Y:S01]  /*64ef0*/  LOP3.LUT P1, RZ, R18, 0x20000, RZ, 0xc0, !PT ;  /* 0x0002000012ff7812 */ /* 0x000fe2000782c0ff */
[----:B------:R1:W-:Y:S01]  /*64f00*/  @P6 STG.E desc[UR4][R184.64], R191 ;  /* 0x000000bfb8006986 */ /* 0x0003e2000c101904 */
[----:B------:R-:W-:-:S03]  /*64f10*/  LOP3.LUT R4, R4, 0xffbfffff, RZ, 0xc0, !PT ;  /* 0xffbfffff04047812 */ /* 0x000fc600078ec0ff */
[----:B-1----:R-:W4:Y:S04]  /*64f20*/  LDL.LU.64 R184, [R1+0x15d0] ;  /* 0x0015d00001b87983 */ /* 0x002f280000300a00 */
[----:B------:R-:W4:Y:S04]  /*64f30*/  LDL.LU R191, [R1+0x6d4] ;  /* 0x0006d40001bf7983 */ /* 0x000f280000300800 */
[----:B------:R-:W-:Y:S02]  /*64f40*/  @P1 LOP3.LUT R4, R4, 0x400000, RZ, 0xfc, !PT ;  /* 0x0040000004041812 */ /* 0x000fe400078efcff */
[----:B------:R-:W-:Y:S01]  /*64f50*/  LOP3.LUT P1, RZ, R18, 0x40000, RZ, 0xc0, !PT ;  /* 0x0004000012ff7812 */ /* 0x000fe2000782c0ff */
[----:B------:R1:W-:Y:S01]  /*64f60*/  @P5 STG.E desc[UR4][R194.64], R192 ;  /* 0x000000c0c2005986 */ /* 0x0003e2000c101904 */
[----:B------:R-:W-:-:S02]  /*64f70*/  LOP3.LUT P4, RZ, R23, 0x4, RZ, 0xc0, !PT ;  /* 0x0000000417ff7812 */ /* 0x000fc4000788c0ff */
[----:B------:R-:W-:Y:S01]  /*64f80*/  LOP3.LUT R4, R4, 0xff7fffff, RZ, 0xc0, !PT ;  /* 0xff7fffff04047812 */ /* 0x000fe200078ec0ff */
        /* <DEDUP_REMOVED lines=11> */
[----:B---3--:R1:W-:Y:S01]  /*65040*/  @P3 STG.E desc[UR4][R198.64], R252 ;  /* 0x000000fcc6003986 */ /* 0x0083e2000c101904 */
[----:B------:R-:W-:-:S02]  /*65050*/  LOP3.LUT P2, RZ, R23, 0x1, RZ, 0xc0, !PT ;  /* 0x0000000117ff7812 */ /* 0x000fc4000784c0ff */
[----:B------:R-:W-:Y:S01]  /*65060*/  LOP3.LUT R4, R4, 0xfdffffff, RZ, 0xc0, !PT ;  /* 0xfdffffff04047812 */ /* 0x000fe200078ec0ff */
[----:B-1----:R-:W3:Y:S04]  /*65070*/  LDL.LU.64 R198, [R1+0x15b8] ;  /* 0x0015b80001c67983 */ /* 0x002ee80000300a00 */
[----:B------:R-:W3:Y:S04]  /*65080*/  LDL.LU R252, [R1+0x6c8] ;  /* 0x0006c80001fc7983 */ /* 0x000ee80000300800 */
[----:B------:R-:W-:Y:S02]  /*65090*/  @P1 LOP3.LUT R4, R4, 0x2000000, RZ, 0xfc, !PT ;  /* 0x0200000004041812 */ /* 0x000fe400078efcff */
[----:B------:R-:W-:Y:S01]  /*650a0*/  LOP3.LUT P1, RZ, R18, 0x200000, RZ, 0xc0, !PT ;  /* 0x0020000012ff7812 */ /* 0x000fe2000782c0ff */
[----:B------:R1:W-:Y:S01]  /*650b0*/  @P2 STG.E desc[UR4][R202.64], R27 ;  /* 0x0000001bca002986 */ /* 0x0003e2000c101904 */
[----:B------:R-:W-:-:S03]  /*650c0*/  LOP3.LUT R4, R4, 0xfbffffff, RZ, 0xc0, !PT ;  /* 0xfbffffff04047812 */ /* 0x000fc600078ec0ff */
[----:B-1----:R-:W3:Y:S04]  /*650d0*/  LDL.LU.64 R202, [R1+0x15b0] ;  /* 0x0015b00001ca7983 */ /* 0x002ee80000300a00 */
[----:B------:R-:W3:Y:S04]  /*650e0*/  LDL.LU R27, [R1+0x6dc] ;  /* 0x0006dc00011b7983 */ /* 0x000ee80000300800 */
[----:B------:R-:W-:Y:S02]  /*650f0*/  @P1 LOP3.LUT R4, R4, 0x4000000, RZ, 0xfc, !PT ;  /* 0x0400000004041812 */ /* 0x000fe400078efcff */
[----:B------:R-:W-:-:S02]  /*65100*/  LOP3.LUT P1, RZ, R18, 0x400000, RZ, 0xc0, !PT ;  /* 0x0040000012ff7812 */ /* 0x000fc4000782c0ff */
        /* <DEDUP_REMOVED lines=26> */
[----:B------:R-:W-:-:S13]  /*652b0*/  LOP3.LUT P1, RZ, R18, 0x80000000, RZ, 0xc0, !PT ;  /* 0x8000000012ff7812 */ /* 0x000fda000782c0ff */
[----:B--2---:R-:W-:Y:S01]  /*652c0*/  @P1 STG.E desc[UR4][R10.64], R15 ;  /* 0x0000000f0a001986 */ /* 0x004fe2000c101904 */
[----:B------:R-:W-:-:S13]  /*652d0*/  LOP3.LUT P1, RZ, R2, 0x8, RZ, 0xc0, !PT ;  /* 0x0000000802ff7812 */ /* 0x000fda000782c0ff */
[----:B----4-:R-:W-:Y:S01]  /*652e0*/  @P1 STG.E desc[UR4][R8.64], R174 ;  /* 0x000000ae08001986 */ /* 0x010fe2000c101904 */
        /* <DEDUP_REMOVED lines=17> */
[----:B---3--:R-:W-:Y:S01]  /*65400*/  @P1 STG.E desc[UR4][R198.64], R252 ;  /* 0x000000fcc6001986 */ /* 0x008fe2000c101904 */
[----:B------:R-:W-:-:S13]  /*65410*/  LOP3.LUT P1, RZ, R4, 0x2000000, RZ, 0xc0, !PT ;  /* 0x0200000004ff7812 */ /* 0x000fda000782c0ff */
[----:B------:R1:W-:Y:S04]  /*65420*/  @P1 STG.E desc[UR4][R202.64], R27 ;  /* 0x0000001bca001986 */ /* 0x0003e8000c101904 */
[----:B-1----:R-:W2:Y:S04]  /*65430*/  LDL.LU.64 R202, [R1+0x15a8] ;  /* 0x0015a80001ca7983 */ /* 0x002ea80000300a00 */
[----:B------:R-:W2:Y:S04]  /*65440*/  LDL.LU R170, [R1+0x6cc] ;  /* 0x0006cc0001aa7983 */ /* 0x000ea80000300800 */
[----:B------:R-:W3:Y:S04]  /*65450*/  LDL.LU.64 R168, [R1+0x15a0] ;  /* 0x0015a00001a87983 */ /* 0x000ee80000300a00 */
[----:B------:R-:W3:Y:S04]  /*65460*/  LDL.LU R171, [R1+0x6b0] ;  /* 0x0006b00001ab7983 */ /* 0x000ee80000300800 */
[----:B------:R-:W4:Y:S04]  /*65470*/  LDL.LU.64 R38, [R1+0x1598] ;  /* 0x0015980001267983 */ /* 0x000f280000300a00 */
[----:B------:R-:W4:Y:S04]  /*65480*/  LDL.LU R36, [R1+0x6a0] ;  /* 0x0006a00001247983 */ /* 0x000f280000300800 */
        /* <DEDUP_REMOVED lines=33> */
[----:B--2---:R1:W-:Y:S01]  /*656a0*/  @P1 STG.E desc[UR4][R202.64], R170 ;  /* 0x000000aaca001986 */ /* 0x0043e2000c101904 */
[----:B------:R-:W-:-:S02]  /*656b0*/  LOP3.LUT P1, RZ, R4, 0x800000, RZ, 0xc0, !PT ;  /* 0x0080000004ff7812 */ /* 0x000fc4000782c0ff */
[----:B------:R-:W-:Y:S01]  /*656c0*/  LOP3.LUT R23, R23, 0xffefffff, RZ, 0xc0, !PT ;  /* 0xffefffff17177812 */ /* 0x000fe200078ec0ff */
[----:B-1----:R-:W2:Y:S10]  /*656d0*/  LDL.LU.64 R202, [R1+0x1928] ;  /* 0x0019280001ca7983 */ /* 0x002eb40000300a00 */
[----:B---3--:R-:W-:Y:S01]  /*656e0*/  @P1 STG.E desc[UR4][R168.64], R171 ;  /* 0x000000aba8001986 */ /* 0x008fe2000c101904 */
        /* <DEDUP_REMOVED lines=12> */
[----:B------:R-:W-:-:S03]  /*657b0*/  LOP3.LUT P1, RZ, R4, 0x10000, RZ, 0xc0, !PT ;  /* 0x0001000004ff7812 */ /* 0x000fc6000782c0ff */
[----:B-1----:R-:W3:Y:S10]  /*657c0*/  LDL.LU.64 R32, [R1+0x1518] ;  /* 0x0015180001207983 */ /* 0x002ef40000300a00 */
[----:B------:R1:W-:Y:S01]  /*657d0*/  @P1 STG.E desc[UR4][R14.64], R12 ;  /* 0x0000000c0e001986 */ /* 0x0003e2000c101904 */
[----:B------:R-:W-:-:S03]  /*657e0*/  LOP3.LUT P1, RZ, R4, 0x8000, RZ, 0xc0, !PT ;  /* 0x0000800004ff7812 */ /* 0x000fc6000782c0ff */
[----:B------:R-:W3:Y:S04]  /*657f0*/  LDL.LU R11, [R1+0x674] ;  /* 0x00067400010b7983 */ /* 0x000ee80000300800 */
[----:B-1----:R-:W4:Y:S06]  /*65800*/  LDL.LU.64 R14, [R1+0x1508] ;  /* 0x00150800010e7983 */ /* 0x002f2c0000300a00 */
[----:B------:R1:W-:Y:S01]  /*65810*/  @P1 STG.E desc[UR4][R8.64], R13 ;  /* 0x0000000d08001986 */ /* 0x0003e2000c101904 */
[----:B------:R-:W-:-:S03]  /*65820*/  LOP3.LUT P1, RZ, R4, 0x4000, RZ, 0xc0, !PT ;  /* 0x0000400004ff7812 */ /* 0x000fc6000782c0ff */
[----:B------:R-:W4:Y:S04]  /*65830*/  LDL.LU R12, [R1+0x664] ;  /* 0x00066400010c7983 */ /* 0x000f280000300800 */
[----:B-1----:R-:W2:Y:S06]  /*65840*/  LDL.LU.64 R8, [R1+0x1500] ;  /* 0x0015000001087983 */ /* 0x002eac0000300a00 */
[----:B------:R1:W-:Y:S01]  /*65850*/  @P1 STG.E desc[UR4][R174.64], R173 ;  /* 0x000000adae001986 */ /* 0x0003e2000c101904 */
[----:B------:R-:W-:-:S03]  /*65860*/  LOP3.LUT P1, RZ, R4, 0x2000, RZ, 0xc0, !PT ;  /* 0x0000200004ff7812 */ /* 0x000fc6000782c0ff */
[----:B------:R-:W2:Y:S04]  /*65870*/  LDL.LU R13, [R1+0x678] ;  /* 0x00067800010d7983 */ /* 0x000ea80000300800 */
[----:B-1----:R-:W2:Y:S06]  /*65880*/  LDL.LU.64 R174, [R1+0x14f8] ;  /* 0x0014f80001ae7983 */ /* 0x002eac0000300a00 */
[----:B------:R1:W-:Y:S01]  /*65890*/  @P1 STG.E desc[UR4][R178.64], R172 ;  /* 0x000000acb2001986 */ /* 0x0003e2000c101904 */
[----:B------:R-:W-:-:S03]  /*658a0*/  LOP3.LUT P1, RZ, R4, 0x1000, RZ, 0xc0, !PT ;  /* 0x0000100004ff7812 */ /* 0x000fc6000782c0ff */
[----:B------:R-:W2:Y:S04]  /*658b0*/  LDL.LU R173, [R1+0x668] ;  /* 0x0006680001ad7983 */ /* 0x000ea80000300800 */
[----:B-1----:R-:W2:Y:S06]  /*658c0*/  LDL.LU.64 R178, [R1+0x14f0] ;  /* 0x0014f00001b27983 */ /* 0x002eac0000300a00 */
[----:B------:R1:W-:Y:S01]  /*658d0*/  @P1 STG.E desc[UR4][R176.64], R187 ;  /* 0x000000bbb0001986 */ /* 0x0003e2000c101904 */
[----:B------:R-:W-:-:S03]  /*658e0*/  LOP3.LUT P1, RZ, R16, 0x100, RZ, 0xc0, !PT ;  /* 0x0000010010ff7812 */ /* 0x000fc6000782c0ff */
[----:B------:R-:W2:Y:S01]  /*658f0*/  LDL.LU R172, [R1+0x67c] ;  /* 0x00067c0001ac7983 */ /* 0x000ea20000300800 */
[----:B------:R-:W-:-:S03]  /*65900*/  LOP3.LUT P0, RZ, R18, 0x40, RZ, 0xc0, !PT ;  /* 0x0000004012ff7812 */ /* 0x000fc6000780c0ff */
[----:B-1----:R-:W2:Y:S06]  /*65910*/  LDL.LU.64 R176, [R1+0x14e8] ;  /* 0x0014e80001b07983 */ /* 0x002eac0000300a00 */
[----:B------:R-:W-:Y:S02]  /*65920*/  @P1 LOP3.LUT R23, R23, 0x100000, RZ, 0xfc, !PT ;  /* 0x0010000017171812 */ /* 0x000fe400078efcff */
[----:B------:R-:W-:Y:S01]  /*65930*/  LOP3.LUT P1, RZ, R16, 0x200, RZ, 0xc0, !PT ;  /* 0x0000020010ff7812 */ /* 0x000fe2000782c0ff */
[----:B------:R-:W2:Y:S01]  /*65940*/  LDL.LU R187, [R1+0x66c] ;  /* 0x00066c0001bb7983 */ /* 0x000ea20000300800 */
        /* <DEDUP_REMOVED lines=26> */
[----:B-1----:R-:W2:Y:S01]  /*65af0*/  LDL.LU.64 R182, [R1+0x14e0] ;  /* 0x0014e00001b67983 */ /* 0x002ea20000300a00 */
[----:B------:R-:W-:-:S03]  /*65b00*/  LOP3.LUT R23, R23, 0xdfffffff, RZ, 0xc0, !PT ;  /* 0xdfffffff17177812 */ /* 0x000fc600078ec0ff */
[----:B------:R-:W2:Y:S01]  /*65b10*/  LDL.LU R186, [R1+0x650] ;  /* 0x0006500001ba7983 */ /* 0x000ea20000300800 */
[----:B------:R-:W-:-:S07]  /*65b20*/  LOP3.LUT P5, RZ, R18, 0x10, RZ, 0xc0, !PT ;  /* 0x0000001012ff7812 */ /* 0x000fce00078ac0ff */
[----:B------:R-:W-:Y:S02]  /*65b30*/  @P1 LOP3.LUT R23, R23, 0x20000000, RZ, 0xfc, !PT ;  /* 0x2000000017171812 */ /* 0x000fe400078efcff */
[----:B------:R-:W-:Y:S01]  /*65b40*/  LOP3.LUT P1, RZ, R16, 0x40000, RZ, 0xc0, !PT ;  /* 0x0004000010ff7812 */ /* 0x000fe2000782c0ff */
[----:B------:R1:W-:Y:S01]  /*65b50*/  @P6 STG.E desc[UR4][R180.64], R191 ;  /* 0x000000bfb4006986 */ /* 0x0003e2000c101904 */
[----:B------:R-:W-:-:S03]  /*65b60*/  LOP3.LUT R23, R23, 0xbfffffff, RZ, 0xc0, !PT ;  /* 0xbfffffff17177812 */ /* 0x000fc600078ec0ff */
[----:B-1----:R-:W2:Y:S04]  /*65b70*/  LDL.LU.64 R180, [R1+0x14d8] ;  /* 0x0014d80001b47983 */ /* 0x002ea80000300a00 */
[----:B------:R-:W2:Y:S04]  /*65b80*/  LDL.LU R191, [R1+0x640] ;  /* 0x0006400001bf7983 */ /* 0x000ea80000300800 */
[----:B------:R-:W-:Y:S02]  /*65b90*/  @P1 LOP3.LUT R23, R23, 0x40000000, RZ, 0xfc, !PT ;  /* 0x4000000017171812 */ /* 0x000fe400078efcff */
[----:B------:R-:W-:Y:S01]  /*65ba0*/  LOP3.LUT P1, RZ, R16, 0x80000, RZ, 0xc0, !PT ;  /* 0x0008000010ff7812 */ /* 0x000fe2000782c0ff */
[----:B------:R1:W-:Y:S01]  /*65bb0*/  @P5 STG.E desc[UR4][R184.64], R188 ;  /* 0x000000bcb8005986 */ /* 0x0003e2000c101904 */
[----:B------:R-:W-:-:S02]  /*65bc0*/  LOP3.LUT P4, RZ, R18, 0x8, RZ, 0xc0, !PT ;  /* 0x0000000812ff7812 */ /* 0x000fc4000788c0ff */
[----:B------:R-:W-:Y:S01]  /*65bd0*/  LOP3.LUT R23, R23, 0x7fffffff, RZ, 0xc0, !PT ;  /* 0x7fffffff17177812 */ /* 0x000fe200078ec0ff */
        /* <DEDUP_REMOVED lines=24> */
[----:B------:R-:W2:Y:S01]  /*65d60*/  LDL.LU R170, [R1+0x65c] ;  /* 0x00065c0001aa7983 */ /* 0x000ea20000300800 */
[----:B------:R-:W-:-:S03]  /*65d70*/  LOP3.LUT R4, R4, 0xfffffff7, RZ, 0xc0, !PT ;  /* 0xfffffff704047812 */ /* 0x000fc600078ec0ff */
[----:B------:R-:W2:Y:S04]  /*65d80*/  LDL.LU.64 R168, [R1+0x14a8] ;  /* 0x0014a80001a87983 */ /* 0x000ea80000300a00 */
[----:B------:R-:W2:Y:S04]  /*65d90*/  LDL.LU R171, [R1+0x64c] ;  /* 0x00064c0001ab7983 */ /* 0x000ea80000300800 */
[----:B------:R-:W-:Y:S01]  /*65da0*/  @P1 LOP3.LUT R4, R4, 0x8, RZ, 0xfc, !PT ;  /* 0x0000000804041812 */ /* 0x000fe200078efcff */
[----:B------:R-:W2:Y:S01]  /*65db0*/  LDL.LU.64 R38, [R1+0x14a0] ;  /* 0x0014a00001267983 */ /* 0x000ea20000300a00 */
[----:B------:R-:W-:-:S02]  /*65dc0*/  LOP3.LUT P1, RZ, R16, 0x1000000, RZ, 0xc0, !PT ;  /* 0x0100000010ff7812 */ /* 0x000fc4000782c0ff */
[----:B------:R-:W-:Y:S01]  /*65dd0*/  LOP3.LUT R4, R4, 0xffffffef, RZ, 0xc0, !PT ;  /* 0xffffffef04047812 */ /* 0x000fe200078ec0ff */
[----:B------:R-:W2:Y:S04]  /*65de0*/  LDL.LU R36, [R1+0x630] ;  /* 0x0006300001247983 */ /* 0x000ea80000300800 */
[----:B------:R-:W2:Y:S04]  /*65df0*/  LDL.LU.64 R42, [R1+0x1498] ;  /* 0x00149800012a7983 */ /* 0x000ea80000300a00 */
[----:B------:R-:W2:Y:S02]  /*65e00*/  LDL.LU R37, [R1+0x620] ;  /* 0x0006200001257983 */ /* 0x000ea40000300800 */
[----:B------:R-:W-:-:S02]  /*65e10*/  @P1 LOP3.LUT R4, R4, 0x10, RZ, 0xfc, !PT ;  /* 0x0000001004041812 */ /* 0x000fc400078efcff */
        /* <DEDUP_REMOVED lines=10> */
[----:B------:R-:W2:Y:S06]  /*65ec0*/  LDL.LU R10, [R1+0x638] ;  /* 0x00063800010a7983 */ /* 0x000eac0000300800 */
[----:B------:R-:W-:-:S02]  /*65ed0*/  @P1 LOP3.LUT R4, R4, 0x40, RZ, 0xfc, !PT ;  /* 0x0000004004041812 */ /* 0x000fc400078efcff */
        /* <DEDUP_REMOVED lines=16> */
[----:B---3--:R1:W-:Y:S01]  /*65fe0*/  @P1 STG.E desc[UR4][R32.64], R11 ;  /* 0x0000000b20001986 */ /* 0x0083e2000c101904 */
[----:B------:R-:W-:-:S03]  /*65ff0*/  LOP3.LUT P1, RZ, R4, 0x800, RZ, 0xc0, !PT ;  /* 0x0000080004ff7812 */ /* 0x000fc6000782c0ff */
[----:B-1----:R-:W3:Y:S10]  /*66000*/  LDL.LU.64 R32, [R1+0x1478] ;  /* 0x0014780001207983 */ /* 0x002ef40000300a00 */
[----:B----4-:R1:W-:Y:S01]  /*66010*/  @P1 STG.E desc[UR4][R14.64], R12 ;  /* 0x0000000c0e001986 */ /* 0x0103e2000c101904 */
[----:B------:R-:W-:-:S03]  /*66020*/  LOP3.LUT P1, RZ, R4, 0x400, RZ, 0xc0, !PT ;  /* 0x0000040004ff7812 */ /* 0x000fc6000782c0ff */
[----:B------:R-:W3:Y:S04]  /*66030*/  LDL.LU R11, [R1+0x628] ;  /* 0x00062800010b7983 */ /* 0x000ee80000300800 */
[----:B-1----:R-:W4:Y:S06]  /*66040*/  LDL.LU.64 R14, [R1+0x1470] ;  /* 0x00147000010e7983 */ /* 0x002f2c0000300a00 */
[----:B--2---:R1:W-:Y:S01]  /*66050*/  @P1 STG.E desc[UR4][R8.64], R13 ;  /* 0x0000000d08001986 */ /* 0x0043e2000c101904 */
        /* <DEDUP_REMOVED lines=38> */
[----:B-1----:R-:W2:Y:S04]  /*662c0*/  LDL.LU.64 R198, [R1+0x1420] ;  /* 0x0014200001c67983 */ /* 0x002ea80000300a00 */
[----:B------:R-:W2:Y:S04]  /*662d0*/  LDL.LU R27, [R1+0x4f0] ;  /* 0x0004f000011b7983 */ /* 0x000ea80000300800 */
[----:B------:R-:W3:Y:S01]  /*662e0*/  LDL.LU.64 R4, [R1+0x14b0] ;  /* 0x0014b00001047983 */ /* 0x000ee20000300a00 */
[----:B------:R-:W-:-:S03]  /*662f0*/  LOP3.LUT R18, R18, 0xefffffff, RZ, 0xc0, !PT ;  /* 0xefffffff12127812 */ /* 0x000fc600078ec0ff */
[----:B---3--:R-:W-:Y:S01]  /*66300*/  @P1 STG.E desc[UR4][R4.64], R170 ;  /* 0x000000aa04001986 */ /* 0x008fe2000c101904 */
        /* <DEDUP_REMOVED lines=31> */
[----:B------:R-:W-:-:S03]  /*66500*/  LOP3.LUT R23, R23, 0xfffffffe, RZ, 0xc0, !PT ;  /* 0xfffffffe17177812 */ /* 0x000fc600078ec0ff */
[----:B-1----:R-:W2:Y:S06]  /*66510*/  LDL.LU.64 R178, [R1+0x13f8] ;  /* 0x0013f80001b27983 */ /* 0x002eac0000300a00 */
[----:B------:R1:W-:Y:S01]  /*66520*/  @P1 STG.E desc[UR4][R176.64], R187 ;  /* 0x000000bbb0001986 */ /* 0x0003e2000c101904 */
[----:B------:R-:W-:-:S03]  /*66530*/  LOP3.LUT P1, RZ, R7, 0x200, RZ, 0xc0, !PT ;  /* 0x0000020007ff7812 */ /* 0x000fc6000782c0ff */
[----:B------:R-:W2:Y:S04]  /*66540*/  LDL.LU R172, [R1+0x4e8] ;  /* 0x0004e80001ac7983 */ /* 0x000ea80000300800 */
[----:B-1----:R-:W2:Y:S06]  /*66550*/  LDL.LU.64 R176, [R1+0x13f0] ;  /* 0x0013f00001b07983 */ /* 0x002eac0000300a00 */
[----:B------:R-:W-:-:S02]  /*66560*/  @P1 LOP3.LUT R18, R18, 0x10000000, RZ, 0xfc, !PT ;  /* 0x1000000012121812 */ /* 0x000fc400078efcff */
        /* <DEDUP_REMOVED lines=33> */
[----:B------:R1:W-:Y:S01]  /*66780*/  @P0 STG.E desc[UR4][R182.64], R186 ;  /* 0x000000bab6000986 */ /* 0x0003e2000c101904 */
[----:B------:R-:W-:-:S09]  /*66790*/  LOP3.LUT P6, RZ, R16, 0x40, RZ, 0xc0, !PT ;  /* 0x0000004010ff7812 */ /* 0x000fd200078cc0ff */
[----:B------:R-:W-:Y:S01]  /*667a0*/  @P1 LOP3.LUT R23, R23, 0x80, RZ, 0xfc, !PT ;  /* 0x0000008017171812 */ /* 0x000fe200078efcff */
[----:B-1----:R-:W2:Y:S01]  /*667b0*/  LDL.LU.64 R182, [R1+0x13e8] ;  /* 0x0013e80001b67983 */ /* 0x002ea20000300a00 */
[----:B------:R-:W-:-:S03]  /*667c0*/  LOP3.LUT P1, RZ, R7, 0x200000, RZ, 0xc0, !PT ;  /* 0x0020000007ff7812 */ /* 0x000fc6000782c0ff */
[----:B------:R-:W2:Y:S01]  /*667d0*/  LDL.LU R186, [R1+0x4ec] ;  /* 0x0004ec0001ba7983 */ /* 0x000ea20000300800 */
[----:B------:R-:W-:Y:S02]  /*667e0*/  LOP3.LUT R23, R23, 0xfffffeff, RZ, 0xc0, !PT ;  /* 0xfffffeff17177812 */ /* 0x000fe400078ec0ff */
[----:B------:R-:W-:Y:S01]  /*667f0*/  LOP3.LUT P5, RZ, R16, 0x20, RZ, 0xc0, !PT ;  /* 0x0000002010ff7812 */ /* 0x000fe200078ac0ff */
[----:B------:R1:W-:Y:S06]  /*66800*/  @P6 STG.E desc[UR4][R180.64], R191 ;  /* 0x000000bfb4006986 */ /* 0x0003ec000c101904 */
[----:B------:R-:W-:-:S02]  /*66810*/  @P1 LOP3.LUT R23, R23, 0x100, RZ, 0xfc, !PT ;  /* 0x0000010017171812 */ /* 0x000fc400078efcff */
[----:B------:R-:W-:Y:S01]  /*66820*/  LOP3.LUT P1, RZ, R7, 0x400000, RZ, 0xc0, !PT ;  /* 0x0040000007ff7812 */ /* 0x000fe2000782c0ff */
[----:B-1----:R-:W2:Y:S04]  /*66830*/  LDL.LU.64 R180, [R1+0x13e0] ;  /* 0x0013e00001b47983 */ /* 0x002ea80000300a00 */
[----:B------:R-:W2:Y:S01]  /*66840*/  LDL.LU R191, [R1+0x4d0] ;  /* 0x0004d00001bf7983 */ /* 0x000ea20000300800 */
[----:B------:R-:W-:Y:S02]  /*66850*/  LOP3.LUT R23, R23, 0xfffffdff, RZ, 0xc0, !PT ;  /* 0xfffffdff17177812 */ /* 0x000fe400078ec0ff */
[----:B------:R-:W-:Y:S01]  /*66860*/  LOP3.LUT P4, RZ, R16, 0x10, RZ, 0xc0, !PT ;  /* 0x0000001010ff7812 */ /* 0x000fe2000788c0ff */
[----:B------:R1:W-:Y:S04]  /*66870*/  @P5 STG.E desc[UR4][R184.64], R188 ;  /* 0x000000bcb8005986 */ /* 0x0003e8000c101904 */
        /* <DEDUP_REMOVED lines=18> */
[----:B------:R-:W-:-:S03]  /*669a0*/  LOP3.LUT R23, R23, 0xffffefff, RZ, 0xc0, !PT ;  /* 0xffffefff17177812 */ /* 0x000fc600078ec0ff */
[----:B------:R1:W-:Y:S04]  /*669b0*/  @P2 STG.E desc[UR4][R198.64], R27 ;  /* 0x0000001bc6002986 */ /* 0x0003e8000c101904 */
[----:B------:R-:W-:Y:S02]  /*669c0*/  @P1 LOP3.LUT R23, R23, 0x1000, RZ, 0xfc, !PT ;  /* 0x0000100017171812 */ /* 0x000fe400078efcff */
[----:B------:R-:W-:Y:S01]  /*669d0*/  LOP3.LUT P1, RZ, R7, 0x4000000, RZ, 0xc0, !PT ;  /* 0x0400000007ff7812 */ /* 0x000fe2000782c0ff */
[----:B-1----:R-:W2:Y:S04]  /*669e0*/  LDL.LU.64 R198, [R1+0x13c0] ;  /* 0x0013c00001c67983 */ /* 0x002ea80000300a00 */
[----:B------:R-:W2:Y:S01]  /*669f0*/  LDL.LU R27, [R1+0x4d8] ;  /* 0x0004d800011b7983 */ /* 0x000ea20000300800 */
[----:B------:R-:W-:-:S03]  /*66a00*/  LOP3.LUT R23, R23, 0xffffdfff, RZ, 0xc0, !PT ;  /* 0xffffdfff17177812 */ /* 0x000fc600078ec0ff */
[----:B------:R-:W2:Y:S04]  /*66a10*/  LDL.LU.64 R4, [R1+0x13b8] ;  /* 0x0013b80001047983 */ /* 0x000ea80000300a00 */
        /* <DEDUP_REMOVED lines=35> */
[----:B-1----:R-:W3:Y:S04]  /*66c50*/  LDL.LU.64 R32, [R1+0x1380] ;  /* 0x0013800001207983 */ /* 0x002ee80000300a00 */
[----:B------:R-:W3:Y:S06]  /*66c60*/  LDL.LU R11, [R1+0x4b8] ;  /* 0x0004b800010b7983 */ /* 0x000eec0000300800 */
[----:B----4-:R1:W-:Y:S01]  /*66c70*/  @P1 STG.E desc[UR4][R14.64], R12 ;  /* 0x0000000c0e001986 */ /* 0x0103e2000c101904 */
[----:B------:R-:W-:-:S03]  /*66c80*/  LOP3.LUT P1, RZ, R23, 0x40000, RZ, 0xc0, !PT ;  /* 0x0004000017ff7812 */ /* 0x000fc6000782c0ff */
[----:B-1----:R-:W4:Y:S04]  /*66c90*/  LDL.LU.64 R14, [R1+0x1378] ;  /* 0x00137800010e7983 */ /* 0x002f280000300a00 */
[----:B------:R-:W4:Y:S06]  /*66ca0*/  LDL.LU R12, [R1+0x4a8] ;  /* 0x0004a800010c7983 */ /* 0x000f2c0000300800 */
        /* <DEDUP_REMOVED lines=8> */
[----:B------:R1:W-:Y:S01]  /*66d30*/  @P1 STG.E desc[UR4][R178.64], R172 ;  /* 0x000000acb2001986 */ /* 0x0003e2000c101904 */
[----:B------:R-:W-:-:S03]  /*66d40*/  LOP3.LUT P1, RZ, R23, 0x8000, RZ, 0xc0, !PT ;  /* 0x0000800017ff7812 */ /* 0x000fc6000782c0ff */
[----:B-1----:R-:W2:Y:S04]  /*66d50*/  LDL.LU.64 R178, [R1+0x1360] ;  /* 0x0013600001b27983 */ /* 0x002ea80000300a00 */
[----:B------:R-:W2:Y:S06]  /*66d60*/  LDL.LU R172, [R1+0x490] ;  /* 0x0004900001ac7983 */ /* 0x000eac0000300800 */
[----:B------:R1:W-:Y:S04]  /*66d70*/  @P1 STG.E desc[UR4][R176.64], R187 ;  /* 0x000000bbb0001986 */ /* 0x0003e8000c101904 */
[----:B-1----:R-:W2:Y:S04]  /*66d80*/  LDL.LU.64 R176, [R1+0x1358] ;  /* 0x0013580001b07983 */ /* 0x002ea80000300a00 */
[----:B------:R-:W2:Y:S01]  /*66d90*/  LDL.LU R187, [R1+0x480] ;  /* 0x0004800001bb7983 */ /* 0x000ea20000300800 */
[----:B------:R-:W-:-:S13]  /*66da0*/  LOP3.LUT P1, RZ, R23, 0x4000, RZ, 0xc0, !PT ;  /* 0x0000400017ff7812 */ /* 0x000fda000782c0ff */
[----:B------:R1:W-:Y:S01]  /*66db0*/  @P1 STG.E desc[UR4][R182.64], R186 ;  /* 0x000000bab6001986 */ /* 0x0003e2000c101904 */
[----:B------:R-:W-:-:S03]  /*66dc0*/  LOP3.LUT P1, RZ, R23, 0x2000, RZ, 0xc0, !PT ;  /* 0x0000200017ff7812 */ /* 0x000fc6000782c0ff */
[----:B-1----:R-:W2:Y:S10]  /*66dd0*/  LDL.LU.64 R182, [R1+0x1350] ;  /* 0x0013500001b67983 */ /* 0x002eb40000300a00 */
        /* <DEDUP_REMOVED lines=20> */
[----:B------:R-:W-:Y:S01]  /*66f20*/  @P1 STG.E desc[UR4][R4.64], R170 ;  /* 0x000000aa04001986 */ /* 0x000fe2000c101904 */
[----:B------:R-:W-:-:S03]  /*66f30*/  LOP3.LUT P1, RZ, R23, 0x80, RZ, 0xc0, !PT ;  /* 0x0000008017ff7812 */ /* 0x000fc6000782c0ff */
[----:B------:R-:W2:Y:S10]  /*66f40*/  LDL.LU R27, [R1+0x48c] ;  /* 0x00048c00011b7983 */ /* 0x000eb40000300800 */
        /* <DEDUP_REMOVED lines=22> */
[----:B-1----:R-:W2:Y:S04]  /*670b0*/  LDL.LU.64 R8, [R1+0x1310] ;  /* 0x0013100001087983 */ /* 0x002ea80000300a00 */
[----:B------:R-:W2:Y:S04]  /*670c0*/  LDL.LU R13, [R1+0x474] ;  /* 0x00047400010d7983 */ /* 0x000ea80000300800 */
[----:B------:R1:W-:Y:S01]  /*670d0*/  @P1 STG.E desc[UR4][R174.64], R173 ;  /* 0x000000adae001986 */ /* 0x0003e2000c101904 */
[----:B------:R-:W-:-:S03]  /*670e0*/  LOP3.LUT P1, RZ, R18, 0x20000000, RZ, 0xc0, !PT ;  /* 0x2000000012ff7812 */ /* 0x000fc6000782c0ff */
[----:B-1----:R-:W2:Y:S04]  /*670f0*/  LDL.LU.64 R174, [R1+0x1308] ;  /* 0x0013080001ae7983 */ /* 0x002ea80000300a00 */
[----:B------:R-:W2:Y:S06]  /*67100*/  LDL.LU R173, [R1+0x464] ;  /* 0x0004640001ad7983 */ /* 0x000eac0000300800 */
[----:B------:R1:W-:Y:S01]  /*67110*/  @P1 STG.E desc[UR4][R178.64], R172 ;  /* 0x000000acb2001986 */ /* 0x0003e2000c101904 */
[----:B------:R-:W-:-:S02]  /*67120*/  LOP3.LUT P1, RZ, R18, 0x10000000, RZ, 0xc0, !PT ;  /* 0x1000000012ff7812 */ /* 0x000fc4000782c0ff */
[----:B------:R-:W-:Y:S01]  /*67130*/  LOP3.LUT R18, R18, 0xffffffef, RZ, 0xc0, !PT ;  /* 0xffffffef12127812 */ /* 0x000fe200078ec0ff */
[----:B-1----:R-:W2:Y:S04]  /*67140*/  LDL.LU.64 R178, [R1+0x1300] ;  /* 0x0013000001b27983 */ /* 0x002ea80000300a00 */
[----:B------:R-:W2:Y:S06]  /*67150*/  LDL.LU R172, [R1+0x478] ;  /* 0x0004780001ac7983 */ /* 0x000eac0000300800 */
[----:B------:R1:W-:Y:S01]  /*67160*/  @P1 STG.E desc[UR4][R176.64], R187 ;  /* 0x000000bbb0001986 */ /* 0x0003e2000c101904 */
[----:B------:R-:W-:-:S03]  /*67170*/  LOP3.LUT P1, RZ, R24, 0x400, RZ, 0xc0, !PT ;  /* 0x0000040018ff7812 */ /* 0x000fc6000782c0ff */
[----:B-1----:R-:W2:Y:S10]  /*67180*/  LDL.LU.64 R176, [R1+0x12f8] ;  /* 0x0012f80001b07983 */ /* 0x002eb40000300a00 */
        /* <DEDUP_REMOVED lines=173> */
[C---:B------:R-:W-:Y:S02]  /*67c60*/  LOP3.LUT P1, RZ, R18.reuse, 0x100, RZ, 0xc0, !PT ;  /* 0x0000010012ff7812 */ /* 0x040fe4000782c0ff */
[----:B------:R-:W-:Y:S01]  /*67c70*/  LOP3.LUT R7, R7, 0xffffefff, RZ, 0xc0, !PT ;  /* 0xffffefff07077812 */ /* 0x000fe200078ec0ff */
        /* <DEDUP_REMOVED lines=19> */
[----:B------:R-:W-:-:S02]  /*67db0*/  LOP3.LUT P1, RZ, R20, 0x800, RZ, 0xc0, !PT ;  /* 0x0000080014ff7812 */ /* 0x000fc4000782c0ff */
[----:B------:R-:W-:Y:S01]  /*67dc0*/  LOP3.LUT P0, RZ, R24, 0x200, RZ, 0xc0, !PT ;  /* 0x0000020018ff7812 */ /* 0x000fe2000780c0ff */
        /* <DEDUP_REMOVED lines=96> */
[----:B---3--:R-:W-:Y:S01]  /*683d0*/  @P1 STG.E desc[UR4][R32.64], R11 ;  /* 0x0000000b20001986 */ /* 0x008fe2000c101904 */
[----:B------:R-:W-:-:S13]  /*683e0*/  LOP3.LUT P1, RZ, R18, 0x8, RZ, 0xc0, !PT ;  /* 0x0000000812ff7812 */ /* 0x000fda000782c0ff */
[----:B----4-:R-:W-:Y:S01]  /*683f0*/  @P1 STG.E desc[UR4][R14.64], R12 ;  /* 0x0000000c0e001986 */ /* 0x010fe2000c101904 */
[----:B------:R-:W-:-:S13]  /*68400*/  LOP3.LUT P1, RZ, R18, 0x4, RZ, 0xc0, !PT ;  /* 0x0000000412ff7812 */ /* 0x000fda000782c0ff */
[----:B--2---:R-:W-:Y:S01]  /*68410*/  @P1 STG.E desc[UR4][R8.64], R13 ;  /* 0x0000000d08001986 */ /* 0x004fe2000c101904 */
        /* <DEDUP_REMOVED lines=258> */
[----:B---3--:R1:W-:Y:S01]  /*69440*/  @P1 STG.E desc[UR4][R188.64], R26 ;  /* 0x0000001abc001986 */ /* 0x0083e2000c101904 */
[----:B------:R-:W-:-:S03]  /*69450*/  LOP3.LUT P1, RZ, R16, 0x40000000, RZ, 0xc0, !PT ;  /* 0x4000000010ff7812 */ /* 0x000fc6000782c0ff */
[----:B-1----:R-:W3:Y:S10]  /*69460*/  LDL.LU.64 R188, [R1+0x1910] ;  /* 0x0019100001bc7983 */ /* 0x002ef40000300a00 */
        /* <DEDUP_REMOVED lines=12> */
[----:B-1----:R-:W4:Y:S10]  /*69530*/  LDL.LU.64 R30, [R1+0x1038] ;  /* 0x00103800011e7983 */ /* 0x002f340000300a00 */
[----:B------:R1:W-:Y:S01]  /*69540*/  @P1 STG.E desc[UR4][R28.64], R10 ;  /* 0x0000000a1c001986 */ /* 0x0003e2000c101904 */
[----:B------:R-:W-:-:S03]  /*69550*/  LOP3.LUT P1, RZ, R16, 0x800000, RZ, 0xc0, !PT ;  /* 0x0080000010ff7812 */ /* 0x000fc6000782c0ff */
[----:B------:R-:W4:Y:S04]  /*69560*/  LDL.LU R35, [R1+0x88] ;  /* 0x0000880001237983 */ /* 0x000f280000300800 */
[----:B-1----:R-:W2:Y:S06]  /*69570*/  LDL.LU.64 R28, [R1+0x1030] ;  /* 0x00103000011c7983 */ /* 0x002eac0000300a00 */
[----:B------:R1:W-:Y:S01]  /*69580*/  @P1 STG.E desc[UR4][R32.64], R11 ;  /* 0x0000000b20001986 */ /* 0x0003e2000c101904 */
[----:B------:R-:W-:-:S03]  /*69590*/  LOP3.LUT P1, RZ, R16, 0x400000, RZ, 0xc0, !PT ;  /* 0x0040000010ff7812 */ /* 0x000fc6000782c0ff */
[----:B------:R-:W2:Y:S04]  /*695a0*/  LDL.LU R10, [R1+0x9c] ;  /* 0x00009c00010a7983 */ /* 0x000ea80000300800 */
[----:B-1----:R-:W3:Y:S06]  /*695b0*/  LDL.LU.64 R32, [R1+0x1028] ;  /* 0x0010280001207983 */ /* 0x002eec0000300a00 */
[----:B------:R1:W-:Y:S01]  /*695c0*/  @P1 STG.E desc[UR4][R14.64], R12 ;  /* 0x0000000c0e001986 */ /* 0x0003e2000c101904 */
[----:B------:R-:W-:-:S03]  /*695d0*/  LOP3.LUT P1, RZ, R16, 0x200000, RZ, 0xc0, !PT ;  /* 0x0020000010ff7812 */ /* 0x000fc6000782c0ff */
[----:B------:R-:W3:Y:S04]  /*695e0*/  LDL.LU R11, [R1+0x8c] ;  /* 0x00008c00010b7983 */ /* 0x000ee80000300800 */
[----:B-1----:R-:W3:Y:S06]  /*695f0*/  LDL.LU.64 R14, [R1+0x1020] ;  /* 0x00102000010e7983 */ /* 0x002eec0000300a00 */
[----:B------:R1:W-:Y:S01]  /*69600*/  @P1 STG.E desc[UR4][R8.64], R13 ;  /* 0x0000000d08001986 */ /* 0x0003e2000c101904 */
[----:B------:R-:W-:-:S03]  /*69610*/  LOP3.LUT P1, RZ, R16, 0x100000, RZ, 0xc0, !PT ;  /* 0x0010000010ff7812 */ /* 0x000fc6000782c0ff */
[----:B------:R-:W3:Y:S01]  /*69620*/  LDL.LU R12, [R1+0x70] ;  /* 0x00007000010c7983 */ /* 0x000ee20000300800 */
[----:B------:R-:W-:-:S03]  /*69630*/  LOP3.LUT R16, R16, 0xfffffffe, RZ, 0xc0, !PT ;  /* 0xfffffffe10107812 */ /* 0x000fc600078ec0ff */
[----:B-1----:R-:W3:Y:S06]  /*69640*/  LDL.LU.64 R8, [R1+0x1018] ;  /* 0x0010180001087983 */ /* 0x002eec0000300a00 */
[----:B------:R1:W-:Y:S01]  /*69650*/  @P1 STG.E desc[UR4][R174.64], R173 ;  /* 0x000000adae001986 */ /* 0x0003e2000c101904 */
[----:B------:R-:W-:-:S03]  /*69660*/  LOP3.LUT P1, RZ, R22, 0x2000, RZ, 0xc0, !PT ;  /* 0x0000200016ff7812 */ /* 0x000fc6000782c0ff */
[----:B------:R-:W3:Y:S01]  /*69670*/  LDL.LU R13, [R1+0x60] ;  /* 0x00006000010d7983 */ /* 0x000ee20000300800 */
[----:B------:R-:W-:-:S03]  /*69680*/  LOP3.LUT P0, RZ, R21, 0x800, RZ, 0xc0, !PT ;  /* 0x0000080015ff7812 */ /* 0x000fc6000780c0ff */
[----:B-1----:R-:W3:Y:S06]  /*69690*/  LDL.LU.64 R174, [R1+0x1010] ;  /* 0x0010100001ae7983 */ /* 0x002eec0000300a00 */
[----:B------:R-:W-:Y:S02]  /*696a0*/  @P1 LOP3.LUT R20, R20, 0x10000000, RZ, 0xfc, !PT ;  /* 0x1000000014141812 */ /* 0x000fe400078efcff */
[----:B------:R-:W-:Y:S01]  /*696b0*/  LOP3.LUT P1, RZ, R22, 0x4000, RZ, 0xc0, !PT ;  /* 0x0000400016ff7812 */ /* 0x000fe2000782c0ff */
[----:B------:R-:W3:Y:S01]  /*696c0*/  LDL.LU R173, [R1+0x74] ;  /* 0x0000740001ad7983 */ /* 0x000ee20000300800 */
        /* <DEDUP_REMOVED lines=25> */
[----:B-1----:R-:W3:Y:S01]  /*69860*/  LDL.LU.64 R178, [R1+0x1000] ;  /* 0x0010000001b27983 */ /* 0x002ee20000300a00 */
[----:B------:R-:W-:-:S03]  /*69870*/  LOP3.LUT R16, R16, 0xffffffdf, RZ, 0xc0, !PT ;  /* 0xffffffdf10107812 */ /* 0x000fc600078ec0ff */
[----:B------:R-:W3:Y:S01]  /*69880*/  LDL.LU R172, [R1+0x64] ;  /* 0x0000640001ac7983 */ /* 0x000ee20000300800 */
[----:B------:R-:W-:-:S07]  /*69890*/  LOP3.LUT P5, RZ, R21, 0x200, RZ, 0xc0, !PT ;  /* 0x0000020015ff7812 */ /* 0x000fce00078ac0ff */
[----:B------:R-:W-:Y:S02]  /*698a0*/  @P1 LOP3.LUT R16, R16, 0x20, RZ, 0xfc, !PT ;  /* 0x0000002010101812 */ /* 0x000fe400078efcff */
[----:B------:R-:W-:Y:S01]  /*698b0*/  LOP3.LUT P1, RZ, R22, 0x800000, RZ, 0xc0, !PT ;  /* 0x0080000016ff7812 */ /* 0x000fe2000782c0ff */
[----:B------:R1:W-:Y:S01]  /*698c0*/  @P6 STG.E desc[UR4][R176.64], R187 ;  /* 0x000000bbb0006986 */ /* 0x0003e2000c101904 */
[----:B------:R-:W-:-:S03]  /*698d0*/  LOP3.LUT R16, R16, 0xffffffbf, RZ, 0xc0, !PT ;  /* 0xffffffbf10107812 */ /* 0x000fc600078ec0ff */
[----:B-1----:R-:W3:Y:S04]  /*698e0*/  LDL.LU.64 R176, [R1+0xff8] ;  /* 0x000ff80001b07983 */ /* 0x002ee80000300a00 */
[----:B------:R-:W3:Y:S04]  /*698f0*/  LDL.LU R187, [R1+0x78] ;  /* 0x0000780001bb7983 */ /* 0x000ee80000300800 */
[----:B------:R-:W-:Y:S02]  /*69900*/  @P1 LOP3.LUT R16, R16, 0x40, RZ, 0xfc, !PT ;  /* 0x0000004010101812 */ /* 0x000fe400078efcff */
[----:B------:R-:W-:Y:S01]  /*69910*/  LOP3.LUT P1, RZ, R22, 0x1000000, RZ, 0xc0, !PT ;  /* 0x0100000016ff7812 */ /* 0x000fe2000782c0ff */
[----:B------:R1:W-:Y:S01]  /*69920*/  @P5 STG.E desc[UR4][R182.64], R186 ;  /* 0x000000bab6005986 */ /* 0x0003e2000c101904 */
[----:B------:R-:W-:-:S02]  /*69930*/  LOP3.LUT P4, RZ, R21, 0x100, RZ, 0xc0, !PT ;  /* 0x0000010015ff7812 */ /* 0x000fc4000788c0ff */
[----:B------:R-:W-:Y:S01]  /*69940*/  LOP3.LUT R16, R16, 0xffffff7f, RZ, 0xc0, !PT ;  /* 0xffffff7f10107812 */ /* 0x000fe200078ec0ff */
        /* <DEDUP_REMOVED lines=51> */
[----:B----4-:R-:W-:Y:S01]  /*69c80*/  @P1 STG.E desc[UR4][R30.64], R35 ;  /* 0x000000231e001986 */ /* 0x010fe2000c101904 */
[----:B------:R-:W-:-:S13]  /*69c90*/  LOP3.LUT P1, RZ, R16, 0x80000, RZ, 0xc0, !PT ;  /* 0x0008000010ff7812 */ /* 0x000fda000782c0ff */
[----:B--2---:R-:W-:Y:S01]  /*69ca0*/  @P1 STG.E desc[UR4][R28.64], R10 ;  /* 0x0000000a1c001986 */ /* 0x004fe2000c101904 */
[----:B------:R-:W-:-:S13]  /*69cb0*/  LOP3.LUT P1, RZ, R16, 0x40000, RZ, 0xc0, !PT ;  /* 0x0004000010ff7812 */ /* 0x000fda000782c0ff */
        /* <DEDUP_REMOVED lines=53> */
[----:B------:R-:W4:Y:S04]  /*6a010*/  LDL.LU R35, [R1] ;  /* 0x0000000001237983 */ /* 0x000f280000300800 */
[----:B------:R-:W4:Y:S04]  /*6a020*/  LDL.LU.64 R28, [R1+0xf48] ;  /* 0x000f4800011c7983 */ /* 0x000f280000300a00 */
[----:B------:R-:W4:Y:S04]  /*6a030*/  LDL.LU R252, [R1+0x14] ;  /* 0x0000140001fc7983 */ /* 0x000f280000300800 */
[----:B------:R-:W4:Y:S04]  /*6a040*/  LDL.LU.64 R32, [R1+0xf40] ;  /* 0x000f400001207983 */ /* 0x000f280000300a00 */
[----:B------:R-:W4:Y:S04]  /*6a050*/  LDL.LU R27, [R1+0x4] ;  /* 0x00000400011b7983 */ /* 0x000f280000300800 */
[----:B--2---:R1:W-:Y:S01]  /*6a060*/  @P1 STG.E desc[UR4][R194.64], R191 ;  /* 0x000000bfc2001986 */ /* 0x0043e2000c101904 */
[----:B------:R-:W-:-:S02]  /*6a070*/  LOP3.LUT P1, RZ, R16, 0x80, RZ, 0xc0, !PT ;  /* 0x0000008010ff7812 */ /* 0x000fc4000782c0ff */
[C---:B------:R-:W-:Y:S02]  /*6a080*/  LOP3.LUT P0, RZ, R22.reuse, 0x1000, RZ, 0xc0, !PT ;  /* 0x0000100016ff7812 */ /* 0x040fe4000780c0ff */
[C---:B------:R-:W-:Y:S02]  /*6a090*/  LOP3.LUT P6, RZ, R22.reuse, 0x800, RZ, 0xc0, !PT ;  /* 0x0000080016ff7812 */ /* 0x040fe400078cc0ff */
[C---:B------:R-:W-:Y:S02]  /*6a0a0*/  LOP3.LUT P5, RZ, R22.reuse, 0x400, RZ, 0xc0, !PT ;  /* 0x0000040016ff7812 */ /* 0x040fe400078ac0ff */
[C---:B------:R-:W-:Y:S02]  /*6a0b0*/  LOP3.LUT P4, RZ, R22.reuse, 0x200, RZ, 0xc0, !PT ;  /* 0x0000020016ff7812 */ /* 0x040fe4000788c0ff */
[----:B------:R-:W-:Y:S01]  /*6a0c0*/  LOP3.LUT P3, RZ, R22, 0x100, RZ, 0xc0, !PT ;  /* 0x0000010016ff7812 */ /* 0x000fe2000786c0ff */
[----:B-1----:R-:W2:Y:S04]  /*6a0d0*/  LDL.LU.64 R194, [R1+0x1908] ;  /* 0x0019080001c27983 */ /* 0x002ea80000300a00 */
[----:B---3--:R1:W-:Y:S01]  /*6a0e0*/  @P1 STG.E desc[UR4][R184.64], R186 ;  /* 0x000000bab8001986 */ /* 0x0083e2000c101904 */
[----:B------:R-:W-:-:S02]  /*6a0f0*/  LOP3.LUT P1, RZ, R16, 0x40, RZ, 0xc0, !PT ;  /* 0x0000004010ff7812 */ /* 0x000fc4000782c0ff */
[----:B------:R-:W-:Y:S01]  /*6a100*/  LOP3.LUT P2, RZ, R22, 0x80, RZ, 0xc0, !PT ;  /* 0x0000008016ff7812 */ /* 0x000fe2000784c0ff */
[----:B------:R-:W3:Y:S04]  /*6a110*/  LDL.LU R191, [R1+0x1900] ;  /* 0x0019000001bf7983 */ /* 0x000ee80000300800 */
[----:B-1----:R-:W3:Y:S06]  /*6a120*/  LDL.LU.64 R184, [R1+0x18f8] ;  /* 0x0018f80001b87983 */ /* 0x002eec0000300a00 */
[----:B----4-:R1:W-:Y:S01]  /*6a130*/  @P1 STG.E desc[UR4][R180.64], R187 ;  /* 0x000000bbb4001986 */ /* 0x0103e2000c101904 */
        /* <DEDUP_REMOVED lines=17> */
[----:B-1----:R-:W4:Y:S10]  /*6a250*/  LDL.LU.64 R174, [R1+0x18b0] ;  /* 0x0018b00001ae7983 */ /* 0x002f340000300a00 */
        /* <DEDUP_REMOVED lines=12> */
[----:B------:R-:W-:Y:S01]  /*6a320*/  @P1 STG.E desc[UR4][R4.64], R170 ;  /* 0x000000aa04001986 */ /* 0x000fe2000c101904 */
[----:B------:R-:W-:-:S02]  /*6a330*/  LOP3.LUT P1, RZ, R20, 0x10000000, RZ, 0xc0, !PT ;  /* 0x1000000014ff7812 */ /* 0x000fc4000782c0ff */
[----:B------:R-:W-:-:S11]  /*6a340*/  LOP3.LUT R20, R20, 0xffffffef, RZ, 0xc0, !PT ;  /* 0xffffffef14147812 */ /* 0x000fd600078ec0ff */
[----:B------:R-:W-:Y:S01]  /*6a350*/  @P1 STG.E desc[UR4][R168.64], R171 ;  /* 0x000000aba8001986 */ /* 0x000fe2000c101904 */
        /* <DEDUP_REMOVED lines=64> */
[----:B------:R-:W-:Y:S10]  /*6a760*/  @P0 STG.E desc[UR4][R38.64], R36 ;  /* 0x0000002426000986 */ /* 0x000ff4000c101904 */
[----:B------:R-:W-:-:S02]  /*6a770*/  @P1 LOP3.LUT R20, R20, 0x2000000, RZ, 0xfc, !PT ;  /* 0x0200000014141812 */ /* 0x000fc400078efcff */
[----:B------:R-:W-:Y:S01]  /*6a780*/  LOP3.LUT P1, RZ, R22, 0x10, RZ, 0xc0, !PT ;  /* 0x0000001016ff7812 */ /* 0x000fe2000782c0ff */
[----:B------:R-:W-:Y:S01]  /*6a790*/  @P6 STG.E desc[UR4][R42.64], R37 ;  /* 0x000000252a006986 */ /* 0x000fe2000c101904 */
[----:B------:R-:W-:-:S03]  /*6a7a0*/  LOP3.LUT R20, R20, 0xfbffffff, RZ, 0xc0, !PT ;  /* 0xfbffffff14147812 */ /* 0x000fc600078ec0ff */
[----:B------:R-:W-:Y:S04]  /*6a7b0*/  @P5 STG.E desc[UR4][R40.64], R34 ;  /* 0x0000002228005986 */ /* 0x000fe8000c101904 */
[----:B------:R-:W-:Y:S04]  /*6a7c0*/  @P4 STG.E desc[UR4][R30.64], R35 ;  /* 0x000000231e004986 */ /* 0x000fe8000c101904 */
[----:B------:R-:W-:Y:S01]  /*6a7d0*/  @P3 STG.E desc[UR4][R28.64], R252 ;  /* 0x000000fc1c003986 */ /* 0x000fe2000c101904 */
[----:B------:R-:W-:Y:S02]  /*6a7e0*/  @P1 LOP3.LUT R20, R20, 0x4000000, RZ, 0xfc, !PT ;  /* 0x0400000014141812 */ /* 0x000fe400078efcff */
[----:B------:R-:W-:Y:S01]  /*6a7f0*/  LOP3.LUT P1, RZ, R22, 0x20, RZ, 0xc0, !PT ;  /* 0x0000002016ff7812 */ /* 0x000fe2000782c0ff */
[----:B------:R1:W-:Y:S01]  /*6a800*/  @P2 STG.E desc[UR4][R32.64], R27 ;  /* 0x0000001b20002986 */ /* 0x0003e2000c101904 */
[----:B------:R-:W-:-:S03]  /*6a810*/  LOP3.LUT R20, R20, 0xf7ffffff, RZ, 0xc0, !PT ;  /* 0xf7ffffff14147812 */ /* 0x000fc600078ec0ff */
[----:B-1----:R-:W2:Y:S04]  /*6a820*/  LDL.LU.64 R32, [R1+0xf38] ;  /* 0x000f380001207983 */ /* 0x002ea80000300a00 */
[----:B------:R-:W2:Y:S04]  /*6a830*/  LDL.LU R2, [R1+0x18] ;  /* 0x0000180001027983 */ /* 0x000ea80000300800 */
[----:B------:R-:W3:Y:S04]  /*6a840*/  LDL.LU R42, [R1+0x8] ;  /* 0x00000800012a7983 */ /* 0x000ee80000300800 */
[----:B------:R-:W4:Y:S04]  /*6a850*/  LDL.LU.64 R4, [R1+0xf28] ;  /* 0x000f280001047983 */ /* 0x000f280000300a00 */
[----:B------:R-:W4:Y:S04]  /*6a860*/  LDL.LU R43, [R1+0x1c] ;  /* 0x00001c00012b7983 */ /* 0x000f280000300800 */
[----:B------:R-:W4:Y:S04]  /*6a870*/  LDL.LU.64 R34, [R1+0xf20] ;  /* 0x000f200001227983 */ /* 0x000f280000300a00 */
[----:B------:R-:W4:Y:S04]  /*6a880*/  LDL.LU R252, [R1+0xc] ;  /* 0x00000c0001fc7983 */ /* 0x000f280000300800 */
[----:B------:R-:W4:Y:S04]  /*6a890*/  LDL.LU.64 R28, [R1+0xf18] ;  /* 0x000f1800011c7983 */ /* 0x000f280000300a00 */
[----:B------:R-:W4:Y:S04]  /*6a8a0*/  LDL.LU.64 R30, [R1+0xf10] ;  /* 0x000f1000011e7983 */ /* 0x000f280000300a00 */
[----:B------:R-:W4:Y:S01]  /*6a8b0*/  LDL.LU.64 R40, [R1+0xf08] ;  /* 0x000f080001287983 */ /* 0x000f220000300a00 */
[----:B------:R-:W-:-:S03]  /*6a8c0*/  @P1 LOP3.LUT R20, R20, 0x8000000, RZ, 0xfc, !PT ;  /* 0x0800000014141812 */ /* 0x000fc600078efcff */
[----:B------:R-:W4:Y:S01]  /*6a8d0*/  LDL.LU.64 R36, [R1+0xf00] ;  /* 0x000f000001247983 */ /* 0x000f220000300a00 */
[----:B------:R-:W-:-:S03]  /*6a8e0*/  LOP3.LUT P1, RZ, R22, 0x40, RZ, 0xc0, !PT ;  /* 0x0000004016ff7812 */ /* 0x000fc6000782c0ff */
[----:B------:R-:W4:Y:S04]  /*6a8f0*/  LDL.LU.64 R38, [R1+0xef8] ;  /* 0x000ef80001267983 */ /* 0x000f280000300a00 */
[----:B------:R-:W4:Y:S04]  /*6a900*/  LDL.LU.64 R26, [R1+0xef0] ;  /* 0x000ef000011a7983 */ /* 0x000f280000300a00 */
[----:B------:R-:W4:Y:S04]  /*6a910*/  LDL.LU.64 R168, [R1+0xee8] ;  /* 0x000ee80001a87983 */ /* 0x000f280000300a00 */
[----:B------:R-:W4:Y:S04]  /*6a920*/  LDL.LU.64 R170, [R1+0xee0] ;  /* 0x000ee00001aa7983 */ /* 0x000f280000300a00 */
[----:B------:R-:W3:Y:S04]  /*6a930*/  LDL.LU.64 R22, [R1+0xf30] ;  /* 0x000f300001167983 */ /* 0x000ee80000300a00 */
[----:B--2---:R1:W-:Y:S01]  /*6a940*/  @P1 STG.E desc[UR4][R32.64], R2 ;  /* 0x0000000220001986 */ /* 0x0043e2000c101904 */
[----:B------:R-:W-:-:S03]  /*6a950*/  LOP3.LUT P1, RZ, R20, 0x8000000, RZ, 0xc0, !PT ;  /* 0x0800000014ff7812 */ /* 0x000fc6000782c0ff */
[----:B-1----:R-:W2:Y:S10]  /*6a960*/  LDL.LU.64 R32, [R1+0x1888] ;  /* 0x0018880001207983 */ /* 0x002eb40000300a00 */
[----:B---3--:R-:W-:Y:S01]  /*6a970*/  @P1 STG.E desc[UR4][R22.64], R42 ;  /* 0x0000002a16001986 */ /* 0x008fe2000c101904 */
[----:B------:R-:W-:-:S13]  /*6a980*/  LOP3.LUT P1, RZ, R20, 0x4000000, RZ, 0xc0, !PT ;  /* 0x0400000014ff7812 */ /* 0x000fda000782c0ff */
[----:B----4-:R-:W-:Y:S01]  /*6a990*/  @P1 STG.E desc[UR4][R4.64], R43 ;  /* 0x0000002b04001986 */ /* 0x010fe2000c101904 */
[----:B------:R-:W-:-:S13]  /*6a9a0*/  LOP3.LUT P1, RZ, R20, 0x2000000, RZ, 0xc0, !PT ;  /* 0x0200000014ff7812 */ /* 0x000fda000782c0ff */
[----:B------:R-:W-:Y:S01]  /*6a9b0*/  @P1 STG.E desc[UR4][R34.64], R252 ;  /* 0x000000fc22001986 */ /* 0x000fe2000c101904 */
[----:B------:R-:W-:-:S13]  /*6a9c0*/  LOP3.LUT P1, RZ, R20, 0x1000000, RZ, 0xc0, !PT ;  /* 0x0100000014ff7812 */ /* 0x000fda000782c0ff */
[----:B------:R1:W-:Y:S04]  /*6a9d0*/  @P1 STG.E desc[UR4][R28.64], R248 ;  /* 0x000000f81c001986 */ /* 0x0003e8000c101904 */
[----:B-1----:R-:W3:Y:S01]  /*6a9e0*/  LDL.LU.64 R28, [R1+0xed8] ;  /* 0x000ed800011c7983 */ /* 0x002ee20000300a00 */
[----:B------:R-:W-:-:S03]  /*6a9f0*/  LOP3.LUT P1, RZ, R20, 0x800000, RZ, 0xc0, !PT ;  /* 0x0080000014ff7812 */ /* 0x000fc6000782c0ff */
[----:B------:R-:W4:Y:S10]  /*6aa00*/  LDL.LU.64 R34, [R1+0xed0] ;  /* 0x000ed00001227983 */ /* 0x000f340000300a00 */
[----:B------:R1:W-:Y:S01]  /*6aa10*/  @P1 STG.E desc[UR4][R30.64], R244 ;  /* 0x000000f41e001986 */ /* 0x0003e2000c101904 */
[----:B------:R-:W-:-:S03]  /*6aa20*/  LOP3.LUT P1, RZ, R20, 0x400000, RZ, 0xc0, !PT ;  /* 0x0040000014ff7812 */ /* 0x000fc6000782c0ff */
[----:B-1----:R-:W2:Y:S10]  /*6aa30*/  LDL.LU.64 R30, [R1+0xec8] ;  /* 0x000ec800011e7983 */ /* 0x002eb40000300a00 */
[----:B------:R1:W-:Y:S01]  /*6aa40*/  @P1 STG.E desc[UR4][R40.64], R249 ;  /* 0x000000f928001986 */ /* 0x0003e2000c101904 */
[----:B------:R-:W-:-:S03]  /*6aa50*/  LOP3.LUT P1, RZ, R20, 0x200000, RZ, 0xc0, !PT ;  /* 0x0020000014ff7812 */ /* 0x000fc6000782c0ff */
[----:B-1----:R-:W2:Y:S10]  /*6aa60*/  LDL.LU.64 R40, [R1+0xec0] ;  /* 0x000ec00001287983 */ /* 0x002eb40000300a00 */
[----:B------:R1:W-:Y:S04]  /*6aa70*/  @P1 STG.E desc[UR4][R36.64], R245 ;  /* 0x000000f524001986 */ /* 0x0003e8000c101904 */
[----:B-1----:R-:W2:Y:S01]  /*6aa80*/  LDL.LU.64 R36, [R1+0xeb8] ;  /* 0x000eb80001247983 */ /* 0x002ea20000300a00 */
[----:B------:R-:W-:-:S03]  /*6aa90*/  LOP3.LUT P1, RZ, R20, 0x100000, RZ, 0xc0, !PT ;  /* 0x0010000014ff7812 */ /* 0x000fc6000782c0ff */
[----:B------:R-:W2:Y:S10]  /*6aaa0*/  LDL.LU.64 R42, [R1+0xeb0] ;  /* 0x000eb000012a7983 */ /* 0x000eb40000300a00 */
[----:B------:R1:W-:Y:S04]  /*6aab0*/  @P1 STG.E desc[UR4][R38.64], R250 ;  /* 0x000000fa26001986 */ /* 0x0003e8000c101904 */
[----:B-1----:R-:W2:Y:S01]  /*6aac0*/  LDL.LU.64 R38, [R1+0xea8] ;  /* 0x000ea80001267983 */ /* 0x002ea20000300a00 */
[----:B------:R-:W-:-:S13]  /*6aad0*/  LOP3.LUT P1, RZ, R20, 0x80000, RZ, 0xc0, !PT ;  /* 0x0008000014ff7812 */ /* 0x000fda000782c0ff */
[----:B------:R-:W-:Y:S01]  /*6aae0*/  @P1 STG.E desc[UR4][R26.64], R246 ;  /* 0x000000f61a001986 */ /* 0x000fe2000c101904 */
[----:B------:R-:W-:-:S13]  /*6aaf0*/  LOP3.LUT P1, RZ, R20, 0x40000, RZ, 0xc0, !PT ;  /* 0x0004000014ff7812 */ /* 0x000fda000782c0ff */
[----:B------:R-:W-:Y:S01]  /*6ab00*/  @P1 STG.E desc[UR4][R168.64], R251 ;  /* 0x000000fba8001986 */ /* 0x000fe2000c101904 */
[----:B------:R-:W-:-:S13]  /*6ab10*/  LOP3.LUT P1, RZ, R20, 0x20000, RZ, 0xc0, !PT ;  /* 0x0002000014ff7812 */ /* 0x000fda000782c0ff */
[----:B------:R1:W-:Y:S01]  /*6ab20*/  @P1 STG.E desc[UR4][R170.64], R247 ;  /* 0x000000f7aa001986 */ /* 0x0003e2000c101904 */
[----:B------:R-:W-:-:S03]  /*6ab30*/  LOP3.LUT P1, RZ, R20, 0x10000, RZ, 0xc0, !PT ;  /* 0x0001000014ff7812 */ /* 0x000fc6000782c0ff */
        /* <DEDUP_REMOVED lines=9> */
[----:B---3--:R1:W-:Y:S01]  /*6abd0*/  @P1 STG.E desc[UR4][R28.64], R240 ;  /* 0x000000f01c001986 */ /* 0x0083e2000c101904 */
[----:B------:R-:W-:-:S03]  /*6abe0*/  LOP3.LUT P1, RZ, R20, 0x8000, RZ, 0xc0, !PT ;  /* 0x0000800014ff7812 */ /* 0x000fc6000782c0ff */
[----:B-1----:R-:W3:Y:S10]  /*6abf0*/  LDL.LU.64 R28, [R1+0x1880] ;  /* 0x00188000011c7983 */ /* 0x002ef40000300a00 */
[----:B----4-:R1:W-:Y:S01]  /*6ac00*/  @P1 STG.E desc[UR4][R34.64], R236 ;  /* 0x000000ec22001986 */ /* 0x0103e2000c101904 */
[----:B------:R-:W-:-:S03]  /*6ac10*/  LOP3.LUT P1, RZ, R20, 0x4000, RZ, 0xc0, !PT ;  /* 0x0000400014ff7812 */ /* 0x000fc6000782c0ff */
[----:B-1----:R-:W4:Y:S10]  /*6ac20*/  LDL.LU.64 R34, [R1+0x1878] ;  /* 0x0018780001227983 */ /* 0x002f340000300a00 */
[----:B--2---:R1:W-:Y:S01]  /*6ac30*/  @P1 STG.E desc[UR4][R30.64], R241 ;  /* 0x000000f11e001986 */ /* 0x0043e2000c101904 */
[----:B------:R-:W-:-:S03]  /*6ac40*/  LOP3.LUT P1, RZ, R20, 0x2000, RZ, 0xc0, !PT ;  /* 0x0000200014ff7812 */ /* 0x000fc6000782c0ff */
[----:B-1----:R-:W2:Y:S10]  /*6ac50*/  LDL.LU.64 R30, [R1+0x1870] ;  /* 0x00187000011e7983 */ /* 0x002eb40000300a00 */
[----:B------:R1:W-:Y:S01]  /*6ac60*/  @P1 STG.E desc[UR4][R40.64], R237 ;  /* 0x000000ed28001986 */ /* 0x0003e2000c101904 */
[----:B------:R-:W-:-:S03]  /*6ac70*/  LOP3.LUT P1, RZ, R20, 0x1000, RZ, 0xc0, !PT ;  /* 0x0000100014ff7812 */ /* 0x000fc6000782c0ff */
[----:B------:R-:W3:Y:S04]  /*6ac80*/  LDL.LU.64 R240, [R1+0xe90] ;  /* 0x000e900001f07983 */ /* 0x000ee80000300a00 */
[----:B-1----:R-:W2:Y:S06]  /*6ac90*/  LDL.LU.64 R40, [R1+0x1868] ;  /* 0x0018680001287983 */ /* 0x002eac0000300a00 */
[----:B------:R1:W-:Y:S01]  /*6aca0*/  @P1 STG.E desc[UR4][R36.64], R242 ;  /* 0x000000f224001986 */ /* 0x0003e2000c101904 */
[----:B------:R-:W-:-:S03]  /*6acb0*/  LOP3.LUT P1, RZ, R20, 0x800, RZ, 0xc0, !PT ;  /* 0x0000080014ff7812 */ /* 0x000fc6000782c0ff */
[----:B------:R-:W4:Y:S04]  /*6acc0*/  LDL.LU.64 R236, [R1+0xe98] ;  /* 0x000e980001ec7983 */ /* 0x000f280000300a00 */
[----:B-1----:R-:W2:Y:S06]  /*6acd0*/  LDL.LU.64 R36, [R1+0x1860] ;  /* 0x0018600001247983 */ /* 0x002eac0000300a00 */
[----:B------:R1:W-:Y:S01]  /*6ace0*/  @P1 STG.E desc[UR4][R42.64], R238 ;  /* 0x000000ee2a001986 */ /* 0x0003e2000c101904 */
[----:B------:R-:W-:-:S03]  /*6acf0*/  LOP3.LUT P1, RZ, R20, 0x400, RZ, 0xc0, !PT ;  /* 0x0000040014ff7812 */ /* 0x000fc6000782c0ff */
[----:B-1----:R-:W2:Y:S10]  /*6ad00*/  LDL.LU.64 R42, [R1+0x1858] ;  /* 0x00185800012a7983 */ /* 0x002eb40000300a00 */
[----:B------:R1:W-:Y:S04]  /*6ad10*/  @P1 STG.E desc[UR4][R38.64], R243 ;  /* 0x000000f326001986 */ /* 0x0003e8000c101904 */
[----:B-1----:R-:W2:Y:S04]  /*6ad20*/  LDL.LU.64 R38, [R1+0x1850] ;  /* 0x0018500001267983 */ /* 0x002ea80000300a00 */
[----:B------:R-:W3:Y:S01]  /*6ad30*/  LDL.LU.64 R242, [R1+0xea0] ;  /* 0x000ea00001f27983 */ /* 0x000ee20000300a00 */
[----:B------:R-:W-:-:S02]  /*6ad40*/  LOP3.LUT P1, RZ, R20, 0x200, RZ, 0xc0, !PT ;  /* 0x0000020014ff7812 */ /* 0x000fc4000782c0ff */
[----:B------:R-:W-:Y:S02]  /*6ad50*/  LOP3.LUT R21, R21, 0xffffefff, RZ, 0xc0, !PT ;  /* 0xffffefff15157812 */ /* 0x000fe400078ec0ff */
[C---:B------:R-:W-:Y:S02]  /*6ad60*/  LOP3.LUT P0, RZ, R25.reuse, 0x2000, RZ, 0xc0, !PT ;  /* 0x0000200019ff7812 */ /* 0x040fe4000780c0ff */
[C---:B------:R-:W-:Y:S02]  /*6ad70*/  LOP3.LUT P6, RZ, R25.reuse, 0x1000, RZ, 0xc0, !PT ;  /* 0x0000100019ff7812 */ /* 0x040fe400078cc0ff */
[C---:B------:R-:W-:Y:S02]  /*6ad80*/  LOP3.LUT P5, RZ, R25.reuse, 0x800, RZ, 0xc0, !PT ;  /* 0x0000080019ff7812 */ /* 0x040fe400078ac0ff */
[C---:B------:R-:W-:Y:S02]  /*6ad90*/  LOP3.LUT P4, RZ, R25.reuse, 0x400, RZ, 0xc0, !PT ;  /* 0x0000040019ff7812 */ /* 0x040fe4000788c0ff */
[----:B------:R-:W-:-:S02]  /*6ada0*/  LOP3.LUT P3, RZ, R25, 0x200, RZ, 0xc0, !PT ;  /* 0x0000020019ff7812 */ /* 0x000fc4000786c0ff */
[----:B------:R-:W-:Y:S01]  /*6adb0*/  LOP3.LUT P2, RZ, R25, 0x100, RZ, 0xc0, !PT ;  /* 0x0000010019ff7812 */ /* 0x000fe2000784c0ff */
[----:B---3--:R-:W-:Y:S01]  /*6adc0*/  @P1 STG.E desc[UR4][R242.64], R239 ;  /* 0x000000eff2001986 */ /* 0x008fe2000c101904 */
[----:B------:R-:W-:-:S13]  /*6add0*/  LOP3.LUT P1, RZ, R20, 0x100, RZ, 0xc0, !PT ;  /* 0x0000010014ff7812 */ /* 0x000fda000782c0ff */
[----:B----4-:R1:W-:Y:S01]  /*6ade0*/  @P1 STG.E desc[UR4][R236.64], R232 ;  /* 0x000000e8ec001986 */ /* 0x0103e2000c101904 */
[----:B------:R-:W-:-:S03]  /*6adf0*/  LOP3.LUT P1, RZ, R20, 0x80, RZ, 0xc0, !PT ;  /* 0x0000008014ff7812 */ /* 0x000fc6000782c0ff */
[----:B-1----:R-:W3:Y:S10]  /*6ae00*/  LDL.LU.64 R236, [R1+0xe40] ;  /* 0x000e400001ec7983 */ /* 0x002ef40000300a00 */
        /* <DEDUP_REMOVED lines=17> */
[----:B------:R-:W-:Y:S04]  /*6af20*/  @P0 STG.E desc[UR4][R248.64], R230 ;  /* 0x000000e6f8000986 */ /* 0x000fe8000c101904 */
[----:B------:R-:W-:Y:S06]  /*6af30*/  @P6 STG.E desc[UR4][R22.64], R235 ;  /* 0x000000eb16006986 */ /* 0x000fec000c101904 */
[----:B------:R-:W-:-:S02]  /*6af40*/  @P1 LOP3.LUT R21, R21, 0x8000, RZ, 0xfc, !PT ;  /* 0x0000800015151812 */ /* 0x000fc400078efcff */
[----:B------:R-:W-:Y:S01]  /*6af50*/  LOP3.LUT P1, RZ, R17, 0x80000, RZ, 0xc0, !PT ;  /* 0x0008000011ff7812 */ /* 0x000fe2000782c0ff */
[----:B------:R-:W-:Y:S04]  /*6af60*/  @P5 STG.E desc[UR4][R4.64], R231 ;  /* 0x000000e704005986 */ /* 0x000fe8000c101904 */
[----:B------:R-:W-:Y:S04]  /*6af70*/  @P4 STG.E desc[UR4][R26.64], R224 ;  /* 0x000000e01a004986 */ /* 0x000fe8000c101904 */
[----:B------:R-:W-:Y:S01]  /*6af80*/  @P3 STG.E desc[UR4][R168.64], R220 ;  /* 0x000000dca8003986 */ /* 0x000fe2000c101904 */
[----:B------:R-:W-:-:S03]  /*6af90*/  LOP3.LUT R21, R21, 0xfffeffff, RZ, 0xc0, !PT ;  /* 0xfffeffff15157812 */ /* 0x000fc600078ec0ff */
[----:B------:R1:W-:Y:S01]  /*6afa0*/  @P2 STG.E desc[UR4][R170.64], R225 ;  /* 0x000000e1aa002986 */ /* 0x0003e2000c101904 */
[----:B------:R-:W-:Y:S02]  /*6afb0*/  @P1 LOP3.LUT R21, R21, 0x10000, RZ, 0xfc, !PT ;  /* 0x0001000015151812 */ /* 0x000fe400078efcff */
[----:B------:R-:W-:Y:S01]  /*6afc0*/  LOP3.LUT P1, RZ, R17, 0x100000, RZ, 0xc0, !PT ;  /* 0x0010000011ff7812 */ /* 0x000fe2000782c0ff */
[----:B-1----:R-:W4:Y:S01]  /*6afd0*/  LDL.LU.64 R170, [R1+0xe38] ;  /* 0x000e380001aa7983 */ /* 0x002f220000300a00 */
[----:B------:R-:W-:-:S03]  /*6afe0*/  LOP3.LUT R21, R21, 0xfffdffff, RZ, 0xc0, !PT ;  /* 0xfffdffff15157812 */ /* 0x000fc600078ec0ff */
[----:B------:R-:W2:Y:S08]  /*6aff0*/  LDL.LU.64 R240, [R1+0xe30] ;  /* 0x000e300001f07983 */ /* 0x000eb00000300a00 */
[----:B------:R-:W-:Y:S02]  /*6b000*/  @P1 LOP3.LUT R21, R21, 0x20000, RZ, 0xfc, !PT ;  /* 0x0002000015151812 */ /* 0x000fe400078efcff */
[----:B------:R-:W-:Y:S01]  /*6b010*/  LOP3.LUT P1, RZ, R17, 0x200000, RZ, 0xc0, !PT ;  /* 0x0020000011ff7812 */ /* 0x000fe2000782c0ff */
[----:B------:R-:W2:Y:S01]  /*6b020*/  LDL.LU.64 R246, [R1+0xe28] ;  /* 0x000e280001f67983 */ /* 0x000ea20000300a00 */
[----:B------:R-:W-:-:S03]  /*6b030*/  LOP3.LUT R21, R21, 0xfffbffff, RZ, 0xc0, !PT ;  /* 0xfffbffff15157812 */ /* 0x000fc600078ec0ff */
[----:B------:R-:W2:Y:S04]  /*6b040*/  LDL.LU.64 R250, [R1+0xe20] ;  /* 0x000e200001fa7983 */ /* 0x000ea80000300a00 */
[----:B------:R-:W2:Y:S04]  /*6b050*/  LDL.LU.64 R244, [R1+0xe18] ;  /* 0x000e180001f47983 */ /* 0x000ea80000300a00 */
[----:B------:R-:W-:Y:S01]  /*6b060*/  @P1 LOP3.LUT R21, R21, 0x40000, RZ, 0xfc, !PT ;  /* 0x0004000015151812 */ /* 0x000fe200078efcff */
[----:B------:R-:W2:Y:S01]  /*6b070*/  LDL.LU.64 R248, [R1+0xe10] ;  /* 0x000e100001f87983 */ /* 0x000ea20000300a00 */
[----:B------:R-:W-:-:S02]  /*6b080*/  LOP3.LUT P1, RZ, R17, 0x400000, RZ, 0xc0, !PT ;  /* 0x0040000011ff7812 */ /* 0x000fc4000782c0ff */
[----:B------:R-:W-:Y:S01]  /*6b090*/  LOP3.LUT R21, R21, 0xfff7ffff, RZ, 0xc0, !PT ;  /* 0xfff7ffff15157812 */ /* 0x000fe200078ec0ff */
[----:B------:R-:W2:Y:S01]  /*6b0a0*/  LDL.LU.64 R22, [R1+0xe08] ;  /* 0x000e080001167983 */ /* 0x000ea20000300a00 */
[----:B------:R-:W-:-:S03]  /*6b0b0*/  LOP3.LUT R20, R20, 0xfffffffe, RZ, 0xc0, !PT ;  /* 0xfffffffe14147812 */ /* 0x000fc600078ec0ff */
[----:B------:R-:W2:Y:S04]  /*6b0c0*/  LDL.LU.64 R4, [R1+0xe00] ;  /* 0x000e000001047983 */ /* 0x000ea80000300a00 */
[----:B------:R-:W2:Y:S02]  /*6b0d0*/  LDL.LU.64 R26, [R1+0xdf8] ;  /* 0x000df800011a7983 */ /* 0x000ea40000300a00 */
[----:B------:R-:W-:Y:S02]  /*6b0e0*/  @P1 LOP3.LUT R21, R21, 0x80000, RZ, 0xfc, !PT ;  /* 0x0008000015151812 */ /* 0x000fe400078efcff */
[----:B------:R-:W-:Y:S01]  /*6b0f0*/  LOP3.LUT P1, RZ, R17, 0x800000, RZ, 0xc0, !PT ;  /* 0x0080000011ff7812 */ /* 0x000fe2000782c0ff */
[----:B------:R-:W2:Y:S01]  /*6b100*/  LDL.LU.64 R168, [R1+0xdf0] ;  /* 0x000df00001a87983 */ /* 0x000ea20000300a00 */
        /* <DEDUP_REMOVED lines=49> */
[----:B----4-:R1:W-:Y:S04]  /*6b420*/  @P1 STG.E desc[UR4][R170.64], R226 ;  /* 0x000000e2aa001986 */ /* 0x0103e8000c101904 */
[----:B-1----:R-:W3:Y:S04]  /*6b430*/  LDL.LU.64 R170, [R1+0xde8] ;  /* 0x000de80001aa7983 */ /* 0x002ee80000300a00 */
[----:B------:R-:W4:Y:S04]  /*6b440*/  LDL.LU.64 R24, [R1+0xde0] ;  /* 0x000de00001187983 */ /* 0x000f280000300a00 */
[----:B------:R-:W4:Y:S04]  /*6b450*/  LDL.LU.64 R224, [R1+0xdd8] ;  /* 0x000dd80001e07983 */ /* 0x000f280000300a00 */
[----:B------:R-:W4:Y:S01]  /*6b460*/  LDL.LU.64 R230, [R1+0xdd0] ;  /* 0x000dd00001e67983 */ /* 0x000f220000300a00 */
[----:B------:R-:W-:-:S03]  /*6b470*/  LOP3.LUT P1, RZ, R20, 0x4, RZ, 0xc0, !PT ;  /* 0x0000000414ff7812 */ /* 0x000fc6000782c0ff */
[----:B------:R-:W4:Y:S04]  /*6b480*/  LDL.LU.64 R234, [R1+0xdc8] ;  /* 0x000dc80001ea7983 */ /* 0x000f280000300a00 */
[----:B------:R-:W4:Y:S04]  /*6b490*/  LDL.LU.64 R228, [R1+0xdc0] ;  /* 0x000dc00001e47983 */ /* 0x000f280000300a00 */
[----:B------:R-:W4:Y:S04]  /*6b4a0*/  LDL.LU.64 R232, [R1+0xdb8] ;  /* 0x000db80001e87983 */ /* 0x000f280000300a00 */
[----:B--2---:R1:W-:Y:S01]  /*6b4b0*/  @P1 STG.E desc[UR4][R240.64], R222 ;  /* 0x000000def0001986 */ /* 0x0043e2000c101904 */
[----:B------:R-:W-:-:S03]  /*6b4c0*/  LOP3.LUT P1, RZ, R20, 0x2, RZ, 0xc0, !PT ;  /* 0x0000000214ff7812 */ /* 0x000fc6000782c0ff */
[----:B------:R-:W2:Y:S04]  /*6b4d0*/  LDL.LU.64 R238, [R1+0xdb0] ;  /* 0x000db00001ee7983 */ /* 0x000ea80000300a00 */
[----:B------:R-:W2:Y:S04]  /*6b4e0*/  LDL.LU.64 R242, [R1+0xda8] ;  /* 0x000da80001f27983 */ /* 0x000ea80000300a00 */
[----:B------:R-:W2:Y:S04]  /*6b4f0*/  LDL.LU.64 R236, [R1+0xda0] ;  /* 0x000da00001ec7983 */ /* 0x000ea80000300a00 */
[----:B------:R1:W-:Y:S01]  /*6b500*/  @P1 STG.E desc[UR4][R246.64], R227 ;  /* 0x000000e3f6001986 */ /* 0x0003e2000c101904 */
[----:B------:R-:W-:-:S03]  /*6b510*/  LOP3.LUT P1, RZ, R20, 0x1, RZ, 0xc0, !PT ;  /* 0x0000000114ff7812 */ /* 0x000fc6000782c0ff */
[----:B-1----:R-:W2:Y:S04]  /*6b520*/  LDL.LU.64 R240, [R1+0xd98] ;  /* 0x000d980001f07983 */ /* 0x002ea80000300a00 */
[----:B------:R-:W2:Y:S06]  /*6b530*/  LDL.LU.64 R246, [R1+0xd90] ;  /* 0x000d900001f67983 */ /* 0x000eac0000300a00 */
[----:B------:R1:W-:Y:S01]  /*6b540*/  @P1 STG.E desc[UR4][R250.64], R223 ;  /* 0x000000dffa001986 */ /* 0x0003e2000c101904 */
[----:B------:R-:W-:-:S03]  /*6b550*/  LOP3.LUT P1, RZ, R21, 0x80000000, RZ, 0xc0, !PT ;  /* 0x8000000015ff7812 */ /* 0x000fc6000782c0ff */
[----:B-1----:R-:W2:Y:S10]  /*6b560*/  LDL.LU.64 R250, [R1+0xd88] ;  /* 0x000d880001fa7983 */ /* 0x002eb40000300a00 */
        /* <DEDUP_REMOVED lines=18> */
[----:B---3--:R1:W-:Y:S04]  /*6b690*/  @P1 STG.E desc[UR4][R170.64], R219 ;  /* 0x000000dbaa001986 */ /* 0x0083e8000c101904 */
[----:B-1----:R-:W3:Y:S01]  /*6b6a0*/  LDL.LU.64 R170, [R1+0xd50] ;  /* 0x000d500001aa7983 */ /* 0x002ee20000300a00 */
        /* <DEDUP_REMOVED lines=22> */
[----:B------:R-:W-:Y:S02]  /*6b810*/  LOP3.LUT P1, RZ, R21, 0x2000, RZ, 0xc0, !PT ;  /* 0x0000200015ff7812 */ /* 0x000fe4000782c0ff */
[C---:B------:R-:W-:Y:S02]  /*6b820*/  LOP3.LUT P0, RZ, R17.reuse, 0x4000, RZ, 0xc0, !PT ;  /* 0x0000400011ff7812 */ /* 0x040fe4000780c0ff */
[C---:B------:R-:W-:Y:S02]  /*6b830*/  LOP3.LUT P6, RZ, R17.reuse, 0x2000, RZ, 0xc0, !PT ;  /* 0x0000200011ff7812 */ /* 0x040fe400078cc0ff */
[C---:B------:R-:W-:Y:S02]  /*6b840*/  LOP3.LUT P5, RZ, R17.reuse, 0x1000, RZ, 0xc0, !PT ;  /* 0x0000100011ff7812 */ /* 0x040fe400078ac0ff */
[----:B------:R-:W-:-:S05]  /*6b850*/  LOP3.LUT P4, RZ, R17, 0x800, RZ, 0xc0, !PT ;  /* 0x0000080011ff7812 */ /* 0x000fca000788c0ff */
[----:B------:R-:W-:Y:S01]  /*6b860*/  @P1 STG.E desc[UR4][R250.64], R201 ;  /* 0x000000c9fa001986 */ /* 0x000fe2000c101904 */
[----:B------:R-:W-:Y:S02]  /*6b870*/  LOP3.LUT P1, RZ, R21, 0x1000, RZ, 0xc0, !PT ;  /* 0x0000100015ff7812 */ /* 0x000fe4000782c0ff */
[C---:B------:R-:W-:Y:S02]  /*6b880*/  LOP3.LUT P3, RZ, R17.reuse, 0x400, RZ, 0xc0, !PT ;  /* 0x0000040011ff7812 */ /* 0x040fe4000786c0ff */
[----:B------:R-:W-:-:S09]  /*6b890*/  LOP3.LUT P2, RZ, R17, 0x200, RZ, 0xc0, !PT ;  /* 0x0000020011ff7812 */ /* 0x000fd2000784c0ff */
[----:B------:R-:W-:Y:S04]  /*6b8a0*/  @P1 STG.E desc[UR4][R244.64], R197 ;  /* 0x000000c5f4001986 */ /* 0x000fe8000c101904 */
[----:B------:R-:W-:Y:S04]  /*6b8b0*/  @P0 STG.E desc[UR4][R248.64], R202 ;  /* 0x000000caf8000986 */ /* 0x000fe8000c101904 */
[----:B------:R-:W-:Y:S04]  /*6b8c0*/  @P6 STG.E desc[UR4][R22.64], R198 ;  /* 0x000000c616006986 */ /* 0x000fe8000c101904 */
[----:B------:R-:W-:Y:S04]  /*6b8d0*/  @P5 STG.E desc[UR4][R4.64], R203 ;  /* 0x000000cb04005986 */ /* 0x000fe8000c101904 */
[----:B------:R-:W-:Y:S04]  /*6b8e0*/  @P4 STG.E desc[UR4][R26.64], R199 ;  /* 0x000000c71a004986 */ /* 0x000fe8000c101904 */
[----:B------:R-:W-:Y:S04]  /*6b8f0*/  @P3 STG.E desc[UR4][R168.64], R192 ;  /* 0x000000c0a8003986 */ /* 0x000fe8000c101904 */
[----:B---3--:R1:W-:Y:S04]  /*6b900*/  @P2 STG.E desc[UR4][R170.64], R188 ;  /* 0x000000bcaa002986 */ /* 0x0083e8000c101904 */
[----:B-1----:R-:W2:Y:S01]  /*6b910*/  LDL.LU.64 R170, [R1+0xd48] ;  /* 0x000d480001aa7983 */ /* 0x002ea20000300a00 */
[----:B------:R-:W-:-:S02]  /*6b920*/  LOP3.LUT P0, RZ, R3, 0x10000, RZ, 0xc0, !PT ;  /* 0x0001000003ff7812 */ /* 0x000fc4000780c0ff */
[----:B------:R-:W-:Y:S01]  /*6b930*/  LOP3.LUT R19, R19, 0xffdfffff, RZ, 0xc0, !PT ;  /* 0xffdfffff13137812 */ /* 0x000fe200078ec0ff */
[----:B------:R-:W3:Y:S04]  /*6b940*/  LDL.LU.64 R244, [R1+0xd40] ;  /* 0x000d400001f47983 */ /* 0x000ee80000300a00 */
[----:B------:R-:W4:Y:S04]  /*6b950*/  LDL.LU.64 R236, [R1+0xd38] ;  /* 0x000d380001ec7983 */ /* 0x000f280000300a00 */
[----:B------:R-:W4:Y:S02]  /*6b960*/  LDL.LU.64 R250, [R1+0xd30] ;  /* 0x000d300001fa7983 */ /* 0x000f240000300a00 */
[----:B------:R-:W-:-:S02]  /*6b970*/  @P0 LOP3.LUT R19, R19, 0x200000, RZ, 0xfc, !PT ;  /* 0x0020000013130812 */ /* 0x000fc400078efcff */
[----:B------:R-:W-:Y:S01]  /*6b980*/  LOP3.LUT P0, RZ, R3, 0x20000, RZ, 0xc0, !PT ;  /* 0x0002000003ff7812 */ /* 0x000fe2000780c0ff */
[----:B------:R-:W4:Y:S01]  /*6b990*/  LDL.LU.64 R248, [R1+0xd28] ;  /* 0x000d280001f87983 */ /* 0x000f220000300a00 */
[----:B------:R-:W-:-:S03]  /*6b9a0*/  LOP3.LUT R19, R19, 0xffbfffff, RZ, 0xc0, !PT ;  /* 0xffbfffff13137812 */ /* 0x000fc600078ec0ff */
[----:B------:R-:W4:Y:S04]  /*6b9b0*/  LDL.LU.64 R22, [R1+0xd20] ;  /* 0x000d200001167983 */ /* 0x000f280000300a00 */
[----:B------:R-:W4:Y:S04]  /*6b9c0*/  LDL.LU.64 R4, [R1+0xd18] ;  /* 0x000d180001047983 */ /* 0x000f280000300a00 */
[----:B------:R-:W-:Y:S01]  /*6b9d0*/  @P0 LOP3.LUT R19, R19, 0x400000, RZ, 0xfc, !PT ;  /* 0x0040000013130812 */ /* 0x000fe200078efcff */
[----:B------:R-:W4:Y:S01]  /*6b9e0*/  LDL.LU.64 R240, [R1+0xd10] ;  /* 0x000d100001f07983 */ /* 0x000f220000300a00 */
[----:B------:R-:W-:-:S02]  /*6b9f0*/  LOP3.LUT P0, RZ, R3, 0x40000, RZ, 0xc0, !PT ;  /* 0x0004000003ff7812 */ /* 0x000fc4000780c0ff */
[----:B------:R-:W-:Y:S01]  /*6ba00*/  LOP3.LUT R19, R19, 0xff7fffff, RZ, 0xc0, !PT ;  /* 0xff7fffff13137812 */ /* 0x000fe200078ec0ff */
[----:B------:R-:W4:Y:S01]  /*6ba10*/  LDL.LU.64 R26, [R1+0xd08] ;  /* 0x000d0800011a7983 */ /* 0x000f220000300a00 */
[----:B------:R-:W-:-:S03]  /*6ba20*/  LOP3.LUT R21, R21, 0xfffffffe, RZ, 0xc0, !PT ;  /* 0xfffffffe15157812 */ /* 0x000fc600078ec0ff */
[----:B------:R-:W4:Y:S01]  /*6ba30*/  LDL.LU.64 R168, [R1+0xd00] ;  /* 0x000d000001a87983 */ /* 0x000f220000300a00 */
[----:B------:R-:W-:-:S03]  /*6ba40*/  LOP3.LUT P1, RZ, R17, 0x100, RZ, 0xc0, !PT ;  /* 0x0000010011ff7812 */ /* 0x000fc6000782c0ff */
[----:B------:R-:W4:Y:S02]  /*6ba50*/  LDL.LU.64 R246, [R1+0xcf8] ;  /* 0x000cf80001f67983 */ /* 0x000f240000300a00 */
        /* <DEDUP_REMOVED lines=41> */
[----:B--2---:R1:W-:Y:S04]  /*6bcf0*/  @P1 STG.E desc[UR4][R170.64], R193 ;  /* 0x000000c1aa001986 */ /* 0x0043e8000c101904 */
[----:B-1----:R-:W2:Y:S06]  /*6bd00*/  LDL.LU.64 R170, [R1+0xcf0] ;  /* 0x000cf00001aa7983 */ /* 0x002eac0000300a00 */
        /* <DEDUP_REMOVED lines=23> */
[----:B----4-:R-:W-:Y:S01]  /*6be80*/  @P0 STG.E desc[UR4][R236.64], R194 ;  /* 0x000000c2ec000986 */ /* 0x010fe2000c101904 */
[----:B------:R-:W-:-:S13]  /*6be90*/  LOP3.LUT P0, RZ, R21, 0x400, RZ, 0xc0, !PT ;  /* 0x0000040015ff7812 */ /* 0x000fda000780c0ff */
        /* <DEDUP_REMOVED lines=13> */
[----:B------:R-:W-:-:S03]  /*6bf70*/  LOP3.LUT P0, RZ, R21, 0x20, RZ, 0xc0, !PT ;  /* 0x0000002015ff7812 */ /* 0x000fc6000780c0ff */
[----:B------:R-:W4:Y:S10]  /*6bf80*/  LDL.LU.64 R238, [R1+0xcc0] ;  /* 0x000cc00001ee7983 */ /* 0x000f340000300a00 */
[----:B------:R1:W-:Y:S04]  /*6bf90*/  @P0 STG.E desc[UR4][R26.64], R185 ;  /* 0x000000b91a000986 */ /* 0x0003e8000c101904 */
[----:B-1----:R-:W4:Y:S01]  /*6bfa0*/  LDL.LU.64 R26, [R1+0xcb8] ;  /* 0x000cb800011a7983 */ /* 0x002f220000300a00 */
[----:B------:R-:W-:-:S03]  /*6bfb0*/  LOP3.LUT P0, RZ, R21, 0x10, RZ, 0xc0, !PT ;  /* 0x0000001015ff7812 */ /* 0x000fc6000780c0ff */
[----:B------:R-:W4:Y:S10]  /*6bfc0*/  LDL.LU.64 R242, [R1+0xcb0] ;  /* 0x000cb00001f27983 */ /* 0x000f340000300a00 */
[----:B------:R1:W-:Y:S01]  /*6bfd0*/  @P0 STG.E desc[UR4][R168.64], R181 ;  /* 0x000000b5a8000986 */ /* 0x0003e2000c101904 */
[----:B------:R-:W-:-:S03]  /*6bfe0*/  LOP3.LUT P0, RZ, R21, 0x8, RZ, 0xc0, !PT ;  /* 0x0000000815ff7812 */ /* 0x000fc6000780c0ff */
[----:B-1----:R-:W4:Y:S10]  /*6bff0*/  LDL.LU.64 R168, [R1+0xca8] ;  /* 0x000ca80001a87983 */ /* 0x002f340000300a00 */
[----:B------:R-:W-:Y:S01]  /*6c000*/  @P0 STG.E desc[UR4][R246.64], R186 ;  /* 0x000000baf6000986 */ /* 0x000fe2000c101904 */
[----:B------:R-:W-:-:S03]  /*6c010*/  LOP3.LUT P0, RZ, R21, 0x4, RZ, 0xc0, !PT ;  /* 0x0000000415ff7812 */ /* 0x000fc6000780c0ff */
[----:B------:R-:W4:Y:S10]  /*6c020*/  LDL.LU.64 R236, [R1+0xca0] ;  /* 0x000ca00001ec7983 */ /* 0x000f340000300a00 */
[----:B--2---:R1:W-:Y:S04]  /*6c030*/  @P0 STG.E desc[UR4][R170.64], R182 ;  /* 0x000000b6aa000986 */ /* 0x0043e8000c101904 */
[----:B-1----:R-:W2:Y:S01]  /*6c040*/  LDL.LU.64 R170, [R1+0xc98] ;  /* 0x000c980001aa7983 */ /* 0x002ea20000300a00 */
[----:B------:R-:W-:-:S03]  /*6c050*/  LOP3.LUT P0, RZ, R21, 0x2, RZ, 0xc0, !PT ;  /* 0x0000000215ff7812 */ /* 0x000fc6000780c0ff */
[----:B------:R-:W2:Y:S10]  /*6c060*/  LDL.LU.64 R240, [R1+0xc90] ;  /* 0x000c900001f07983 */ /* 0x000eb40000300a00 */
[----:B---3--:R1:W-:Y:S01]  /*6c070*/  @P0 STG.E desc[UR4][R244.64], R187 ;  /* 0x000000bbf4000986 */ /* 0x0083e2000c101904 */
[----:B------:R-:W-:-:S03]  /*6c080*/  LOP3.LUT P0, RZ, R21, 0x1, RZ, 0xc0, !PT ;  /* 0x0000000115ff7812 */ /* 0x000fc6000780c0ff */
[----:B-1----:R-:W3:Y:S04]  /*6c090*/  LDL.LU.64 R244, [R1+0xc88] ;  /* 0x000c880001f47983 */ /* 0x002ee80000300a00 */
[----:B------:R-:W3:Y:S06]  /*6c0a0*/  LDL.LU.64 R246, [R1+0xc80] ;  /* 0x000c800001f67983 */ /* 0x000eec0000300a00 */
[----:B----4-:R-:W-:Y:S01]  /*6c0b0*/  @P0 STG.E desc[UR4][R250.64], R183 ;  /* 0x000000b7fa000986 */ /* 0x010fe2000c101904 */
[----:B------:R-:W-:-:S13]  /*6c0c0*/  LOP3.LUT P0, RZ, R19, 0x80000000, RZ, 0xc0, !PT ;  /* 0x8000000013ff7812 */ /* 0x000fda000780c0ff */
[----:B------:R1:W-:Y:S01]  /*6c0d0*/  @P0 STG.E desc[UR4][R248.64], R176 ;  /* 0x000000b0f8000986 */ /* 0x0003e2000c101904 */
[----:B------:R-:W-:-:S03]  /*6c0e0*/  LOP3.LUT P0, RZ, R19, 0x40000000, RZ, 0xc0, !PT ;  /* 0x4000000013ff7812 */ /* 0x000fc6000780c0ff */
[----:B-1----:R-:W4:Y:S10]  /*6c0f0*/  LDL.LU.64 R248, [R1+0xc78] ;  /* 0x000c780001f87983 */ /* 0x002f340000300a00 */
[----:B------:R1:W-:Y:S01]  /*6c100*/  @P0 STG.E desc[UR4][R22.64], R172 ;  /* 0x000000ac16000986 */ /* 0x0003e2000c101904 */
[----:B------:R-:W-:-:S03]  /*6c110*/  LOP3.LUT P0, RZ, R19, 0x20000000, RZ, 0xc0, !PT ;  /* 0x2000000013ff7812 */ /* 0x000fc6000780c0ff */
[----:B------:R-:W4:Y:S04]  /*6c120*/  LDL.LU.64 R250, [R1+0xc70] ;  /* 0x000c700001fa7983 */ /* 0x000f280000300a00 */
[----:B-1----:R-:W4:Y:S06]  /*6c130*/  LDL.LU.64 R22, [R1+0xc68] ;  /* 0x000c680001167983 */ /* 0x002f2c0000300a00 */
[----:B------:R1:W-:Y:S01]  /*6c140*/  @P0 STG.E desc[UR4][R4.64], R177 ;  /* 0x000000b104000986 */ /* 0x0003e2000c101904 */
[----:B------:R-:W-:-:S03]  /*6c150*/  LOP3.LUT P0, RZ, R19, 0x10000000, RZ, 0xc0, !PT ;  /* 0x1000000013ff7812 */ /* 0x000fc6000780c0ff */
[----:B-1----:R-:W4:Y:S10]  /*6c160*/  LDL.LU.64 R4, [R1+0xb70] ;  /* 0x000b700001047983 */ /* 0x002f340000300a00 */
[----:B------:R-:W-:Y:S01]  /*6c170*/  @P0 STG.E desc[UR4][R238.64], R173 ;  /* 0x000000adee000986 */ /* 0x000fe2000c101904 */
[----:B------:R-:W-:-:S13]  /*6c180*/  LOP3.LUT P0, RZ, R19, 0x8000000, RZ, 0xc0, !PT ;  /* 0x0800000013ff7812 */ /* 0x000fda000780c0ff */
        /* <DEDUP_REMOVED lines=10> */
[----:B--2---:R1:W-:Y:S04]  /*6c230*/  @P0 STG.E desc[UR4][R170.64], R12 ;  /* 0x0000000caa000986 */ /* 0x0043e8000c101904 */
[----:B-1----:R-:W2:Y:S01]  /*6c240*/  LDL.LU.64 R170, [R1+0xc58] ;  /* 0x000c580001aa7983 */ /* 0x002ea20000300a00 */
[----:B------:R-:W-:Y:S02]  /*6c250*/  LOP3.LUT P0, RZ, R19, 0x400000, RZ, 0xc0, !PT ;  /* 0x0040000013ff7812 */ /* 0x000fe4000780c0ff */
[C---:B------:R-:W-:Y:S02]  /*6c260*/  LOP3.LUT P2, RZ, R3.reuse, 0x8000, RZ, 0xc0, !PT ;  /* 0x0000800003ff7812 */ /* 0x040fe4000784c0ff */
[----:B------:R-:W-:-:S09]  /*6c270*/  LOP3.LUT P3, RZ, R3, 0x4000, RZ, 0xc0, !PT ;  /* 0x0000400003ff7812 */ /* 0x000fd2000786c0ff */
[----:B------:R-:W-:Y:S01]  /*6c280*/  @P0 STG.E desc[UR4][R240.64], R8 ;  /* 0x00000008f0000986 */ /* 0x000fe2000c101904 */
[----:B------:R-:W-:Y:S02]  /*6c290*/  LOP3.LUT P0, RZ, R19, 0x200000, RZ, 0xc0, !PT ;  /* 0x0020000013ff7812 */ /* 0x000fe4000780c0ff */
[C---:B------:R-:W-:Y:S02]  /*6c2a0*/  LOP3.LUT P4, RZ, R3.reuse, 0x2000, RZ, 0xc0, !PT ;  /* 0x0000200003ff7812 */ /* 0x040fe4000788c0ff */
[C---:B------:R-:W-:Y:S02]  /*6c2b0*/  LOP3.LUT P5, RZ, R3.reuse, 0x1000, RZ, 0xc0, !PT ;  /* 0x0000100003ff7812 */ /* 0x040fe400078ac0ff */
[C---:B------:R-:W-:Y:S02]  /*6c2c0*/  LOP3.LUT P6, RZ, R3.reuse, 0x800, RZ, 0xc0, !PT ;  /* 0x0000080003ff7812 */ /* 0x040fe400078cc0ff */
[----:B------:R-:W-:-:S05]  /*6c2d0*/  LOP3.LUT P1, RZ, R3, 0x400, RZ, 0xc0, !PT ;  /* 0x0000040003ff7812 */ /* 0x000fca000782c0ff */
[----:B---3--:R1:W-:Y:S04]  /*6c2e0*/  @P0 STG.E desc[UR4][R244.64], R13 ;  /* 0x0000000df4000986 */ /* 0x0083e8000c101904 */
[----:B------:R-:W-:Y:S04]  /*6c2f0*/  @P2 STG.E desc[UR4][R246.64], R9 ;  /* 0x00000009f6002986 */ /* 0x000fe8000c101904 */
[----:B-1----:R-:W3:Y:S01]  /*6c300*/  LDL.LU.64 R244, [R1+0xb60] ;  /* 0x000b600001f47983 */ /* 0x002ee20000300a00 */
[----:B------:R-:W-:-:S03]  /*6c310*/  LOP3.LUT P2, RZ, R19, 0x80000, RZ, 0xc0, !PT ;  /* 0x0008000013ff7812 */ /* 0x000fc6000784c0ff */
[----:B----4-:R1:W-:Y:S01]  /*6c320*/  @P3 STG.E desc[UR4][R248.64], R14 ;  /* 0x0000000ef8003986 */ /* 0x0103e2000c101904 */
[----:B------:R-:W-:-:S03]  /*6c330*/  LOP3.LUT P3, RZ, R19, 0x40000, RZ, 0xc0, !PT ;  /* 0x0004000013ff7812 */ /* 0x000fc6000786c0ff */
[----:B------:R-:W-:Y:S04]  /*6c340*/  @P4 STG.E desc[UR4][R250.64], R10 ;  /* 0x0000000afa004986 */ /* 0x000fe8000c101904 */
[----:B-1----:R-:W4:Y:S04]  /*6c350*/  LDL.LU.64 R248, [R1+0xc50] ;  /* 0x000c500001f87983 */ /* 0x002f280000300a00 */
[----:B------:R1:W-:Y:S04]  /*6c360*/  @P5 STG.E desc[UR4][R22.64], R15 ;  /* 0x0000000f16005986 */ /* 0x0003e8000c101904 */
[----:B-1----:R-:W4:Y:S04]  /*6c370*/  LDL.LU.64 R22, [R1+0xb58] ;  /* 0x000b580001167983 */ /* 0x002f280000300a00 */
[----:B------:R1:W-:Y:S01]  /*6c380*/  @P6 STG.E desc[UR4][R4.64], R11 ;  /* 0x0000000b04006986 */ /* 0x0003e2000c101904 */
[----:B------:R-:W-:Y:S01]  /*6c390*/  VIADD R2, R6, 0x1f3 ;  /* 0x000001f306027836 */ /* 0x000fe20000000000 */
[----:B------:R-:W-:-:S02]  /*6c3a0*/  LOP3.LUT P0, RZ, R19, 0x100000, RZ, 0xc0, !PT ;  /* 0x0010000013ff7812 */ /* 0x000fc4000780c0ff */
[C---:B------:R-:W-:Y:S01]  /*6c3b0*/  LOP3.LUT P4, RZ, R19.reuse, 0x20000, RZ, 0xc0, !PT ;  /* 0x0002000013ff7812 */ /* 0x040fe2000788c0ff */
[----:B------:R-:W-:Y:S01]  /*6c3c0*/  VIADD R3, R6, 0x1f4 ;  /* 0x000001f406037836 */ /* 0x000fe20000000000 */
[C---:B------:R-:W-:Y:S01]  /*6c3d0*/  LOP3.LUT P5, RZ, R19.reuse, 0x10000, RZ, 0xc0, !PT ;  /* 0x0001000013ff7812 */ /* 0x040fe200078ac0ff */
[----:B------:R-:W4:Y:S04]  /*6c3e0*/  LDS.128 R8, [R0] ;  /* 0x0000000000087984 */ /* 0x000f280000000c00 */
[----:B-1----:R-:W4:Y:S04]  /*6c3f0*/  LDL.LU.64 R4, [R1+0xc48] ;  /* 0x000c480001047983 */ /* 0x002f280000300a00 */
[----:B------:R1:W-:Y:S04]  /*6c400*/  @P1 STG.E desc[UR4][R26.64], R32 ;  /* 0x000000201a001986 */ /* 0x0003e8000c101904 */
[----:B-1----:R-:W4:Y:S04]  /*6c410*/  LDL.LU.64 R26, [R1+0xb50] ;  /* 0x000b5000011a7983 */ /* 0x002f280000300a00 */
[----:B------:R1:W-:Y:S04]  /*6c420*/  @P2 STG.E desc[UR4][R168.64], R28 ;  /* 0x0000001ca8002986 */ /* 0x0003e8000c101904 */
[----:B-1----:R-:W4:Y:S04]  /*6c430*/  LDL.LU.64 R168, [R1+0xc40] ;  /* 0x000c400001a87983 */ /* 0x002f280000300a00 */
[----:B--2---:R1:W-:Y:S04]  /*6c440*/  @P3 STG.E desc[UR4][R170.64], R33 ;  /* 0x00000021aa003986 */ /* 0x0043e8000c101904 */
[----:B-1----:R-:W2:Y:S01]  /*6c450*/  LDL.LU.64 R170, [R1+0xb48] ;  /* 0x000b480001aa7983 */ /* 0x002ea20000300a00 */
[----:B------:R-:W-:Y:S01]  /*6c460*/  ISETP.LT.AND P1, PT, R2, UR6, !P0 ;  /* 0x0000000602007c0c */ /* 0x000fe2000c721270 */
[----:B------:R-:W-:Y:S01]  /*6c470*/  VIADD R2, R6, 0x176 ;  /* 0x0000017606027836 */ /* 0x000fe20000000000 */
[----:B------:R-:W-:-:S04]  /*6c480*/  LOP3.LUT P6, RZ, R19, 0x8000, RZ, 0xc0, !PT ;  /* 0x0000800013ff7812 */ /* 0x000fc800078cc0ff */
[----:B------:R-:W-:Y:S01]  /*6c490*/  ISETP.LT.AND P3, PT, R2, UR7, !P0 ;  /* 0x0000000702007c0c */ /* 0x000fe2000c761270 */
[----:B------:R-:W-:Y:S01]  /*6c4a0*/  VIADD R2, R6, 0x177 ;  /* 0x0000017706027836 */ /* 0x000fe20000000000 */
[----:B------:R-:W-:Y:S01]  /*6c4b0*/  ULDC UR7, c[0x0][0x22c] ;  /* 0x00008b0000077ab9 */ /* 0x000fe20000000800 */
[----:B---3--:R1:W-:Y:S03]  /*6c4c0*/  @P4 STG.E desc[UR4][R244.64], R29 ;  /* 0x0000001df4004986 */ /* 0x0083e6000c101904 */
[----:B------:R-:W-:Y:S01]  /*6c4d0*/  ISETP.LT.AND P4, PT, R2, UR7, !P0 ;  /* 0x0000000702007c0c */ /* 0x000fe2000c781270 */
[----:B------:R-:W-:Y:S01]  /*6c4e0*/  ULDC UR7, c[0x0][0x22c] ;  /* 0x00008b0000077ab9 */ /* 0x000fe20000000800 */
[----:B------:R-:W-:Y:S01]  /*6c4f0*/  IADD3 R2, R6, 0x178, RZ ;  /* 0x0000017806027810 */ /* 0x000fe20007ffe0ff */
[----:B-1----:R-:W3:Y:S04]  /*6c500*/  LDL.LU.64 R244, [R1+0xc38] ;  /* 0x000c380001f47983 */ /* 0x002ee80000300a00 */
[----:B----4-:R1:W-:Y:S01]  /*6c510*/  @P5 STG.E desc[UR4][R248.64], R34 ;  /* 0x00000022f8005986 */ /* 0x0103e2000c101904 */
[----:B------:R-:W-:Y:S01]  /*6c520*/  ISETP.LT.AND P5, PT, R2, UR7, !P0 ;  /* 0x0000000702007c0c */ /* 0x000fe2000c7a1270 */
[----:B------:R-:W-:Y:S01]  /*6c530*/  VIADD R2, R6, 0x179 ;  /* 0x0000017906027836 */ /* 0x000fe20000000000 */
[----:B------:R-:W-:Y:S01]  /*6c540*/  ULDC UR7, c[0x0][0x22c] ;  /* 0x00008b0000077ab9 */ /* 0x000fe20000000800 */
[----:B-1----:R-:W4:Y:S04]  /*6c550*/  LDL.LU.64 R248, [R1+0xb40] ;  /* 0x000b400001f87983 */ /* 0x002f280000300a00 */
[----:B------:R1:W-:Y:S01]  /*6c560*/  @P6 STG.E desc[UR4][R22.64], R30 ;  /* 0x0000001e16006986 */ /* 0x0003e2000c101904 */
[----:B------:R-:W-:-:S03]  /*6c570*/  ISETP.LT.AND P6, PT, R2, UR7, !P0 ;  /* 0x0000000702007c0c */ /* 0x000fc6000c7c1270 */
[----:B-1----:R-:W4:Y:S04]  /*6c580*/  LDL.LU.64 R22, [R1+0xc30] ;  /* 0x000c300001167983 */ /* 0x002f280000300a00 */
[----:B------:R1:W-:Y:S01]  /*6c590*/  @P3 STG.E desc[UR4][R4.64], R35 ;  /* 0x0000002304003986 */ /* 0x0003e2000c101904 */
[----:B------:R-:W-:Y:S01]  /*6c5a0*/  VIADD R2, R6, 0x17a ;  /* 0x0000017a06027836 */ /* 0x000fe20000000000 */
[----:B------:R-:W-:Y:S02]  /*6c5b0*/  ULDC UR7, c[0x0][0x22c] ;  /* 0x00008b0000077ab9 */ /* 0x000fe40000000800 */
        /* <DEDUP_REMOVED lines=9> */
[----:B------:R-:W-:-:S04]  /*6c650*/  ULDC UR7, c[0x0][0x22c] ;  /* 0x00008b0000077ab9 */ /* 0x000fc80000000800 */
        /* <DEDUP_REMOVED lines=8> */
[----:B------:R-:W-:Y:S01]  /*6c6e0*/  ULDC UR7, c[0x0][0x22c] ;  /* 0x00008b0000077ab9 */ /* 0x000fe20000000800 */
[----:B---3--:R1:W-:Y:S03]  /*6c6f0*/  @P3 STG.E desc[UR4][R244.64], R41 ;  /* 0x00000029f4003986 */ /* 0x0083e6000c101904 */
[----:B------:R-:W-:Y:S01]  /*6c700*/  ISETP.LT.AND P3, PT, R2, UR7, !P0 ;  /* 0x0000000702007c0c */ /* 0x000fe2000c761270 */
[----:B------:R-:W-:Y:S01]  /*6c710*/  VIADD R2, R6, 0x17f ;  /* 0x0000017f06027836 */ /* 0x000fe20000000000 */
[----:B------:R-:W-:Y:S01]  /*6c720*/  ULDC UR7, c[0x0][0x22c] ;  /* 0x00008b0000077ab9 */ /* 0x000fe20000000800 */
[----:B-1----:R-:W3:Y:S04]  /*6c730*/  LDL.LU.64 R244, [R1+0xb28] ;  /* 0x000b280001f47983 */ /* 0x002ee80000300a00 */
[----:B----4-:R1:W-:Y:S01]  /*6c740*/  @P4 STG.E desc[UR4][R248.64], R37 ;  /* 0x00000025f8004986 */ /* 0x0103e2000c101904 */
[----:B------:R-:W-:Y:S01]  /*6c750*/  ISETP.LT.AND P4, PT, R2, UR7, !P0 ;  /* 0x0000000702007c0c */ /* 0x000fe2000c781270 */
[----:B------:R-:W-:Y:S01]  /*6c760*/  VIADD R2, R6, 0x180 ;  /* 0x0000018006027836 */ /* 0x000fe20000000000 */
[----:B------:R-:W-:Y:S01]  /*6c770*/  ULDC UR7, c[0x0][0x22c] ;  /* 0x00008b0000077ab9 */ /* 0x000fe20000000800 */
[----:B-1----:R-:W4:Y:S04]  /*6c780*/  LDL.LU.64 R248, [R1+0xc18] ;  /* 0x000c180001f87983 */ /* 0x002f280000300a00 */
[----:B------:R1:W-:Y:S01]  /*6c790*/  @P5 STG.E desc[UR4][R22.64], R42 ;  /* 0x0000002a16005986 */ /* 0x0003e2000c101904 */
[----:B------:R-:W-:Y:S01]  /*6c7a0*/  ISETP.LT.AND P5, PT, R2, UR7, !P0 ;  /* 0x0000000702007c0c */ /* 0x000fe2000c7a1270 */
[----:B------:R-:W-:-:S02]  /*6c7b0*/  ULDC UR7, c[0x0][0x22c] ;  /* 0x00008b0000077ab9 */ /* 0x000fc40000000800 */
[----:B-1----:R-:W4:Y:S04]  /*6c7c0*/  LDL.LU.64 R22, [R1+0xb20] ;  /* 0x000b200001167983 */ /* 0x002f280000300a00 */
[----:B------:R1:W-:Y:S04]  /*6c7d0*/  @P6 STG.E desc[UR4][R4.64], R38 ;  /* 0x0000002604006986 */ /* 0x0003e8000c101904 */
[----:B-1----:R-:W4:Y:S04]  /*6c7e0*/  LDL.LU.64 R4, [R1+0xc10] ;  /* 0x000c100001047983 */ /* 0x002f280000300a00 */
[----:B------:R1:W-:Y:S04]  /*6c7f0*/  @P3 STG.E desc[UR4][R26.64], R43 ;  /* 0x0000002b1a003986 */ /* 0x0003e8000c101904 */
[----:B-1----:R-:W4:Y:S04]  /*6c800*/  LDL.LU.64 R26, [R1+0xb18] ;  /* 0x000b1800011a7983 */ /* 0x002f280000300a00 */
[----:B------:R1:W-:Y:S04]  /*6c810*/  @P4 STG.E desc[UR4][R168.64], R39 ;  /* 0x00000027a8004986 */ /* 0x0003e8000c101904 */
[----:B-1----:R-:W4:Y:S04]  /*6c820*/  LDL.LU.64 R168, [R1+0xc08] ;  /* 0x000c080001a87983 */ /* 0x002f280000300a00 */
[----:B--2---:R1:W-:Y:S04]  /*6c830*/  @P5 STG.E desc[UR4][R170.64], R48 ;  /* 0x00000030aa005986 */ /* 0x0043e8000c101904 */
[----:B-1----:R-:W2:Y:S01]  /*6c840*/  LDL.LU.64 R170, [R1+0xb10] ;  /* 0x000b100001aa7983 */ /* 0x002ea20000300a00 */
[----:B------:R-:W-:-:S04]  /*6c850*/  IADD3 R2, R6, 0x181, RZ ;  /* 0x0000018106027810 */ /* 0x000fc80007ffe0ff */
        /* <DEDUP_REMOVED lines=39> */
[----:B------:R-:W-:Y:S01]  /*6cad0*/  ULDC UR7, c[0x0][0x22c] ;  /* 0x00008b0000077ab9 */ /* 0x000fe20000000800 */
[----:B------:R-:W-:-:S04]  /*6cae0*/  IADD3 R2, R6, 0x18a, RZ ;  /* 0x0000018a06027810 */ /* 0x000fc80007ffe0ff */
        /* <DEDUP_REMOVED lines=39> */
[----:B------:R-:W-:Y:S01]  /*6cd60*/  ULDC UR7, c[0x0][0x22c] ;  /* 0x00008b0000077ab9 */ /* 0x000fe20000000800 */
[----:B------:R-:W-:Y:S01]  /*6cd70*/  IADD3 R2, R6, 0x193, RZ ;  /* 0x0000019306027810 */ /* 0x000fe20007ffe0ff */
        /* <DEDUP_REMOVED lines=42> */
[----:B------:R-:W-:Y:S01]  /*6d020*/  ULDC UR7, c[0x0][0x22c] ;  /* 0x00008b0000077ab9 */ /* 0x000fe20000000800 */
[----:B------:R-:W-:Y:S01]  /*6d030*/  IADD3 R2, R6, 0x19c, RZ ;  /* 0x0000019c06027810 */ /* 0x000fe20007ffe0ff */
        /* <DEDUP_REMOVED lines=401> */
[----:B------:R-:W-:Y:S01]  /*6e950*/  ULDC UR7, c[0x0][0x22c] ;  /* 0x00008b0000077ab9 */ /* 0x000fe20000000800 */
[----:B------:R-:W2:Y:S03]  /*6e960*/  LDL.LU.64 R232, [R1+0x850] ;  /* 0x0008500001e87983 */ /* 0x000ea60000300a00 */
[----:B------:R-:W-:Y:S01]  /*6e970*/  ISETP.LT.AND P4, PT, R2, UR7, !P0 ;  /* 0x0000000702007c0c */ /* 0x000fe2000c781270 */
[----:B------:R-:W-:Y:S01]  /*6e980*/  VIADD R2, R6, 0x1ec ;  /* 0x000001ec06027836 */ /* 0x000fe20000000000 */
[----:B------:R-:W-:Y:S01]  /*6e990*/  ULDC UR7, c[0x0][0x22c] ;  /* 0x00008b0000077ab9 */ /* 0x000fe20000000800 */
[----:B------:R-:W2:Y:S03]  /*6e9a0*/  LDL.LU.64 R238, [R1+0x848] ;  /* 0x0008480001ee7983 */ /* 0x000ea60000300a00 */
[----:B------:R-:W-:Y:S01]  /*6e9b0*/  ISETP.LT.AND P5, PT, R2, UR7, !P0 ;  /* 0x0000000702007c0c */ /* 0x000fe2000c7a1270 */
[----:B------:R-:W-:Y:S01]  /*6e9c0*/  ULDC UR7, c[0x0][0x22c] ;  /* 0x00008b0000077ab9 */ /* 0x000fe20000000800 */
[----:B------:R-:W-:Y:S01]  /*6e9d0*/  IADD3 R2, R6, 0x1ed, RZ ;  /* 0x000001ed06027810 */ /* 0x000fe20007ffe0ff */
[----:B------:R-:W2:Y:S03]  /*6e9e0*/  LDL.LU.64 R242, [R1+0x840] ;  /* 0x0008400001f27983 */ /* 0x000ea60000300a00 */
[----:B------:R-:W-:Y:S01]  /*6e9f0*/  ISETP.LT.AND P6, PT, R2, UR7, !P0 ;  /* 0x0000000702007c0c */ /* 0x000fe2000c7c1270 */
[----:B------:R-:W-:Y:S01]  /*6ea00*/  VIADD R2, R6, 0x1ee ;  /* 0x000001ee06027836 */ /* 0x000fe20000000000 */
[----:B------:R-:W-:Y:S01]  /*6ea10*/  ULDC UR7, c[0x0][0x22c] ;  /* 0x00008b0000077ab9 */ /* 0x000fe20000000800 */
[----:B------:R-:W2:Y:S04]  /*6ea20*/  LDL.LU.64 R236, [R1+0x838] ;  /* 0x0008380001ec7983 */ /* 0x000ea80000300a00 */
[----:B------:R-:W2:Y:S04]  /*6ea30*/  LDL.LU.64 R240, [R1+0x830] ;  /* 0x0008300001f07983 */ /* 0x000ea80000300a00 */
[----:B------:R-:W2:Y:S04]  /*6ea40*/  LDL.LU.64 R246, [R1+0x828] ;  /* 0x0008280001f67983 */ /* 0x000ea80000300a00 */
[----:B------:R-:W2:Y:S04]  /*6ea50*/  LDL.LU.64 R250, [R1+0x820] ;  /* 0x0008200001fa7983 */ /* 0x000ea80000300a00 */
[----:B---3--:R1:W-:Y:S01]  /*6ea60*/  @P3 STG.E desc[UR4][R244.64], R157 ;  /* 0x0000009df4003986 */ /* 0x0083e2000c101904 */
        /* <DEDUP_REMOVED lines=23> */
[C---:B------:R-:W-:Y:S01]  /*6ebe0*/  VIADD R2, R6.reuse, 0x1f2 ;  /* 0x000001f206027836 */ /* 0x040fe20000000000 */
[----:B------:R-:W-:Y:S01]  /*6ebf0*/  ISETP.LT.AND P2, PT, R3, UR6, !P0 ;  /* 0x0000000603007c0c */ /* 0x000fe2000c741270 */
[----:B------:R-:W-:Y:S01]  /*6ec00*/  VIADD R3, R6, 0x1f5 ;  /* 0x000001f506037836 */ /* 0x000fe20000000000 */
[----:B------:R-:W-:-:S02]  /*6ec10*/  ULDC UR7, c[0x0][0x22c] ;  /* 0x00008b0000077ab9 */ /* 0x000fc40000000800 */
[----:B------:R-:W-:Y:S02]  /*6ec20*/  ISETP.LT.AND P3, PT, R2, UR7, !P0 ;  /* 0x0000000702007c0c */ /* 0x000fe4000c761270 */
[----:B------:R-:W-:Y:S01]  /*6ec30*/  ISETP.LT.AND P4, PT, R3, UR6, !P0 ;  /* 0x0000000603007c0c */ /* 0x000fe2000c781270 */
[C---:B------:R-:W-:Y:S02]  /*6ec40*/  VIADD R3, R6.reuse, 0x1f6 ;  /* 0x000001f606037836 */ /* 0x040fe40000000000 */
[----:B------:R-:W-:Y:S02]  /*6ec50*/  VIADD R2, R6, 0x1f7 ;  /* 0x000001f706027836 */ /* 0x000fe40000000000 */
[----:B------:R1:W-:Y:S01]  /*6ec60*/  @P6 STG.E desc[UR4][R232.64], R148 ;  /* 0x00000094e8006986 */ /* 0x0003e2000c101904 */
[----:B------:R-:W-:Y:S02]  /*6ec70*/  ISETP.LT.AND P5, PT, R3, UR6, !P0 ;  /* 0x0000000603007c0c */ /* 0x000fe4000c7a1270 */
[----:B------:R-:W-:Y:S01]  /*6ec80*/  ISETP.LT.AND P6, PT, R2, UR6, !P0 ;  /* 0x0000000602007c0c */ /* 0x000fe2000c7c1270 */
[C---:B------:R-:W-:Y:S01]  /*6ec90*/  VIADD R2, R6.reuse, 0x1f9 ;  /* 0x000001f906027836 */ /* 0x040fe20000000000 */
[C---:B------:R-:W-:Y:S01]  /*6eca0*/  IADD3 R3, R6.reuse, 0x1f8, RZ ;  /* 0x000001f806037810 */ /* 0x040fe20007ffe0ff */
[----:B------:R-:W-:Y:S01]  /*6ecb0*/  VIADD R0, R6, 0x1fb ;  /* 0x000001fb06007836 */ /* 0x000fe20000000000 */
[----:B------:R1:W-:Y:S02]  /*6ecc0*/  @P3 STG.E desc[UR4][R238.64], R161 ;  /* 0x000000a1ee003986 */ /* 0x0003e4000c101904 */
[----:B------:R-:W-:-:S02]  /*6ecd0*/  ISETP.LT.AND P3, PT, R3, UR6, !P0 ;  /* 0x0000000603007c0c */ /* 0x000fc4000c761270 */
[----:B------:R1:W-:Y:S01]  /*6ece0*/  @P1 STG.E desc[UR4][R242.64], R149 ;  /* 0x00000095f2001986 */ /* 0x0003e2000c101904 */
[----:B------:R-:W-:Y:S01]  /*6ecf0*/  ISETP.LT.AND P1, PT, R2, UR6, !P0 ;  /* 0x0000000602007c0c */ /* 0x000fe2000c721270 */
[----:B------:R-:W-:Y:S02]  /*6ed00*/  VIADD R2, R6, 0x1fa ;  /* 0x000001fa06027836 */ /* 0x000fe40000000000 */
[----:B------:R1:W-:Y:S04]  /*6ed10*/  @P2 STG.E desc[UR4][R236.64], R162 ;  /* 0x000000a2ec002986 */ /* 0x0003e8000c101904 */
[----:B------:R1:W-:Y:S01]  /*6ed20*/  @P4 STG.E desc[UR4][R240.64], R150 ;  /* 0x00000096f0004986 */ /* 0x0003e2000c101904 */
[----:B------:R-:W-:Y:S01]  /*6ed30*/  ISETP.LT.AND P4, PT, R0, UR6, !P0 ;  /* 0x0000000600007c0c */ /* 0x000fe2000c781270 */
[----:B------:R-:W-:Y:S01]  /*6ed40*/  VIADD R0, R6, 0x1fd ;  /* 0x000001fd06007836 */ /* 0x000fe20000000000 */
[----:B------:R-:W-:Y:S01]  /*6ed50*/  ISETP.LT.AND P2, PT, R2, UR6, !P0 ;  /* 0x0000000602007c0c */ /* 0x000fe2000c741270 */
[----:B------:R1:W-:Y:S01]  /*6ed60*/  @P5 STG.E desc[UR4][R246.64], R163 ;  /* 0x000000a3f6005986 */ /* 0x0003e2000c101904 */
[----:B------:R-:W-:-:S03]  /*6ed70*/  VIADD R2, R6, 0x1fc ;  /* 0x000001fc06027836 */ /* 0x000fc60000000000 */
[----:B------:R1:W-:Y:S01]  /*6ed80*/  @P6 STG.E desc[UR4][R250.64], R151 ;  /* 0x00000097fa006986 */ /* 0x0003e2000c101904 */
[----:B------:R-:W-:Y:S01]  /*6ed90*/  ISETP.LT.AND P6, PT, R0, UR6, !P0 ;  /* 0x0000000600007c0c */ /* 0x000fe2000c7c1270 */
[C---:B------:R-:W-:Y:S02]  /*6eda0*/  VIADD R0, R6.reuse, 0x1fe ;  /* 0x000001fe06007836 */ /* 0x040fe40000000000 */
[----:B------:R-:W-:Y:S01]  /*6edb0*/  VIADD R6, R6, 0x1ff ;  /* 0x000001ff06067836 */ /* 0x000fe20000000000 */
[----:B------:R-:W-:Y:S01]  /*6edc0*/  ISETP.LT.AND P5, PT, R2, UR6, !P0 ;  /* 0x0000000602007c0c */ /* 0x000fe2000c7a1270 */
[----:B---3--:R1:W-:Y:S01]  /*6edd0*/  @P3 STG.E desc[UR4][R244.64], R164 ;  /* 0x000000a4f4003986 */ /* 0x0083e2000c101904 */
[----:B------:R-:W-:Y:S02]  /*6ede0*/  ISETP.LT.AND P3, PT, R0, UR6, !P0 ;  /* 0x0000000600007c0c */ /* 0x000fe4000c761270 */
[----:B------:R-:W-:Y:S01]  /*6edf0*/  ISETP.LT.AND P0, PT, R6, UR6, !P0 ;  /* 0x0000000606007c0c */ /* 0x000fe2000c701270 */
[----:B----4-:R1:W-:Y:S04]  /*6ee00*/  @P1 STG.E desc[UR4][R248.64], R8 ;  /* 0x00000008f8001986 */ /* 0x0103e8000c101904 */
[----:B------:R1:W-:Y:S04]  /*6ee10*/  @P2 STG.E desc[UR4][R22.64], R165 ;  /* 0x000000a516002986 */ /* 0x0003e8000c101904 */
[----:B------:R1:W-:Y:S04]  /*6ee20*/  @P4 STG.E desc[UR4][R4.64], R9 ;  /* 0x0000000904004986 */ /* 0x0003e8000c101904 */
[----:B------:R1:W-:Y:S04]  /*6ee30*/  @P5 STG.E desc[UR4][R26.64], R166 ;  /* 0x000000a61a005986 */ /* 0x0003e8000c101904 */
[----:B------:R1:W-:Y:S04]  /*6ee40*/  @P6 STG.E desc[UR4][R168.64], R10 ;  /* 0x0000000aa8006986 */ /* 0x0003e8000c101904 */
[----:B--2---:R1:W-:Y:S01]  /*6ee50*/  @P3 STG.E desc[UR4][R170.64], R167 ;  /* 0x000000a7aa003986 */ /* 0x0043e2000c101904 */
[----:B------:R-:W-:Y:S05]  /*6ee60*/  @!P0 EXIT ;  /* 0x000000000000894d */ /* 0x000fea0003800000 */
[----:B-1----:R-:W2:Y:S04]  /*6ee70*/  LDL.LU.64 R170, [R1+0x800] ;  /* 0x0008000001aa7983 */ /* 0x002ea80000300a00 */
[----:B--2---:R-:W-:Y:S01]  /*6ee80*/  STG.E desc[UR4][R170.64], R11 ;  /* 0x0000000baa007986 */ /* 0x004fe2000c101904 */
[----:B------:R-:W-:Y:S05]  /*6ee90*/  EXIT ;  /* 0x000000000000794d */ /* 0x000fea0003800000 */
.L_x_2:
[----:B------:R-:W-:-:S00]  /*6eea0*/  BRA `(.L_x_2) ;  /* 0xfffffffc00fc7947 */ /* 0x000fc0000383ffff */
[----:B------:R-:W-:-:S00]  /*6eeb0*/  NOP ;  /* 0x0000000000007918 */ /* 0x000fc00000000000 */
        /* <DEDUP_REMOVED lines=12> */
.L_x_3:


//--------------------- .nv.shared.matmul_kernel  --------------------------
	.section	.nv.shared.matmul_kernel,"aw",@nobits
	.sectionflags	@""
	.align	16
	.zero		1024


//--------------------- .nv.shared.reserved.0     --------------------------
	.section	.nv.shared.reserved.0,"aw",@nobits
	.weak		__nv_reservedSMEM_offset_0_alias
	.size		__nv_reservedSMEM_offset_0_alias, 0, 0
	.other		__nv_reservedSMEM_offset_0_alias,@"STO_CUDA_RESERVED_SHARED STV_DEFAULT"
__nv_reservedSMEM_offset_0_alias:
	.zero		0


//--------------------- .nv.constant0.matmul_kernel --------------------------
	.section	.nv.constant0.matmul_kernel,"a",@progbits
	.sectionflags	@""
	.align	4
.nv.constant0.matmul_kernel:
	.zero		608


//--------------------- SYMBOLS --------------------------

	.type		.nv.reservedSmem.offset0,@object
	.size		.nv.reservedSmem.offset0,0x4
